	.target	sm_100a

	.elftype	@"ET_EXEC"


//--------------------- .note.nv.tkinfo           --------------------------
	.section	.note.nv.tkinfo,"",@"SHT_NOTE"
	.sectionflags	@"SHF_NOTE_NV_TKINFO"
	.tkinfo
        /*0018*/ 	.word	0x00000002
        /*0030*/ 	.string	""
        /*0030*/ 	.string	"ptxas"
        /*0030*/ 	.string	"Cuda compilation tools, release 13.0, V13.0.88"
        /*0030*/ 	.string	"Build cuda_13.0.r13.0/compiler.36424714_0"
        /*0030*/ 	.string	"-arch sm_100a -m 64 "



//--------------------- .note.nv.cuinfo           --------------------------
	.section	.note.nv.cuinfo,"",@"SHT_NOTE"
	.sectionflags	@"SHF_NOTE_NV_CUINFO"
        /*0018*/ 	.short	0x0002
        /*001a*/ 	.short	0x0064
        /*001c*/ 	.short	0x0082
	.zero		2


//--------------------- .nv.info                  --------------------------
	.section	.nv.info,"",@"SHT_CUDA_INFO"
	.align	4


	//----- nvinfo : EIATTR_REGCOUNT
	.align		4
        /*0000*/ 	.byte	0x04, 0x2f
        /*0002*/ 	.short	(.L_47 - .L_46)
	.align		4
.L_46:
        /*0004*/ 	.word	index@(_ZN2at6native29vectorized_elementwise_kernelILi8EZZZNS0_15tan_kernel_cudaERNS_18TensorIteratorBaseEENKUlvE_clEvENKUlvE_clEvEUlN3c107complexIdEEE_St5arrayIPcLm2EEEEviT0_T1_)
        /*0008*/ 	.word	0x0000004c


	//----- nvinfo : EIATTR_FRAME_SIZE
	.align		4
.L_47:
        /*000c*/ 	.byte	0x04, 0x11
        /*000e*/ 	.short	(.L_49 - .L_48)
	.align		4
.L_48:
        /*0010*/ 	.word	index@($_ZN2at6native29vectorized_elementwise_kernelILi8EZZZNS0_15tan_kernel_cudaERNS_18TensorIteratorBaseEENKUlvE_clEvENKUlvE_clEvEUlN3c107complexIdEEE_St5arrayIPcLm2EEEEviT0_T1_$__internal_trig_reduction_slowpathd)
        /*0014*/ 	.word	0x00000028


	//----- nvinfo : EIATTR_FRAME_SIZE
	.align		4
.L_49:
        /*0018*/ 	.byte	0x04, 0x11
        /*001a*/ 	.short	(.L_51 - .L_50)
	.align		4
.L_50:
        /*001c*/ 	.word	index@($__internal_13_$__cuda_sm20_dsqrt_rn_f64_mediumpath_v1)
        /*0020*/ 	.word	0x00000028


	//----- nvinfo : EIATTR_FRAME_SIZE
	.align		4
.L_51:
        /*0024*/ 	.byte	0x04, 0x11
        /*0026*/ 	.short	(.L_53 - .L_52)
	.align		4
.L_52:
        /*0028*/ 	.word	index@($__internal_12_$__cuda_sm20_div_rn_f64_full)
        /*002c*/ 	.word	0x00000028


	//----- nvinfo : EIATTR_FRAME_SIZE
	.align		4
.L_53:
        /*0030*/ 	.byte	0x04, 0x11
        /*0032*/ 	.short	(.L_55 - .L_54)
	.align		4
.L_54:
        /*0034*/ 	.word	index@(_ZN2at6native29vectorized_elementwise_kernelILi8EZZZNS0_15tan_kernel_cudaERNS_18TensorIteratorBaseEENKUlvE_clEvENKUlvE_clEvEUlN3c107complexIdEEE_St5arrayIPcLm2EEEEviT0_T1_)
        /*0038*/ 	.word	0x00000028


	//----- nvinfo : EIATTR_REGCOUNT
	.align		4
.L_55:
        /*003c*/ 	.byte	0x04, 0x2f
        /*003e*/ 	.short	(.L_57 - .L_56)
	.align		4
.L_56:
        /*0040*/ 	.word	index@(_ZN2at6native29vectorized_elementwise_kernelILi4EZZZNS0_15tan_kernel_cudaERNS_18TensorIteratorBaseEENKUlvE_clEvENKUlvE_clEvEUlN3c107complexIdEEE_St5arrayIPcLm2EEEEviT0_T1_)
        /*0044*/ 	.word	0x0000004c


	//----- nvinfo : EIATTR_FRAME_SIZE
	.align		4
.L_57:
        /*0048*/ 	.byte	0x04, 0x11
        /*004a*/ 	.short	(.L_59 - .L_58)
	.align		4
.L_58:
        /*004c*/ 	.word	index@($_ZN2at6native29vectorized_elementwise_kernelILi4EZZZNS0_15tan_kernel_cudaERNS_18TensorIteratorBaseEENKUlvE_clEvENKUlvE_clEvEUlN3c107complexIdEEE_St5arrayIPcLm2EEEEviT0_T1_$__internal_trig_reduction_slowpathd)
        /*0050*/ 	.word	0x00000028


	//----- nvinfo : EIATTR_FRAME_SIZE
	.align		4
.L_59:
        /*0054*/ 	.byte	0x04, 0x11
        /*0056*/ 	.short	(.L_61 - .L_60)
	.align		4
.L_60:
        /*0058*/ 	.word	index@($__internal_11_$__cuda_sm20_dsqrt_rn_f64_mediumpath_v1)
        /*005c*/ 	.word	0x00000028


	//----- nvinfo : EIATTR_FRAME_SIZE
	.align		4
.L_61:
        /*0060*/ 	.byte	0x04, 0x11
        /*0062*/ 	.short	(.L_63 - .L_62)
	.align		4
.L_62:
        /*0064*/ 	.word	index@($__internal_10_$__cuda_sm20_div_rn_f64_full)
        /*0068*/ 	.word	0x00000028


	//----- nvinfo : EIATTR_FRAME_SIZE
	.align		4
.L_63:
        /*006c*/ 	.byte	0x04, 0x11
        /*006e*/ 	.short	(.L_65 - .L_64)
	.align		4
.L_64:
        /*0070*/ 	.word	index@(_ZN2at6native29vectorized_elementwise_kernelILi4EZZZNS0_15tan_kernel_cudaERNS_18TensorIteratorBaseEENKUlvE_clEvENKUlvE_clEvEUlN3c107complexIdEEE_St5arrayIPcLm2EEEEviT0_T1_)
        /*0074*/ 	.word	0x00000028


	//----- nvinfo : EIATTR_REGCOUNT
	.align		4
.L_65:
        /*0078*/ 	.byte	0x04, 0x2f
        /*007a*/ 	.short	(.L_67 - .L_66)
	.align		4
.L_66:
        /*007c*/ 	.word	index@(_ZN2at6native29vectorized_elementwise_kernelILi2EZZZNS0_15tan_kernel_cudaERNS_18TensorIteratorBaseEENKUlvE_clEvENKUlvE_clEvEUlN3c107complexIdEEE_St5arrayIPcLm2EEEEviT0_T1_)
        /*0080*/ 	.word	0x0000004c


	//----- nvinfo : EIATTR_FRAME_SIZE
	.align		4
.L_67:
        /*0084*/ 	.byte	0x04, 0x11
        /*0086*/ 	.short	(.L_69 - .L_68)
	.align		4
.L_68:
        /*0088*/ 	.word	index@($_ZN2at6native29vectorized_elementwise_kernelILi2EZZZNS0_15tan_kernel_cudaERNS_18TensorIteratorBaseEENKUlvE_clEvENKUlvE_clEvEUlN3c107complexIdEEE_St5arrayIPcLm2EEEEviT0_T1_$__internal_trig_reduction_slowpathd)
        /*008c*/ 	.word	0x00000028


	//----- nvinfo : EIATTR_FRAME_SIZE
	.align		4
.L_69:
        /*0090*/ 	.byte	0x04, 0x11
        /*0092*/ 	.short	(.L_71 - .L_70)
	.align		4
.L_70:
        /*0094*/ 	.word	index@($__internal_9_$__cuda_sm20_dsqrt_rn_f64_mediumpath_v1)
        /*0098*/ 	.word	0x00000028


	//----- nvinfo : EIATTR_FRAME_SIZE
	.align		4
.L_71:
        /*009c*/ 	.byte	0x04, 0x11
        /*009e*/ 	.short	(.L_73 - .L_72)
	.align		4
.L_72:
        /*00a0*/ 	.word	index@($__internal_8_$__cuda_sm20_div_rn_f64_full)
        /*00a4*/ 	.word	0x00000028


	//----- nvinfo : EIATTR_FRAME_SIZE
	.align		4
.L_73:
        /*00a8*/ 	.byte	0x04, 0x11
        /*00aa*/ 	.short	(.L_75 - .L_74)
	.align		4
.L_74:
        /*00ac*/ 	.word	index@(_ZN2at6native29vectorized_elementwise_kernelILi2EZZZNS0_15tan_kernel_cudaERNS_18TensorIteratorBaseEENKUlvE_clEvENKUlvE_clEvEUlN3c107complexIdEEE_St5arrayIPcLm2EEEEviT0_T1_)
        /*00b0*/ 	.word	0x00000028


	//----- nvinfo : EIATTR_REGCOUNT
	.align		4
.L_75:
        /*00b4*/ 	.byte	0x04, 0x2f
        /*00b6*/ 	.short	(.L_77 - .L_76)
	.align		4
.L_76:
        /*00b8*/ 	.word	index@(_ZN2at6native27unrolled_elementwise_kernelIZZZNS0_15tan_kernel_cudaERNS_18TensorIteratorBaseEENKUlvE_clEvENKUlvE_clEvEUlN3c107complexIdEEE_St5arrayIPcLm2EELi4E23TrivialOffsetCalculatorILi1EjESE_NS0_6memory15LoadWithoutCastENSF_16StoreWithoutCastEEEviT_T0_T2_T3_T4_T5_)
        /*00bc*/ 	.word	0x00000036


	//----- nvinfo : EIATTR_FRAME_SIZE
	.align		4
.L_77:
        /*00c0*/ 	.byte	0x04, 0x11
        /*00c2*/ 	.short	(.L_79 - .L_78)
	.align		4
.L_78:
        /*00c4*/ 	.word	index@($_ZN2at6native27unrolled_elementwise_kernelIZZZNS0_15tan_kernel_cudaERNS_18TensorIteratorBaseEENKUlvE_clEvENKUlvE_clEvEUlN3c107complexIdEEE_St5arrayIPcLm2EELi4E23TrivialOffsetCalculatorILi1EjESE_NS0_6memory15LoadWithoutCastENSF_16StoreWithoutCastEEEviT_T0_T2_T3_T4_T5_$__internal_trig_reduction_slowpathd)
        /*00c8*/ 	.word	0x00000028


	//----- nvinfo : EIATTR_FRAME_SIZE
	.align		4
.L_79:
        /*00cc*/ 	.byte	0x04, 0x11
        /*00ce*/ 	.short	(.L_81 - .L_80)
	.align		4
.L_80:
        /*00d0*/ 	.word	index@($__internal_7_$__cuda_sm20_dsqrt_rn_f64_mediumpath_v1)
        /*00d4*/ 	.word	0x00000028


	//----- nvinfo : EIATTR_FRAME_SIZE
	.align		4
.L_81:
        /*00d8*/ 	.byte	0x04, 0x11
        /*00da*/ 	.short	(.L_83 - .L_82)
	.align		4
.L_82:
        /*00dc*/ 	.word	index@($__internal_6_$__cuda_sm20_div_rn_f64_full)
        /*00e0*/ 	.word	0x00000028


	//----- nvinfo : EIATTR_FRAME_SIZE
	.align		4
.L_83:
        /*00e4*/ 	.byte	0x04, 0x11
        /*00e6*/ 	.short	(.L_85 - .L_84)
	.align		4
.L_84:
        /*00e8*/ 	.word	index@(_ZN2at6native27unrolled_elementwise_kernelIZZZNS0_15tan_kernel_cudaERNS_18TensorIteratorBaseEENKUlvE_clEvENKUlvE_clEvEUlN3c107complexIdEEE_St5arrayIPcLm2EELi4E23TrivialOffsetCalculatorILi1EjESE_NS0_6memory15LoadWithoutCastENSF_16StoreWithoutCastEEEviT_T0_T2_T3_T4_T5_)
        /*00ec*/ 	.word	0x00000028


	//----- nvinfo : EIATTR_REGCOUNT
	.align		4
.L_85:
        /*00f0*/ 	.byte	0x04, 0x2f
        /*00f2*/ 	.short	(.L_87 - .L_86)
	.align		4
.L_86:
        /*00f4*/ 	.word	index@(_ZN2at6native18elementwise_kernelILi128ELi2EZNS0_22gpu_kernel_impl_nocastIZZZNS0_15tan_kernel_cudaERNS_18TensorIteratorBaseEENKUlvE_clEvENKUlvE_clEvEUlN3c107complexIdEEE_EEvS4_RKT_EUliE_EEviT1_)
        /*00f8*/ 	.word	0x0000002e


	//----- nvinfo : EIATTR_FRAME_SIZE
	.align		4
.L_87:
        /*00fc*/ 	.byte	0x04, 0x11
        /*00fe*/ 	.short	(.L_89 - .L_88)
	.align		4
.L_88:
        /*0100*/ 	.word	index@($_ZN2at6native18elementwise_kernelILi128ELi2EZNS0_22gpu_kernel_impl_nocastIZZZNS0_15tan_kernel_cudaERNS_18TensorIteratorBaseEENKUlvE_clEvENKUlvE_clEvEUlN3c107complexIdEEE_EEvS4_RKT_EUliE_EEviT1_$__internal_trig_reduction_slowpathd)
        /*0104*/ 	.word	0x00000028


	//----- nvinfo : EIATTR_FRAME_SIZE
	.align		4
.L_89:
        /*0108*/ 	.byte	0x04, 0x11
        /*010a*/ 	.short	(.L_91 - .L_90)
	.align		4
.L_90:
        /*010c*/ 	.word	index@($__internal_5_$__cuda_sm20_dsqrt_rn_f64_mediumpath_v1)
        /*0110*/ 	.word	0x00000028


	//----- nvinfo : EIATTR_FRAME_SIZE
	.align		4
.L_91:
        /*0114*/ 	.byte	0x04, 0x11
        /*0116*/ 	.short	(.L_93 - .L_92)
	.align		4
.L_92:
        /*0118*/ 	.word	index@($__internal_4_$__cuda_sm20_div_rn_f64_full)
        /*011c*/ 	.word	0x00000028


	//----- nvinfo : EIATTR_FRAME_SIZE
	.align		4
.L_93:
        /*0120*/ 	.byte	0x04, 0x11
        /*0122*/ 	.short	(.L_95 - .L_94)
	.align		4
.L_94:
        /*0124*/ 	.word	index@(_ZN2at6native18elementwise_kernelILi128ELi2EZNS0_22gpu_kernel_impl_nocastIZZZNS0_15tan_kernel_cudaERNS_18TensorIteratorBaseEENKUlvE_clEvENKUlvE_clEvEUlN3c107complexIdEEE_EEvS4_RKT_EUliE_EEviT1_)
        /*0128*/ 	.word	0x00000028


	//----- nvinfo : EIATTR_REGCOUNT
	.align		4
.L_95:
        /*012c*/ 	.byte	0x04, 0x2f
        /*012e*/ 	.short	(.L_97 - .L_96)
	.align		4
.L_96:
        /*0130*/ 	.word	index@(_ZN2at6native27unrolled_elementwise_kernelIZZZNS0_15tan_kernel_cudaERNS_18TensorIteratorBaseEENKUlvE_clEvENKUlvE_clEvEUlN3c107complexIdEEE_St5arrayIPcLm2EELi4E23TrivialOffsetCalculatorILi1EjESE_NS0_6memory12LoadWithCastILi1EEENSF_13StoreWithCastILi1EEEEEviT_T0_T2_T3_T4_T5_)
        /*0134*/ 	.word	0x0000002f


	//----- nvinfo : EIATTR_FRAME_SIZE
	.align		4
.L_97:
        /*0138*/ 	.byte	0x04, 0x11
        /*013a*/ 	.short	(.L_99 - .L_98)
	.align		4
.L_98:
        /*013c*/ 	.word	index@($_ZN2at6native27unrolled_elementwise_kernelIZZZNS0_15tan_kernel_cudaERNS_18TensorIteratorBaseEENKUlvE_clEvENKUlvE_clEvEUlN3c107complexIdEEE_St5arrayIPcLm2EELi4E23TrivialOffsetCalculatorILi1EjESE_NS0_6memory12LoadWithCastILi1EEENSF_13StoreWithCastILi1EEEEEviT_T0_T2_T3_T4_T5_$__internal_trig_reduction_slowpathd)
        /*0140*/ 	.word	0x00000028


	//----- nvinfo : EIATTR_FRAME_SIZE
	.align		4
.L_99:
        /*0144*/ 	.byte	0x04, 0x11
        /*0146*/ 	.short	(.L_101 - .L_100)
	.align		4
.L_100:
        /*0148*/ 	.word	index@($__internal_3_$__cuda_sm20_dsqrt_rn_f64_mediumpath_v1)
        /*014c*/ 	.word	0x00000028


	//----- nvinfo : EIATTR_FRAME_SIZE
	.align		4
.L_101:
        /*0150*/ 	.byte	0x04, 0x11
        /*0152*/ 	.short	(.L_103 - .L_102)
	.align		4
.L_102:
        /*0154*/ 	.word	index@($__internal_2_$__cuda_sm20_div_rn_f64_full)
        /*0158*/ 	.word	0x00000028


	//----- nvinfo : EIATTR_FRAME_SIZE
	.align		4
.L_103:
        /*015c*/ 	.byte	0x04, 0x11
        /*015e*/ 	.short	(.L_105 - .L_104)
	.align		4
.L_104:
        /*0160*/ 	.word	index@(_ZN2at6native27unrolled_elementwise_kernelIZZZNS0_15tan_kernel_cudaERNS_18TensorIteratorBaseEENKUlvE_clEvENKUlvE_clEvEUlN3c107complexIdEEE_St5arrayIPcLm2EELi4E23TrivialOffsetCalculatorILi1EjESE_NS0_6memory12LoadWithCastILi1EEENSF_13StoreWithCastILi1EEEEEviT_T0_T2_T3_T4_T5_)
        /*0164*/ 	.word	0x00000028


	//----- nvinfo : EIATTR_REGCOUNT
	.align		4
.L_105:
        /*0168*/ 	.byte	0x04, 0x2f
        /*016a*/ 	.short	(.L_107 - .L_106)
	.align		4
.L_106:
        /*016c*/ 	.word	index@(_ZN2at6native18elementwise_kernelILi128ELi4EZNS0_15gpu_kernel_implIZZZNS0_15tan_kernel_cudaERNS_18TensorIteratorBaseEENKUlvE_clEvENKUlvE_clEvEUlN3c107complexIdEEE_EEvS4_RKT_EUliE_EEviT1_)
        /*0170*/ 	.word	0x00000028


	//----- nvinfo : EIATTR_FRAME_SIZE
	.align		4
.L_107:
        /*0174*/ 	.byte	0x04, 0x11
        /*0176*/ 	.short	(.L_109 - .L_108)
	.align		4
.L_108:
        /*0178*/ 	.word	index@($_ZN2at6native18elementwise_kernelILi128ELi4EZNS0_15gpu_kernel_implIZZZNS0_15tan_kernel_cudaERNS_18TensorIteratorBaseEENKUlvE_clEvENKUlvE_clEvEUlN3c107complexIdEEE_EEvS4_RKT_EUliE_EEviT1_$__internal_trig_reduction_slowpathd)
        /*017c*/ 	.word	0x00000028


	//----- nvinfo : EIATTR_FRAME_SIZE
	.align		4
.L_109:
        /*0180*/ 	.byte	0x04, 0x11
        /*0182*/ 	.short	(.L_111 - .L_110)
	.align		4
.L_110:
        /*0184*/ 	.word	index@($__internal_1_$__cuda_sm20_dsqrt_rn_f64_mediumpath_v1)
        /*0188*/ 	.word	0x00000028


	//----- nvinfo : EIATTR_FRAME_SIZE
	.align		4
.L_111:
        /*018c*/ 	.byte	0x04, 0x11
        /*018e*/ 	.short	(.L_113 - .L_112)
	.align		4
.L_112:
        /*0190*/ 	.word	index@($__internal_0_$__cuda_sm20_div_rn_f64_full)
        /*0194*/ 	.word	0x00000028


	//----- nvinfo : EIATTR_FRAME_SIZE
	.align		4
.L_113:
        /*0198*/ 	.byte	0x04, 0x11
        /*019a*/ 	.short	(.L_115 - .L_114)
	.align		4
.L_114:
        /*019c*/ 	.word	index@(_ZN2at6native18elementwise_kernelILi128ELi4EZNS0_15gpu_kernel_implIZZZNS0_15tan_kernel_cudaERNS_18TensorIteratorBaseEENKUlvE_clEvENKUlvE_clEvEUlN3c107complexIdEEE_EEvS4_RKT_EUliE_EEviT1_)
        /*01a0*/ 	.word	0x00000028


	//----- nvinfo : EIATTR_REGCOUNT
	.align		4
.L_115:
        /*01a4*/ 	.byte	0x04, 0x2f
        /*01a6*/ 	.short	(.L_117 - .L_116)
	.align		4
.L_116:
        /*01a8*/ 	.word	index@(_ZN2at6native29vectorized_elementwise_kernelILi8EZZZNS0_15tan_kernel_cudaERNS_18TensorIteratorBaseEENKUlvE_clEvENKUlvE0_clEvEUlN3c107complexIfEEE_St5arrayIPcLm2EEEEviT0_T1_)
        /*01ac*/ 	.word	0x00000020


	//----- nvinfo : EIATTR_FRAME_SIZE
	.align		4
.L_117:
        /*01b0*/ 	.byte	0x04, 0x11
        /*01b2*/ 	.short	(.L_119 - .L_118)
	.align		4
.L_118:
        /*01b4*/ 	.word	index@(_ZN2at6native29vectorized_elementwise_kernelILi8EZZZNS0_15tan_kernel_cudaERNS_18TensorIteratorBaseEENKUlvE_clEvENKUlvE0_clEvEUlN3c107complexIfEEE_St5arrayIPcLm2EEEEviT0_T1_)
        /*01b8*/ 	.word	0x00000000


	//----- nvinfo : EIATTR_REGCOUNT
	.align		4
.L_119:
        /*01bc*/ 	.byte	0x04, 0x2f
        /*01be*/ 	.short	(.L_121 - .L_120)
	.align		4
.L_120:
        /*01c0*/ 	.word	index@(_ZN2at6native29vectorized_elementwise_kernelILi4EZZZNS0_15tan_kernel_cudaERNS_18TensorIteratorBaseEENKUlvE_clEvENKUlvE0_clEvEUlN3c107complexIfEEE_St5arrayIPcLm2EEEEviT0_T1_)
        /*01c4*/ 	.word	0x00000020


	//----- nvinfo : EIATTR_FRAME_SIZE
	.align		4
.L_121:
        /*01c8*/ 	.byte	0x04, 0x11
        /*01ca*/ 	.short	(.L_123 - .L_122)
	.align		4
.L_122:
        /*01cc*/ 	.word	index@(_ZN2at6native29vectorized_elementwise_kernelILi4EZZZNS0_15tan_kernel_cudaERNS_18TensorIteratorBaseEENKUlvE_clEvENKUlvE0_clEvEUlN3c107complexIfEEE_St5arrayIPcLm2EEEEviT0_T1_)
        /*01d0*/ 	.word	0x00000000


	//----- nvinfo : EIATTR_REGCOUNT
	.align		4
.L_123:
        /*01d4*/ 	.byte	0x04, 0x2f
        /*01d6*/ 	.short	(.L_125 - .L_124)
	.align		4
.L_124:
        /*01d8*/ 	.word	index@(_ZN2at6native29vectorized_elementwise_kernelILi2EZZZNS0_15tan_kernel_cudaERNS_18TensorIteratorBaseEENKUlvE_clEvENKUlvE0_clEvEUlN3c107complexIfEEE_St5arrayIPcLm2EEEEviT0_T1_)
        /*01dc*/ 	.word	0x00000020


	//----- nvinfo : EIATTR_FRAME_SIZE
	.align		4
.L_125:
        /*01e0*/ 	.byte	0x04, 0x11
        /*01e2*/ 	.short	(.L_127 - .L_126)
	.align		4
.L_126:
        /*01e4*/ 	.word	index@(_ZN2at6native29vectorized_elementwise_kernelILi2EZZZNS0_15tan_kernel_cudaERNS_18TensorIteratorBaseEENKUlvE_clEvENKUlvE0_clEvEUlN3c107complexIfEEE_St5arrayIPcLm2EEEEviT0_T1_)
        /*01e8*/ 	.word	0x00000000


	//----- nvinfo : EIATTR_REGCOUNT
	.align		4
.L_127:
        /*01ec*/ 	.byte	0x04, 0x2f
        /*01ee*/ 	.short	(.L_129 - .L_128)
	.align		4
.L_128:
        /*01f0*/ 	.word	index@(_ZN2at6native27unrolled_elementwise_kernelIZZZNS0_15tan_kernel_cudaERNS_18TensorIteratorBaseEENKUlvE_clEvENKUlvE0_clEvEUlN3c107complexIfEEE_St5arrayIPcLm2EELi4E23TrivialOffsetCalculatorILi1EjESE_NS0_6memory15LoadWithoutCastENSF_16StoreWithoutCastEEEviT_T0_T2_T3_T4_T5_)
        /*01f4*/ 	.word	0x00000018


	//----- nvinfo : EIATTR_FRAME_SIZE
	.align		4
.L_129:
        /*01f8*/ 	.byte	0x04, 0x11
        /*01fa*/ 	.short	(.L_131 - .L_130)
	.align		4
.L_130:
        /*01fc*/ 	.word	index@(_ZN2at6native27unrolled_elementwise_kernelIZZZNS0_15tan_kernel_cudaERNS_18TensorIteratorBaseEENKUlvE_clEvENKUlvE0_clEvEUlN3c107complexIfEEE_St5arrayIPcLm2EELi4E23TrivialOffsetCalculatorILi1EjESE_NS0_6memory15LoadWithoutCastENSF_16StoreWithoutCastEEEviT_T0_T2_T3_T4_T5_)
        /*0200*/ 	.word	0x00000000


	//----- nvinfo : EIATTR_REGCOUNT
	.align		4
.L_131:
        /*0204*/ 	.byte	0x04, 0x2f
        /*0206*/ 	.short	(.L_133 - .L_132)
	.align		4
.L_132:
        /*0208*/ 	.word	index@(_ZN2at6native18elementwise_kernelILi128ELi2EZNS0_22gpu_kernel_impl_nocastIZZZNS0_15tan_kernel_cudaERNS_18TensorIteratorBaseEENKUlvE_clEvENKUlvE0_clEvEUlN3c107complexIfEEE_EEvS4_RKT_EUliE_EEviT1_)
        /*020c*/ 	.word	0x00000014


	//----- nvinfo : EIATTR_FRAME_SIZE
	.align		4
.L_133:
        /*0210*/ 	.byte	0x04, 0x11
        /*0212*/ 	.short	(.L_135 - .L_134)
	.align		4
.L_134:
        /*0214*/ 	.word	index@(_ZN2at6native18elementwise_kernelILi128ELi2EZNS0_22gpu_kernel_impl_nocastIZZZNS0_15tan_kernel_cudaERNS_18TensorIteratorBaseEENKUlvE_clEvENKUlvE0_clEvEUlN3c107complexIfEEE_EEvS4_RKT_EUliE_EEviT1_)
        /*0218*/ 	.word	0x00000000


	//----- nvinfo : EIATTR_REGCOUNT
	.align		4
.L_135:
        /*021c*/ 	.byte	0x04, 0x2f
        /*021e*/ 	.short	(.L_137 - .L_136)
	.align		4
.L_136:
        /*0220*/ 	.word	index@(_ZN2at6native27unrolled_elementwise_kernelIZZZNS0_15tan_kernel_cudaERNS_18TensorIteratorBaseEENKUlvE_clEvENKUlvE0_clEvEUlN3c107complexIfEEE_St5arrayIPcLm2EELi4E23TrivialOffsetCalculatorILi1EjESE_NS0_6memory12LoadWithCastILi1EEENSF_13StoreWithCastILi1EEEEEviT_T0_T2_T3_T4_T5_)
        /*0224*/ 	.word	0x00000020


	//----- nvinfo : EIATTR_FRAME_SIZE
	.align		4
.L_137:
        /*0228*/ 	.byte	0x04, 0x11
        /*022a*/ 	.short	(.L_139 - .L_138)
	.align		4
.L_138:
        /*022c*/ 	.word	index@(_ZN2at6native27unrolled_elementwise_kernelIZZZNS0_15tan_kernel_cudaERNS_18TensorIteratorBaseEENKUlvE_clEvENKUlvE0_clEvEUlN3c107complexIfEEE_St5arrayIPcLm2EELi4E23TrivialOffsetCalculatorILi1EjESE_NS0_6memory12LoadWithCastILi1EEENSF_13StoreWithCastILi1EEEEEviT_T0_T2_T3_T4_T5_)
        /*0230*/ 	.word	0x00000000


	//----- nvinfo : EIATTR_REGCOUNT
	.align		4
.L_139:
        /*0234*/ 	.byte	0x04, 0x2f
        /*0236*/ 	.short	(.L_141 - .L_140)
	.align		4
.L_140:
        /*0238*/ 	.word	index@(_ZN2at6native18elementwise_kernelILi128ELi4EZNS0_15gpu_kernel_implIZZZNS0_15tan_kernel_cudaERNS_18TensorIteratorBaseEENKUlvE_clEvENKUlvE0_clEvEUlN3c107complexIfEEE_EEvS4_RKT_EUliE_EEviT1_)
        /*023c*/ 	.word	0x00000018


	//----- nvinfo : EIATTR_FRAME_SIZE
	.align		4
.L_141:
        /*0240*/ 	.byte	0x04, 0x11
        /*0242*/ 	.short	(.L_143 - .L_142)
	.align		4
.L_142:
        /*0244*/ 	.word	index@(_ZN2at6native18elementwise_kernelILi128ELi4EZNS0_15gpu_kernel_implIZZZNS0_15tan_kernel_cudaERNS_18TensorIteratorBaseEENKUlvE_clEvENKUlvE0_clEvEUlN3c107complexIfEEE_EEvS4_RKT_EUliE_EEviT1_)
        /*0248*/ 	.word	0x00000000


	//----- nvinfo : EIATTR_REGCOUNT
	.align		4
.L_143:
        /*024c*/ 	.byte	0x04, 0x2f
        /*024e*/ 	.short	(.L_145 - .L_144)
	.align		4
.L_144:
        /*0250*/ 	.word	index@(_ZN2at6native29vectorized_elementwise_kernelILi8EZZZNS0_15tan_kernel_cudaERNS_18TensorIteratorBaseEENKUlvE_clEvENKUlvE1_clEvEUlN3c107complexINS6_4HalfEEEE_St5arrayIPcLm2EEEEviT0_T1_)
        /*0254*/ 	.word	0x00000020


	//----- nvinfo : EIATTR_FRAME_SIZE
	.align		4
.L_145:
        /*0258*/ 	.byte	0x04, 0x11
        /*025a*/ 	.short	(.L_147 - .L_146)
	.align		4
.L_146:
        /*025c*/ 	.word	index@(_ZN2at6native29vectorized_elementwise_kernelILi8EZZZNS0_15tan_kernel_cudaERNS_18TensorIteratorBaseEENKUlvE_clEvENKUlvE1_clEvEUlN3c107complexINS6_4HalfEEEE_St5arrayIPcLm2EEEEviT0_T1_)
        /*0260*/ 	.word	0x00000000


	//----- nvinfo : EIATTR_REGCOUNT
	.align		4
.L_147:
        /*0264*/ 	.byte	0x04, 0x2f
        /*0266*/ 	.short	(.L_149 - .L_148)
	.align		4
.L_148:
        /*0268*/ 	.word	index@(_ZN2at6native29vectorized_elementwise_kernelILi4EZZZNS0_15tan_kernel_cudaERNS_18TensorIteratorBaseEENKUlvE_clEvENKUlvE1_clEvEUlN3c107complexINS6_4HalfEEEE_St5arrayIPcLm2EEEEviT0_T1_)
        /*026c*/ 	.word	0x00000020


	//----- nvinfo : EIATTR_FRAME_SIZE
	.align		4
.L_149:
        /*0270*/ 	.byte	0x04, 0x11
        /*0272*/ 	.short	(.L_151 - .L_150)
	.align		4
.L_150:
        /*0274*/ 	.word	index@(_ZN2at6native29vectorized_elementwise_kernelILi4EZZZNS0_15tan_kernel_cudaERNS_18TensorIteratorBaseEENKUlvE_clEvENKUlvE1_clEvEUlN3c107complexINS6_4HalfEEEE_St5arrayIPcLm2EEEEviT0_T1_)
        /*0278*/ 	.word	0x00000000


	//----- nvinfo : EIATTR_REGCOUNT
	.align		4
.L_151:
        /*027c*/ 	.byte	0x04, 0x2f
        /*027e*/ 	.short	(.L_153 - .L_152)
	.align		4
.L_152:
        /*0280*/ 	.word	index@(_ZN2at6native29vectorized_elementwise_kernelILi2EZZZNS0_15tan_kernel_cudaERNS_18TensorIteratorBaseEENKUlvE_clEvENKUlvE1_clEvEUlN3c107complexINS6_4HalfEEEE_St5arrayIPcLm2EEEEviT0_T1_)
        /*0284*/ 	.word	0x00000020


	//----- nvinfo : EIATTR_FRAME_SIZE
	.align		4
.L_153:
        /*0288*/ 	.byte	0x04, 0x11
        /*028a*/ 	.short	(.L_155 - .L_154)
	.align		4
.L_154:
        /*028c*/ 	.word	index@(_ZN2at6native29vectorized_elementwise_kernelILi2EZZZNS0_15tan_kernel_cudaERNS_18TensorIteratorBaseEENKUlvE_clEvENKUlvE1_clEvEUlN3c107complexINS6_4HalfEEEE_St5arrayIPcLm2EEEEviT0_T1_)
        /*0290*/ 	.word	0x00000000


	//----- nvinfo : EIATTR_REGCOUNT
	.align		4
.L_155:
        /*0294*/ 	.byte	0x04, 0x2f
        /*0296*/ 	.short	(.L_157 - .L_156)
	.align		4
.L_156:
        /*0298*/ 	.word	index@(_ZN2at6native27unrolled_elementwise_kernelIZZZNS0_15tan_kernel_cudaERNS_18TensorIteratorBaseEENKUlvE_clEvENKUlvE1_clEvEUlN3c107complexINS6_4HalfEEEE_St5arrayIPcLm2EELi4E23TrivialOffsetCalculatorILi1EjESF_NS0_6memory15LoadWithoutCastENSG_16StoreWithoutCastEEEviT_T0_T2_T3_T4_T5_)
        /*029c*/ 	.word	0x00000017


	//----- nvinfo : EIATTR_FRAME_SIZE
	.align		4
.L_157:
        /*02a0*/ 	.byte	0x04, 0x11
        /*02a2*/ 	.short	(.L_159 - .L_158)
	.align		4
.L_158:
        /*02a4*/ 	.word	index@(_ZN2at6native27unrolled_elementwise_kernelIZZZNS0_15tan_kernel_cudaERNS_18TensorIteratorBaseEENKUlvE_clEvENKUlvE1_clEvEUlN3c107complexINS6_4HalfEEEE_St5arrayIPcLm2EELi4E23TrivialOffsetCalculatorILi1EjESF_NS0_6memory15LoadWithoutCastENSG_16StoreWithoutCastEEEviT_T0_T2_T3_T4_T5_)
        /*02a8*/ 	.word	0x00000000


	//----- nvinfo : EIATTR_REGCOUNT
	.align		4
.L_159:
        /*02ac*/ 	.byte	0x04, 0x2f
        /*02ae*/ 	.short	(.L_161 - .L_160)
	.align		4
.L_160:
        /*02b0*/ 	.word	index@(_ZN2at6native18elementwise_kernelILi128ELi2EZNS0_22gpu_kernel_impl_nocastIZZZNS0_15tan_kernel_cudaERNS_18TensorIteratorBaseEENKUlvE_clEvENKUlvE1_clEvEUlN3c107complexINS7_4HalfEEEE_EEvS4_RKT_EUliE_EEviT1_)
        /*02b4*/ 	.word	0x00000014


	//----- nvinfo : EIATTR_FRAME_SIZE
	.align		4
.L_161:
        /*02b8*/ 	.byte	0x04, 0x11
        /*02ba*/ 	.short	(.L_163 - .L_162)
	.align		4
.L_162:
        /*02bc*/ 	.word	index@(_ZN2at6native18elementwise_kernelILi128ELi2EZNS0_22gpu_kernel_impl_nocastIZZZNS0_15tan_kernel_cudaERNS_18TensorIteratorBaseEENKUlvE_clEvENKUlvE1_clEvEUlN3c107complexINS7_4HalfEEEE_EEvS4_RKT_EUliE_EEviT1_)
        /*02c0*/ 	.word	0x00000000


	//----- nvinfo : EIATTR_REGCOUNT
	.align		4
.L_163:
        /*02c4*/ 	.byte	0x04, 0x2f
        /*02c6*/ 	.short	(.L_165 - .L_164)
	.align		4
.L_164:
        /*02c8*/ 	.word	index@(_ZN2at6native27unrolled_elementwise_kernelIZZZNS0_15tan_kernel_cudaERNS_18TensorIteratorBaseEENKUlvE_clEvENKUlvE1_clEvEUlN3c107complexINS6_4HalfEEEE_St5arrayIPcLm2EELi4E23TrivialOffsetCalculatorILi1EjESF_NS0_6memory12LoadWithCastILi1EEENSG_13StoreWithCastILi1EEEEEviT_T0_T2_T3_T4_T5_)
        /*02cc*/ 	.word	0x0000001e


	//----- nvinfo : EIATTR_FRAME_SIZE
	.align		4
.L_165:
        /*02d0*/ 	.byte	0x04, 0x11
        /*02d2*/ 	.short	(.L_167 - .L_166)
	.align		4
.L_166:
        /*02d4*/ 	.word	index@(_ZN2at6native27unrolled_elementwise_kernelIZZZNS0_15tan_kernel_cudaERNS_18TensorIteratorBaseEENKUlvE_clEvENKUlvE1_clEvEUlN3c107complexINS6_4HalfEEEE_St5arrayIPcLm2EELi4E23TrivialOffsetCalculatorILi1EjESF_NS0_6memory12LoadWithCastILi1EEENSG_13StoreWithCastILi1EEEEEviT_T0_T2_T3_T4_T5_)
        /*02d8*/ 	.word	0x00000000


	//----- nvinfo : EIATTR_REGCOUNT
	.align		4
.L_167:
        /*02dc*/ 	.byte	0x04, 0x2f
        /*02de*/ 	.short	(.L_169 - .L_168)
	.align		4
.L_168:
        /*02e0*/ 	.word	index@(_ZN2at6native18elementwise_kernelILi128ELi4EZNS0_15gpu_kernel_implIZZZNS0_15tan_kernel_cudaERNS_18TensorIteratorBaseEENKUlvE_clEvENKUlvE1_clEvEUlN3c107complexINS7_4HalfEEEE_EEvS4_RKT_EUliE_EEviT1_)
        /*02e4*/ 	.word	0x00000018


	//----- nvinfo : EIATTR_FRAME_SIZE
	.align		4
.L_169:
        /*02e8*/ 	.byte	0x04, 0x11
        /*02ea*/ 	.short	(.L_171 - .L_170)
	.align		4
.L_170:
        /*02ec*/ 	.word	index@(_ZN2at6native18elementwise_kernelILi128ELi4EZNS0_15gpu_kernel_implIZZZNS0_15tan_kernel_cudaERNS_18TensorIteratorBaseEENKUlvE_clEvENKUlvE1_clEvEUlN3c107complexINS7_4HalfEEEE_EEvS4_RKT_EUliE_EEviT1_)
        /*02f0*/ 	.word	0x00000000


	//----- nvinfo : EIATTR_REGCOUNT
	.align		4
.L_171:
        /*02f4*/ 	.byte	0x04, 0x2f
        /*02f6*/ 	.short	(.L_173 - .L_172)
	.align		4
.L_172:
        /*02f8*/ 	.word	index@(_ZN2at6native29vectorized_elementwise_kernelILi8EZZZNS0_15tan_kernel_cudaERNS_18TensorIteratorBaseEENKUlvE0_clEvENKUlvE_clEvEUldE_St5arrayIPcLm2EEEEviT0_T1_)
        /*02fc*/ 	.word	0x00000028


	//----- nvinfo : EIATTR_FRAME_SIZE
	.align		4
.L_173:
        /*0300*/ 	.byte	0x04, 0x11
        /*0302*/ 	.short	(.L_175 - .L_174)
	.align		4
.L_174:
        /*0304*/ 	.word	index@($_ZN2at6native29vectorized_elementwise_kernelILi8EZZZNS0_15tan_kernel_cudaERNS_18TensorIteratorBaseEENKUlvE0_clEvENKUlvE_clEvEUldE_St5arrayIPcLm2EEEEviT0_T1_$__internal_trig_reduction_slowpathd)
        /*0308*/ 	.word	0x00000028


	//----- nvinfo : EIATTR_FRAME_SIZE
	.align		4
.L_175:
        /*030c*/ 	.byte	0x04, 0x11
        /*030e*/ 	.short	(.L_177 - .L_176)
	.align		4
.L_176:
        /*0310*/ 	.word	index@(_ZN2at6native29vectorized_elementwise_kernelILi8EZZZNS0_15tan_kernel_cudaERNS_18TensorIteratorBaseEENKUlvE0_clEvENKUlvE_clEvEUldE_St5arrayIPcLm2EEEEviT0_T1_)
        /*0314*/ 	.word	0x00000028


	//----- nvinfo : EIATTR_REGCOUNT
	.align		4
.L_177:
        /*0318*/ 	.byte	0x04, 0x2f
        /*031a*/ 	.short	(.L_179 - .L_178)
	.align		4
.L_178:
        /*031c*/ 	.word	index@(_ZN2at6native29vectorized_elementwise_kernelILi4EZZZNS0_15tan_kernel_cudaERNS_18TensorIteratorBaseEENKUlvE0_clEvENKUlvE_clEvEUldE_St5arrayIPcLm2EEEEviT0_T1_)
        /*0320*/ 	.word	0x00000028


	//----- nvinfo : EIATTR_FRAME_SIZE
	.align		4
.L_179:
        /*0324*/ 	.byte	0x04, 0x11
        /*0326*/ 	.short	(.L_181 - .L_180)
	.align		4
.L_180:
        /*0328*/ 	.word	index@($_ZN2at6native29vectorized_elementwise_kernelILi4EZZZNS0_15tan_kernel_cudaERNS_18TensorIteratorBaseEENKUlvE0_clEvENKUlvE_clEvEUldE_St5arrayIPcLm2EEEEviT0_T1_$__internal_trig_reduction_slowpathd)
        /*032c*/ 	.word	0x00000028


	//----- nvinfo : EIATTR_FRAME_SIZE
	.align		4
.L_181:
        /*0330*/ 	.byte	0x04, 0x11
        /*0332*/ 	.short	(.L_183 - .L_182)
	.align		4
.L_182:
        /*0334*/ 	.word	index@(_ZN2at6native29vectorized_elementwise_kernelILi4EZZZNS0_15tan_kernel_cudaERNS_18TensorIteratorBaseEENKUlvE0_clEvENKUlvE_clEvEUldE_St5arrayIPcLm2EEEEviT0_T1_)
        /*0338*/ 	.word	0x00000028


	//----- nvinfo : EIATTR_REGCOUNT
	.align		4
.L_183:
        /*033c*/ 	.byte	0x04, 0x2f
        /*033e*/ 	.short	(.L_185 - .L_184)
	.align		4
.L_184:
        /*0340*/ 	.word	index@(_ZN2at6native29vectorized_elementwise_kernelILi2EZZZNS0_15tan_kernel_cudaERNS_18TensorIteratorBaseEENKUlvE0_clEvENKUlvE_clEvEUldE_St5arrayIPcLm2EEEEviT0_T1_)
        /*0344*/ 	.word	0x00000028


	//----- nvinfo : EIATTR_FRAME_SIZE
	.align		4
.L_185:
        /*0348*/ 	.byte	0x04, 0x11
        /*034a*/ 	.short	(.L_187 - .L_186)
	.align		4
.L_186:
        /*034c*/ 	.word	index@($_ZN2at6native29vectorized_elementwise_kernelILi2EZZZNS0_15tan_kernel_cudaERNS_18TensorIteratorBaseEENKUlvE0_clEvENKUlvE_clEvEUldE_St5arrayIPcLm2EEEEviT0_T1_$__internal_trig_reduction_slowpathd)
        /*0350*/ 	.word	0x00000028


	//----- nvinfo : EIATTR_FRAME_SIZE
	.align		4
.L_187:
        /*0354*/ 	.byte	0x04, 0x11
        /*0356*/ 	.short	(.L_189 - .L_188)
	.align		4
.L_188:
        /*0358*/ 	.word	index@(_ZN2at6native29vectorized_elementwise_kernelILi2EZZZNS0_15tan_kernel_cudaERNS_18TensorIteratorBaseEENKUlvE0_clEvENKUlvE_clEvEUldE_St5arrayIPcLm2EEEEviT0_T1_)
        /*035c*/ 	.word	0x00000028


	//----- nvinfo : EIATTR_REGCOUNT
	.align		4
.L_189:
        /*0360*/ 	.byte	0x04, 0x2f
        /*0362*/ 	.short	(.L_191 - .L_190)
	.align		4
.L_190:
        /*0364*/ 	.word	index@(_ZN2at6native27unrolled_elementwise_kernelIZZZNS0_15tan_kernel_cudaERNS_18TensorIteratorBaseEENKUlvE0_clEvENKUlvE_clEvEUldE_St5arrayIPcLm2EELi4E23TrivialOffsetCalculatorILi1EjESB_NS0_6memory15LoadWithoutCastENSC_16StoreWithoutCastEEEviT_T0_T2_T3_T4_T5_)
        /*0368*/ 	.word	0x00000020


	//----- nvinfo : EIATTR_FRAME_SIZE
	.align		4
.L_191:
        /*036c*/ 	.byte	0x04, 0x11
        /*036e*/ 	.short	(.L_193 - .L_192)
	.align		4
.L_192:
        /*0370*/ 	.word	index@($_ZN2at6native27unrolled_elementwise_kernelIZZZNS0_15tan_kernel_cudaERNS_18TensorIteratorBaseEENKUlvE0_clEvENKUlvE_clEvEUldE_St5arrayIPcLm2EELi4E23TrivialOffsetCalculatorILi1EjESB_NS0_6memory15LoadWithoutCastENSC_16StoreWithoutCastEEEviT_T0_T2_T3_T4_T5_$__internal_trig_reduction_slowpathd)
        /*0374*/ 	.word	0x00000028


	//----- nvinfo : EIATTR_FRAME_SIZE
	.align		4
.L_193:
        /*0378*/ 	.byte	0x04, 0x11
        /*037a*/ 	.short	(.L_195 - .L_194)
	.align		4
.L_194:
        /*037c*/ 	.word	index@(_ZN2at6native27unrolled_elementwise_kernelIZZZNS0_15tan_kernel_cudaERNS_18TensorIteratorBaseEENKUlvE0_clEvENKUlvE_clEvEUldE_St5arrayIPcLm2EELi4E23TrivialOffsetCalculatorILi1EjESB_NS0_6memory15LoadWithoutCastENSC_16StoreWithoutCastEEEviT_T0_T2_T3_T4_T5_)
        /*0380*/ 	.word	0x00000028


	//----- nvinfo : EIATTR_REGCOUNT
	.align		4
.L_195:
        /*0384*/ 	.byte	0x04, 0x2f
        /*0386*/ 	.short	(.L_197 - .L_196)
	.align		4
.L_196:
        /*0388*/ 	.word	index@(_ZN2at6native18elementwise_kernelILi128ELi2EZNS0_22gpu_kernel_impl_nocastIZZZNS0_15tan_kernel_cudaERNS_18TensorIteratorBaseEENKUlvE0_clEvENKUlvE_clEvEUldE_EEvS4_RKT_EUliE_EEviT1_)
        /*038c*/ 	.word	0x0000001e


	//----- nvinfo : EIATTR_FRAME_SIZE
	.align		4
.L_197:
        /*0390*/ 	.byte	0x04, 0x11
        /*0392*/ 	.short	(.L_199 - .L_198)
	.align		4
.L_198:
        /*0394*/ 	.word	index@($_ZN2at6native18elementwise_kernelILi128ELi2EZNS0_22gpu_kernel_impl_nocastIZZZNS0_15tan_kernel_cudaERNS_18TensorIteratorBaseEENKUlvE0_clEvENKUlvE_clEvEUldE_EEvS4_RKT_EUliE_EEviT1_$__internal_trig_reduction_slowpathd)
        /*0398*/ 	.word	0x00000028


	//----- nvinfo : EIATTR_FRAME_SIZE
	.align		4
.L_199:
        /*039c*/ 	.byte	0x04, 0x11
        /*039e*/ 	.short	(.L_201 - .L_200)
	.align		4
.L_200:
        /*03a0*/ 	.word	index@(_ZN2at6native18elementwise_kernelILi128ELi2EZNS0_22gpu_kernel_impl_nocastIZZZNS0_15tan_kernel_cudaERNS_18TensorIteratorBaseEENKUlvE0_clEvENKUlvE_clEvEUldE_EEvS4_RKT_EUliE_EEviT1_)
        /*03a4*/ 	.word	0x00000028


	//----- nvinfo : EIATTR_REGCOUNT
	.align		4
.L_201:
        /*03a8*/ 	.byte	0x04, 0x2f
        /*03aa*/ 	.short	(.L_203 - .L_202)
	.align		4
.L_202:
        /*03ac*/ 	.word	index@(_ZN2at6native27unrolled_elementwise_kernelIZZZNS0_15tan_kernel_cudaERNS_18TensorIteratorBaseEENKUlvE0_clEvENKUlvE_clEvEUldE_St5arrayIPcLm2EELi4E23TrivialOffsetCalculatorILi1EjESB_NS0_6memory12LoadWithCastILi1EEENSC_13StoreWithCastILi1EEEEEviT_T0_T2_T3_T4_T5_)
        /*03b0*/ 	.word	0x00000022


	//----- nvinfo : EIATTR_FRAME_SIZE
	.align		4
.L_203:
        /*03b4*/ 	.byte	0x04, 0x11
        /*03b6*/ 	.short	(.L_205 - .L_204)
	.align		4
.L_204:
        /*03b8*/ 	.word	index@($_ZN2at6native27unrolled_elementwise_kernelIZZZNS0_15tan_kernel_cudaERNS_18TensorIteratorBaseEENKUlvE0_clEvENKUlvE_clEvEUldE_St5arrayIPcLm2EELi4E23TrivialOffsetCalculatorILi1EjESB_NS0_6memory12LoadWithCastILi1EEENSC_13StoreWithCastILi1EEEEEviT_T0_T2_T3_T4_T5_$__internal_trig_reduction_slowpathd)
        /*03bc*/ 	.word	0x00000028


	//----- nvinfo : EIATTR_FRAME_SIZE
	.align		4
.L_205:
        /*03c0*/ 	.byte	0x04, 0x11
        /*03c2*/ 	.short	(.L_207 - .L_206)
	.align		4
.L_206:
        /*03c4*/ 	.word	index@(_ZN2at6native27unrolled_elementwise_kernelIZZZNS0_15tan_kernel_cudaERNS_18TensorIteratorBaseEENKUlvE0_clEvENKUlvE_clEvEUldE_St5arrayIPcLm2EELi4E23TrivialOffsetCalculatorILi1EjESB_NS0_6memory12LoadWithCastILi1EEENSC_13StoreWithCastILi1EEEEEviT_T0_T2_T3_T4_T5_)
        /*03c8*/ 	.word	0x00000028


	//----- nvinfo : EIATTR_REGCOUNT
	.align		4
.L_207:
        /*03cc*/ 	.byte	0x04, 0x2f
        /*03ce*/ 	.short	(.L_209 - .L_208)
	.align		4
.L_208:
        /*03d0*/ 	.word	index@(_ZN2at6native18elementwise_kernelILi128ELi4EZNS0_15gpu_kernel_implIZZZNS0_15tan_kernel_cudaERNS_18TensorIteratorBaseEENKUlvE0_clEvENKUlvE_clEvEUldE_EEvS4_RKT_EUliE_EEviT1_)
        /*03d4*/ 	.word	0x0000001c


	//----- nvinfo : EIATTR_FRAME_SIZE
	.align		4
.L_209:
        /*03d8*/ 	.byte	0x04, 0x11
        /*03da*/ 	.short	(.L_211 - .L_210)
	.align		4
.L_210:
        /*03dc*/ 	.word	index@($_ZN2at6native18elementwise_kernelILi128ELi4EZNS0_15gpu_kernel_implIZZZNS0_15tan_kernel_cudaERNS_18TensorIteratorBaseEENKUlvE0_clEvENKUlvE_clEvEUldE_EEvS4_RKT_EUliE_EEviT1_$__internal_trig_reduction_slowpathd)
        /*03e0*/ 	.word	0x00000028


	//----- nvinfo : EIATTR_FRAME_SIZE
	.align		4
.L_211:
        /*03e4*/ 	.byte	0x04, 0x11
        /*03e6*/ 	.short	(.L_213 - .L_212)
	.align		4
.L_212:
        /*03e8*/ 	.word	index@(_ZN2at6native18elementwise_kernelILi128ELi4EZNS0_15gpu_kernel_implIZZZNS0_15tan_kernel_cudaERNS_18TensorIteratorBaseEENKUlvE0_clEvENKUlvE_clEvEUldE_EEvS4_RKT_EUliE_EEviT1_)
        /*03ec*/ 	.word	0x00000028


	//----- nvinfo : EIATTR_REGCOUNT
	.align		4
.L_213:
        /*03f0*/ 	.byte	0x04, 0x2f
        /*03f2*/ 	.short	(.L_215 - .L_214)
	.align		4
.L_214:
        /*03f4*/ 	.word	index@(_ZN2at6native29vectorized_elementwise_kernelILi8EZZZNS0_15tan_kernel_cudaERNS_18TensorIteratorBaseEENKUlvE0_clEvENKUlvE0_clEvEUlfE_St5arrayIPcLm2EEEEviT0_T1_)
        /*03f8*/ 	.word	0x00000020


	//----- nvinfo : EIATTR_FRAME_SIZE
	.align		4
.L_215:
        /*03fc*/ 	.byte	0x04, 0x11
        /*03fe*/ 	.short	(.L_217 - .L_216)
	.align		4
.L_216:
        /*0400*/ 	.word	index@(_ZN2at6native29vectorized_elementwise_kernelILi8EZZZNS0_15tan_kernel_cudaERNS_18TensorIteratorBaseEENKUlvE0_clEvENKUlvE0_clEvEUlfE_St5arrayIPcLm2EEEEviT0_T1_)
        /*0404*/ 	.word	0x00000000


	//----- nvinfo : EIATTR_REGCOUNT
	.align		4
.L_217:
        /*0408*/ 	.byte	0x04, 0x2f
        /*040a*/ 	.short	(.L_219 - .L_218)
	.align		4
.L_218:
        /*040c*/ 	.word	index@(_ZN2at6native29vectorized_elementwise_kernelILi4EZZZNS0_15tan_kernel_cudaERNS_18TensorIteratorBaseEENKUlvE0_clEvENKUlvE0_clEvEUlfE_St5arrayIPcLm2EEEEviT0_T1_)
        /*0410*/ 	.word	0x00000020


	//----- nvinfo : EIATTR_FRAME_SIZE
	.align		4
.L_219:
        /*0414*/ 	.byte	0x04, 0x11
        /*0416*/ 	.short	(.L_221 - .L_220)
	.align		4
.L_220:
        /*0418*/ 	.word	index@(_ZN2at6native29vectorized_elementwise_kernelILi4EZZZNS0_15tan_kernel_cudaERNS_18TensorIteratorBaseEENKUlvE0_clEvENKUlvE0_clEvEUlfE_St5arrayIPcLm2EEEEviT0_T1_)
        /*041c*/ 	.word	0x00000000


	//----- nvinfo : EIATTR_REGCOUNT
	.align		4
.L_221:
        /*0420*/ 	.byte	0x04, 0x2f
        /*0422*/ 	.short	(.L_223 - .L_222)
	.align		4
.L_222:
        /*0424*/ 	.word	index@(_ZN2at6native29vectorized_elementwise_kernelILi2EZZZNS0_15tan_kernel_cudaERNS_18TensorIteratorBaseEENKUlvE0_clEvENKUlvE0_clEvEUlfE_St5arrayIPcLm2EEEEviT0_T1_)
        /*0428*/ 	.word	0x00000020


	//----- nvinfo : EIATTR_FRAME_SIZE
	.align		4
.L_223:
        /*042c*/ 	.byte	0x04, 0x11
        /*042e*/ 	.short	(.L_225 - .L_224)
	.align		4
.L_224:
        /*0430*/ 	.word	index@(_ZN2at6native29vectorized_elementwise_kernelILi2EZZZNS0_15tan_kernel_cudaERNS_18TensorIteratorBaseEENKUlvE0_clEvENKUlvE0_clEvEUlfE_St5arrayIPcLm2EEEEviT0_T1_)
        /*0434*/ 	.word	0x00000000


	//----- nvinfo : EIATTR_REGCOUNT
	.align		4
.L_225:
        /*0438*/ 	.byte	0x04, 0x2f
        /*043a*/ 	.short	(.L_227 - .L_226)
	.align		4
.L_226:
        /*043c*/ 	.word	index@(_ZN2at6native27unrolled_elementwise_kernelIZZZNS0_15tan_kernel_cudaERNS_18TensorIteratorBaseEENKUlvE0_clEvENKUlvE0_clEvEUlfE_St5arrayIPcLm2EELi4E23TrivialOffsetCalculatorILi1EjESB_NS0_6memory15LoadWithoutCastENSC_16StoreWithoutCastEEEviT_T0_T2_T3_T4_T5_)
        /*0440*/ 	.word	0x00000018


	//----- nvinfo : EIATTR_FRAME_SIZE
	.align		4
.L_227:
        /*0444*/ 	.byte	0x04, 0x11
        /*0446*/ 	.short	(.L_229 - .L_228)
	.align		4
.L_228:
        /*0448*/ 	.word	index@(_ZN2at6native27unrolled_elementwise_kernelIZZZNS0_15tan_kernel_cudaERNS_18TensorIteratorBaseEENKUlvE0_clEvENKUlvE0_clEvEUlfE_St5arrayIPcLm2EELi4E23TrivialOffsetCalculatorILi1EjESB_NS0_6memory15LoadWithoutCastENSC_16StoreWithoutCastEEEviT_T0_T2_T3_T4_T5_)
        /*044c*/ 	.word	0x00000000


	//----- nvinfo : EIATTR_REGCOUNT
	.align		4
.L_229:
        /*0450*/ 	.byte	0x04, 0x2f
        /*0452*/ 	.short	(.L_231 - .L_230)
	.align		4
.L_230:
        /*0454*/ 	.word	index@(_ZN2at6native18elementwise_kernelILi128ELi2EZNS0_22gpu_kernel_impl_nocastIZZZNS0_15tan_kernel_cudaERNS_18TensorIteratorBaseEENKUlvE0_clEvENKUlvE0_clEvEUlfE_EEvS4_RKT_EUliE_EEviT1_)
        /*0458*/ 	.word	0x00000014


	//----- nvinfo : EIATTR_FRAME_SIZE
	.align		4
.L_231:
        /*045c*/ 	.byte	0x04, 0x11
        /*045e*/ 	.short	(.L_233 - .L_232)
	.align		4
.L_232:
        /*0460*/ 	.word	index@(_ZN2at6native18elementwise_kernelILi128ELi2EZNS0_22gpu_kernel_impl_nocastIZZZNS0_15tan_kernel_cudaERNS_18TensorIteratorBaseEENKUlvE0_clEvENKUlvE0_clEvEUlfE_EEvS4_RKT_EUliE_EEviT1_)
        /*0464*/ 	.word	0x00000000


	//----- nvinfo : EIATTR_REGCOUNT
	.align		4
.L_233:
        /*0468*/ 	.byte	0x04, 0x2f
        /*046a*/ 	.short	(.L_235 - .L_234)
	.align		4
.L_234:
        /*046c*/ 	.word	index@(_ZN2at6native27unrolled_elementwise_kernelIZZZNS0_15tan_kernel_cudaERNS_18TensorIteratorBaseEENKUlvE0_clEvENKUlvE0_clEvEUlfE_St5arrayIPcLm2EELi4E23TrivialOffsetCalculatorILi1EjESB_NS0_6memory12LoadWithCastILi1EEENSC_13StoreWithCastILi1EEEEEviT_T0_T2_T3_T4_T5_)
        /*0470*/ 	.word	0x0000001d


	//----- nvinfo : EIATTR_FRAME_SIZE
	.align		4
.L_235:
        /*0474*/ 	.byte	0x04, 0x11
        /*0476*/ 	.short	(.L_237 - .L_236)
	.align		4
.L_236:
        /*0478*/ 	.word	index@(_ZN2at6native27unrolled_elementwise_kernelIZZZNS0_15tan_kernel_cudaERNS_18TensorIteratorBaseEENKUlvE0_clEvENKUlvE0_clEvEUlfE_St5arrayIPcLm2EELi4E23TrivialOffsetCalculatorILi1EjESB_NS0_6memory12LoadWithCastILi1EEENSC_13StoreWithCastILi1EEEEEviT_T0_T2_T3_T4_T5_)
        /*047c*/ 	.word	0x00000000


	//----- nvinfo : EIATTR_REGCOUNT
	.align		4
.L_237:
        /*0480*/ 	.byte	0x04, 0x2f
        /*0482*/ 	.short	(.L_239 - .L_238)
	.align		4
.L_238:
        /*0484*/ 	.word	index@(_ZN2at6native18elementwise_kernelILi128ELi4EZNS0_15gpu_kernel_implIZZZNS0_15tan_kernel_cudaERNS_18TensorIteratorBaseEENKUlvE0_clEvENKUlvE0_clEvEUlfE_EEvS4_RKT_EUliE_EEviT1_)
        /*0488*/ 	.word	0x00000018


	//----- nvinfo : EIATTR_FRAME_SIZE
	.align		4
.L_239:
        /*048c*/ 	.byte	0x04, 0x11
        /*048e*/ 	.short	(.L_241 - .L_240)
	.align		4
.L_240:
        /*0490*/ 	.word	index@(_ZN2at6native18elementwise_kernelILi128ELi4EZNS0_15gpu_kernel_implIZZZNS0_15tan_kernel_cudaERNS_18TensorIteratorBaseEENKUlvE0_clEvENKUlvE0_clEvEUlfE_EEvS4_RKT_EUliE_EEviT1_)
        /*0494*/ 	.word	0x00000000


	//----- nvinfo : EIATTR_REGCOUNT
	.align		4
.L_241:
        /*0498*/ 	.byte	0x04, 0x2f
        /*049a*/ 	.short	(.L_243 - .L_242)
	.align		4
.L_242:
        /*049c*/ 	.word	index@(_ZN2at6native29vectorized_elementwise_kernelILi8EZZZNS0_15tan_kernel_cudaERNS_18TensorIteratorBaseEENKUlvE0_clEvENKUlvE1_clEvEUlN3c104HalfEE_St5arrayIPcLm2EEEEviT0_T1_)
        /*04a0*/ 	.word	0x00000020


	//----- nvinfo : EIATTR_FRAME_SIZE
	.align		4
.L_243:
        /*04a4*/ 	.byte	0x04, 0x11
        /*04a6*/ 	.short	(.L_245 - .L_244)
	.align		4
.L_244:
        /*04a8*/ 	.word	index@(_ZN2at6native29vectorized_elementwise_kernelILi8EZZZNS0_15tan_kernel_cudaERNS_18TensorIteratorBaseEENKUlvE0_clEvENKUlvE1_clEvEUlN3c104HalfEE_St5arrayIPcLm2EEEEviT0_T1_)
        /*04ac*/ 	.word	0x00000000


	//----- nvinfo : EIATTR_REGCOUNT
	.align		4
.L_245:
        /*04b0*/ 	.byte	0x04, 0x2f
        /*04b2*/ 	.short	(.L_247 - .L_246)
	.align		4
.L_246:
        /*04b4*/ 	.word	index@(_ZN2at6native29vectorized_elementwise_kernelILi4EZZZNS0_15tan_kernel_cudaERNS_18TensorIteratorBaseEENKUlvE0_clEvENKUlvE1_clEvEUlN3c104HalfEE_St5arrayIPcLm2EEEEviT0_T1_)
        /*04b8*/ 	.word	0x00000020


	//----- nvinfo : EIATTR_FRAME_SIZE
	.align		4
.L_247:
        /*04bc*/ 	.byte	0x04, 0x11
        /*04be*/ 	.short	(.L_249 - .L_248)
	.align		4
.L_248:
        /*04c0*/ 	.word	index@(_ZN2at6native29vectorized_elementwise_kernelILi4EZZZNS0_15tan_kernel_cudaERNS_18TensorIteratorBaseEENKUlvE0_clEvENKUlvE1_clEvEUlN3c104HalfEE_St5arrayIPcLm2EEEEviT0_T1_)
        /*04c4*/ 	.word	0x00000000


	//----- nvinfo : EIATTR_REGCOUNT
	.align		4
.L_249:
        /*04c8*/ 	.byte	0x04, 0x2f
        /*04ca*/ 	.short	(.L_251 - .L_250)
	.align		4
.L_250:
        /*04cc*/ 	.word	index@(_ZN2at6native29vectorized_elementwise_kernelILi2EZZZNS0_15tan_kernel_cudaERNS_18TensorIteratorBaseEENKUlvE0_clEvENKUlvE1_clEvEUlN3c104HalfEE_St5arrayIPcLm2EEEEviT0_T1_)
        /*04d0*/ 	.word	0x00000020


	//----- nvinfo : EIATTR_FRAME_SIZE
	.align		4
.L_251:
        /*04d4*/ 	.byte	0x04, 0x11
        /*04d6*/ 	.short	(.L_253 - .L_252)
	.align		4
.L_252:
        /*04d8*/ 	.word	index@(_ZN2at6native29vectorized_elementwise_kernelILi2EZZZNS0_15tan_kernel_cudaERNS_18TensorIteratorBaseEENKUlvE0_clEvENKUlvE1_clEvEUlN3c104HalfEE_St5arrayIPcLm2EEEEviT0_T1_)
        /*04dc*/ 	.word	0x00000000


	//----- nvinfo : EIATTR_REGCOUNT
	.align		4
.L_253:
        /*04e0*/ 	.byte	0x04, 0x2f
        /*04e2*/ 	.short	(.L_255 - .L_254)
	.align		4
.L_254:
        /*04e4*/ 	.word	index@(_ZN2at6native27unrolled_elementwise_kernelIZZZNS0_15tan_kernel_cudaERNS_18TensorIteratorBaseEENKUlvE0_clEvENKUlvE1_clEvEUlN3c104HalfEE_St5arrayIPcLm2EELi4E23TrivialOffsetCalculatorILi1EjESD_NS0_6memory15LoadWithoutCastENSE_16StoreWithoutCastEEEviT_T0_T2_T3_T4_T5_)
        /*04e8*/ 	.word	0x00000018


	//----- nvinfo : EIATTR_FRAME_SIZE
	.align		4
.L_255:
        /*04ec*/ 	.byte	0x04, 0x11
        /*04ee*/ 	.short	(.L_257 - .L_256)
	.align		4
.L_256:
        /*04f0*/ 	.word	index@(_ZN2at6native27unrolled_elementwise_kernelIZZZNS0_15tan_kernel_cudaERNS_18TensorIteratorBaseEENKUlvE0_clEvENKUlvE1_clEvEUlN3c104HalfEE_St5arrayIPcLm2EELi4E23TrivialOffsetCalculatorILi1EjESD_NS0_6memory15LoadWithoutCastENSE_16StoreWithoutCastEEEviT_T0_T2_T3_T4_T5_)
        /*04f4*/ 	.word	0x00000000


	//----- nvinfo : EIATTR_REGCOUNT
	.align		4
.L_257:
        /*04f8*/ 	.byte	0x04, 0x2f
        /*04fa*/ 	.short	(.L_259 - .L_258)
	.align		4
.L_258:
        /*04fc*/ 	.word	index@(_ZN2at6native18elementwise_kernelILi128ELi4EZNS0_22gpu_kernel_impl_nocastIZZZNS0_15tan_kernel_cudaERNS_18TensorIteratorBaseEENKUlvE0_clEvENKUlvE1_clEvEUlN3c104HalfEE_EEvS4_RKT_EUliE_EEviT1_)
        /*0500*/ 	.word	0x00000014


	//----- nvinfo : EIATTR_FRAME_SIZE
	.align		4
.L_259:
        /*0504*/ 	.byte	0x04, 0x11
        /*0506*/ 	.short	(.L_261 - .L_260)
	.align		4
.L_260:
        /*0508*/ 	.word	index@(_ZN2at6native18elementwise_kernelILi128ELi4EZNS0_22gpu_kernel_impl_nocastIZZZNS0_15tan_kernel_cudaERNS_18TensorIteratorBaseEENKUlvE0_clEvENKUlvE1_clEvEUlN3c104HalfEE_EEvS4_RKT_EUliE_EEviT1_)
        /*050c*/ 	.word	0x00000000


	//----- nvinfo : EIATTR_REGCOUNT
	.align		4
.L_261:
        /*0510*/ 	.byte	0x04, 0x2f
        /*0512*/ 	.short	(.L_263 - .L_262)
	.align		4
.L_262:
        /*0514*/ 	.word	index@(_ZN2at6native27unrolled_elementwise_kernelIZZZNS0_15tan_kernel_cudaERNS_18TensorIteratorBaseEENKUlvE0_clEvENKUlvE1_clEvEUlN3c104HalfEE_St5arrayIPcLm2EELi4E23TrivialOffsetCalculatorILi1EjESD_NS0_6memory12LoadWithCastILi1EEENSE_13StoreWithCastILi1EEEEEviT_T0_T2_T3_T4_T5_)
        /*0518*/ 	.word	0x0000001c


	//----- nvinfo : EIATTR_FRAME_SIZE
	.align		4
.L_263:
        /*051c*/ 	.byte	0x04, 0x11
        /*051e*/ 	.short	(.L_265 - .L_264)
	.align		4
.L_264:
        /*0520*/ 	.word	index@(_ZN2at6native27unrolled_elementwise_kernelIZZZNS0_15tan_kernel_cudaERNS_18TensorIteratorBaseEENKUlvE0_clEvENKUlvE1_clEvEUlN3c104HalfEE_St5arrayIPcLm2EELi4E23TrivialOffsetCalculatorILi1EjESD_NS0_6memory12LoadWithCastILi1EEENSE_13StoreWithCastILi1EEEEEviT_T0_T2_T3_T4_T5_)
        /*0524*/ 	.word	0x00000000


	//----- nvinfo : EIATTR_REGCOUNT
	.align		4
.L_265:
        /*0528*/ 	.byte	0x04, 0x2f
        /*052a*/ 	.short	(.L_267 - .L_266)
	.align		4
.L_266:
        /*052c*/ 	.word	index@(_ZN2at6native18elementwise_kernelILi128ELi4EZNS0_15gpu_kernel_implIZZZNS0_15tan_kernel_cudaERNS_18TensorIteratorBaseEENKUlvE0_clEvENKUlvE1_clEvEUlN3c104HalfEE_EEvS4_RKT_EUliE_EEviT1_)
        /*0530*/ 	.word	0x00000018


	//----- nvinfo : EIATTR_FRAME_SIZE
	.align		4
.L_267:
        /*0534*/ 	.byte	0x04, 0x11
        /*0536*/ 	.short	(.L_269 - .L_268)
	.align		4
.L_268:
        /*0538*/ 	.word	index@(_ZN2at6native18elementwise_kernelILi128ELi4EZNS0_15gpu_kernel_implIZZZNS0_15tan_kernel_cudaERNS_18TensorIteratorBaseEENKUlvE0_clEvENKUlvE1_clEvEUlN3c104HalfEE_EEvS4_RKT_EUliE_EEviT1_)
        /*053c*/ 	.word	0x00000000


	//----- nvinfo : EIATTR_REGCOUNT
	.align		4
.L_269:
        /*0540*/ 	.byte	0x04, 0x2f
        /*0542*/ 	.short	(.L_271 - .L_270)
	.align		4
.L_270:
        /*0544*/ 	.word	index@(_ZN2at6native29vectorized_elementwise_kernelILi8EZZZNS0_15tan_kernel_cudaERNS_18TensorIteratorBaseEENKUlvE0_clEvENKUlvE2_clEvEUlN3c108BFloat16EE_St5arrayIPcLm2EEEEviT0_T1_)
        /*0548*/ 	.word	0x00000020


	//----- nvinfo : EIATTR_FRAME_SIZE
	.align		4
.L_271:
        /*054c*/ 	.byte	0x04, 0x11
        /*054e*/ 	.short	(.L_273 - .L_272)
	.align		4
.L_272:
        /*0550*/ 	.word	index@(_ZN2at6native29vectorized_elementwise_kernelILi8EZZZNS0_15tan_kernel_cudaERNS_18TensorIteratorBaseEENKUlvE0_clEvENKUlvE2_clEvEUlN3c108BFloat16EE_St5arrayIPcLm2EEEEviT0_T1_)
        /*0554*/ 	.word	0x00000000


	//----- nvinfo : EIATTR_REGCOUNT
	.align		4
.L_273:
        /*0558*/ 	.byte	0x04, 0x2f
        /*055a*/ 	.short	(.L_275 - .L_274)
	.align		4
.L_274:
        /*055c*/ 	.word	index@(_ZN2at6native29vectorized_elementwise_kernelILi4EZZZNS0_15tan_kernel_cudaERNS_18TensorIteratorBaseEENKUlvE0_clEvENKUlvE2_clEvEUlN3c108BFloat16EE_St5arrayIPcLm2EEEEviT0_T1_)
        /*0560*/ 	.word	0x00000020


	//----- nvinfo : EIATTR_FRAME_SIZE
	.align		4
.L_275:
        /*0564*/ 	.byte	0x04, 0x11
        /*0566*/ 	.short	(.L_277 - .L_276)
	.align		4
.L_276:
        /*0568*/ 	.word	index@(_ZN2at6native29vectorized_elementwise_kernelILi4EZZZNS0_15tan_kernel_cudaERNS_18TensorIteratorBaseEENKUlvE0_clEvENKUlvE2_clEvEUlN3c108BFloat16EE_St5arrayIPcLm2EEEEviT0_T1_)
        /*056c*/ 	.word	0x00000000


	//----- nvinfo : EIATTR_REGCOUNT
	.align		4
.L_277:
        /*0570*/ 	.byte	0x04, 0x2f
        /*0572*/ 	.short	(.L_279 - .L_278)
	.align		4
.L_278:
        /*0574*/ 	.word	index@(_ZN2at6native29vectorized_elementwise_kernelILi2EZZZNS0_15tan_kernel_cudaERNS_18TensorIteratorBaseEENKUlvE0_clEvENKUlvE2_clEvEUlN3c108BFloat16EE_St5arrayIPcLm2EEEEviT0_T1_)
        /*0578*/ 	.word	0x00000020


	//----- nvinfo : EIATTR_FRAME_SIZE
	.align		4
.L_279:
        /*057c*/ 	.byte	0x04, 0x11
        /*057e*/ 	.short	(.L_281 - .L_280)
	.align		4
.L_280:
        /*0580*/ 	.word	index@(_ZN2at6native29vectorized_elementwise_kernelILi2EZZZNS0_15tan_kernel_cudaERNS_18TensorIteratorBaseEENKUlvE0_clEvENKUlvE2_clEvEUlN3c108BFloat16EE_St5arrayIPcLm2EEEEviT0_T1_)
        /*0584*/ 	.word	0x00000000


	//----- nvinfo : EIATTR_REGCOUNT
	.align		4
.L_281:
        /*0588*/ 	.byte	0x04, 0x2f
        /*058a*/ 	.short	(.L_283 - .L_282)
	.align		4
.L_282:
        /*058c*/ 	.word	index@(_ZN2at6native27unrolled_elementwise_kernelIZZZNS0_15tan_kernel_cudaERNS_18TensorIteratorBaseEENKUlvE0_clEvENKUlvE2_clEvEUlN3c108BFloat16EE_St5arrayIPcLm2EELi4E23TrivialOffsetCalculatorILi1EjESD_NS0_6memory15LoadWithoutCastENSE_16StoreWithoutCastEEEviT_T0_T2_T3_T4_T5_)
        /*0590*/ 	.word	0x00000018


	//----- nvinfo : EIATTR_FRAME_SIZE
	.align		4
.L_283:
        /*0594*/ 	.byte	0x04, 0x11
        /*0596*/ 	.short	(.L_285 - .L_284)
	.align		4
.L_284:
        /*0598*/ 	.word	index@(_ZN2at6native27unrolled_elementwise_kernelIZZZNS0_15tan_kernel_cudaERNS_18TensorIteratorBaseEENKUlvE0_clEvENKUlvE2_clEvEUlN3c108BFloat16EE_St5arrayIPcLm2EELi4E23TrivialOffsetCalculatorILi1EjESD_NS0_6memory15LoadWithoutCastENSE_16StoreWithoutCastEEEviT_T0_T2_T3_T4_T5_)
        /*059c*/ 	.word	0x00000000


	//----- nvinfo : EIATTR_REGCOUNT
	.align		4
.L_285:
        /*05a0*/ 	.byte	0x04, 0x2f
        /*05a2*/ 	.short	(.L_287 - .L_286)
	.align		4
.L_286:
        /*05a4*/ 	.word	index@(_ZN2at6native18elementwise_kernelILi128ELi4EZNS0_22gpu_kernel_impl_nocastIZZZNS0_15tan_kernel_cudaERNS_18TensorIteratorBaseEENKUlvE0_clEvENKUlvE2_clEvEUlN3c108BFloat16EE_EEvS4_RKT_EUliE_EEviT1_)
        /*05a8*/ 	.word	0x00000014


	//----- nvinfo : EIATTR_FRAME_SIZE
	.align		4
.L_287:
        /*05ac*/ 	.byte	0x04, 0x11
        /*05ae*/ 	.short	(.L_289 - .L_288)
	.align		4
.L_288:
        /*05b0*/ 	.word	index@(_ZN2at6native18elementwise_kernelILi128ELi4EZNS0_22gpu_kernel_impl_nocastIZZZNS0_15tan_kernel_cudaERNS_18TensorIteratorBaseEENKUlvE0_clEvENKUlvE2_clEvEUlN3c108BFloat16EE_EEvS4_RKT_EUliE_EEviT1_)
        /*05b4*/ 	.word	0x00000000


	//----- nvinfo : EIATTR_REGCOUNT
	.align		4
.L_289:
        /*05b8*/ 	.byte	0x04, 0x2f
        /*05ba*/ 	.short	(.L_291 - .L_290)
	.align		4
.L_290:
        /*05bc*/ 	.word	index@(_ZN2at6native27unrolled_elementwise_kernelIZZZNS0_15tan_kernel_cudaERNS_18TensorIteratorBaseEENKUlvE0_clEvENKUlvE2_clEvEUlN3c108BFloat16EE_St5arrayIPcLm2EELi4E23TrivialOffsetCalculatorILi1EjESD_NS0_6memory12LoadWithCastILi1EEENSE_13StoreWithCastILi1EEEEEviT_T0_T2_T3_T4_T5_)
        /*05c0*/ 	.word	0x0000001c


	//----- nvinfo : EIATTR_FRAME_SIZE
	.align		4
.L_291:
        /*05c4*/ 	.byte	0x04, 0x11
        /*05c6*/ 	.short	(.L_293 - .L_292)
	.align		4
.L_292:
        /*05c8*/ 	.word	index@(_ZN2at6native27unrolled_elementwise_kernelIZZZNS0_15tan_kernel_cudaERNS_18TensorIteratorBaseEENKUlvE0_clEvENKUlvE2_clEvEUlN3c108BFloat16EE_St5arrayIPcLm2EELi4E23TrivialOffsetCalculatorILi1EjESD_NS0_6memory12LoadWithCastILi1EEENSE_13StoreWithCastILi1EEEEEviT_T0_T2_T3_T4_T5_)
        /*05cc*/ 	.word	0x00000000


	//----- nvinfo : EIATTR_REGCOUNT
	.align		4
.L_293:
        /*05d0*/ 	.byte	0x04, 0x2f
        /*05d2*/ 	.short	(.L_295 - .L_294)
	.align		4
.L_294:
        /*05d4*/ 	.word	index@(_ZN2at6native18elementwise_kernelILi128ELi4EZNS0_15gpu_kernel_implIZZZNS0_15tan_kernel_cudaERNS_18TensorIteratorBaseEENKUlvE0_clEvENKUlvE2_clEvEUlN3c108BFloat16EE_EEvS4_RKT_EUliE_EEviT1_)
        /*05d8*/ 	.word	0x00000018


	//----- nvinfo : EIATTR_FRAME_SIZE
	.align		4
.L_295:
        /*05dc*/ 	.byte	0x04, 0x11
        /*05de*/ 	.short	(.L_297 - .L_296)
	.align		4
.L_296:
        /*05e0*/ 	.word	index@(_ZN2at6native18elementwise_kernelILi128ELi4EZNS0_15gpu_kernel_implIZZZNS0_15tan_kernel_cudaERNS_18TensorIteratorBaseEENKUlvE0_clEvENKUlvE2_clEvEUlN3c108BFloat16EE_EEvS4_RKT_EUliE_EEviT1_)
        /*05e4*/ 	.word	0x00000000


	//----- nvinfo : EIATTR_MIN_STACK_SIZE
	.align		4
.L_297:
        /*05e8*/ 	.byte	0x04, 0x12
        /*05ea*/ 	.short	(.L_299 - .L_298)
	.align		4
.L_298:
        /*05ec*/ 	.word	index@(_ZN2at6native18elementwise_kernelILi128ELi4EZNS0_15gpu_kernel_implIZZZNS0_15tan_kernel_cudaERNS_18TensorIteratorBaseEENKUlvE0_clEvENKUlvE2_clEvEUlN3c108BFloat16EE_EEvS4_RKT_EUliE_EEviT1_)
        /*05f0*/ 	.word	0x00000000


	//----- nvinfo : EIATTR_MIN_STACK_SIZE
	.align		4
.L_299:
        /*05f4*/ 	.byte	0x04, 0x12
        /*05f6*/ 	.short	(.L_301 - .L_300)
	.align		4
.L_300:
        /*05f8*/ 	.word	index@(_ZN2at6native27unrolled_elementwise_kernelIZZZNS0_15tan_kernel_cudaERNS_18TensorIteratorBaseEENKUlvE0_clEvENKUlvE2_clEvEUlN3c108BFloat16EE_St5arrayIPcLm2EELi4E23TrivialOffsetCalculatorILi1EjESD_NS0_6memory12LoadWithCastILi1EEENSE_13StoreWithCastILi1EEEEEviT_T0_T2_T3_T4_T5_)
        /*05fc*/ 	.word	0x00000000


	//----- nvinfo : EIATTR_MIN_STACK_SIZE
	.align		4
.L_301:
        /*0600*/ 	.byte	0x04, 0x12
        /*0602*/ 	.short	(.L_303 - .L_302)
	.align		4
.L_302:
        /*0604*/ 	.word	index@(_ZN2at6native18elementwise_kernelILi128ELi4EZNS0_22gpu_kernel_impl_nocastIZZZNS0_15tan_kernel_cudaERNS_18TensorIteratorBaseEENKUlvE0_clEvENKUlvE2_clEvEUlN3c108BFloat16EE_EEvS4_RKT_EUliE_EEviT1_)
        /*0608*/ 	.word	0x00000000


	//----- nvinfo : EIATTR_MIN_STACK_SIZE
	.align		4
.L_303:
        /*060c*/ 	.byte	0x04, 0x12
        /*060e*/ 	.short	(.L_305 - .L_304)
	.align		4
.L_304:
        /*0610*/ 	.word	index@(_ZN2at6native27unrolled_elementwise_kernelIZZZNS0_15tan_kernel_cudaERNS_18TensorIteratorBaseEENKUlvE0_clEvENKUlvE2_clEvEUlN3c108BFloat16EE_St5arrayIPcLm2EELi4E23TrivialOffsetCalculatorILi1EjESD_NS0_6memory15LoadWithoutCastENSE_16StoreWithoutCastEEEviT_T0_T2_T3_T4_T5_)
        /*0614*/ 	.word	0x00000000


	//----- nvinfo : EIATTR_MIN_STACK_SIZE
	.align		4
.L_305:
        /*0618*/ 	.byte	0x04, 0x12
        /*061a*/ 	.short	(.L_307 - .L_306)
	.align		4
.L_306:
        /*061c*/ 	.word	index@(_ZN2at6native29vectorized_elementwise_kernelILi2EZZZNS0_15tan_kernel_cudaERNS_18TensorIteratorBaseEENKUlvE0_clEvENKUlvE2_clEvEUlN3c108BFloat16EE_St5arrayIPcLm2EEEEviT0_T1_)
        /*0620*/ 	.word	0x00000000


	//----- nvinfo : EIATTR_MIN_STACK_SIZE
	.align		4
.L_307:
        /*0624*/ 	.byte	0x04, 0x12
        /*0626*/ 	.short	(.L_309 - .L_308)
	.align		4
.L_308:
        /*0628*/ 	.word	index@(_ZN2at6native29vectorized_elementwise_kernelILi4EZZZNS0_15tan_kernel_cudaERNS_18TensorIteratorBaseEENKUlvE0_clEvENKUlvE2_clEvEUlN3c108BFloat16EE_St5arrayIPcLm2EEEEviT0_T1_)
        /*062c*/ 	.word	0x00000000


	//----- nvinfo : EIATTR_MIN_STACK_SIZE
	.align		4
.L_309:
        /*0630*/ 	.byte	0x04, 0x12
        /*0632*/ 	.short	(.L_311 - .L_310)
	.align		4
.L_310:
        /*0634*/ 	.word	index@(_ZN2at6native29vectorized_elementwise_kernelILi8EZZZNS0_15tan_kernel_cudaERNS_18TensorIteratorBaseEENKUlvE0_clEvENKUlvE2_clEvEUlN3c108BFloat16EE_St5arrayIPcLm2EEEEviT0_T1_)
        /*0638*/ 	.word	0x00000000


	//----- nvinfo : EIATTR_MIN_STACK_SIZE
	.align		4
.L_311:
        /*063c*/ 	.byte	0x04, 0x12
        /*063e*/ 	.short	(.L_313 - .L_312)
	.align		4
.L_312:
        /*0640*/ 	.word	index@(_ZN2at6native18elementwise_kernelILi128ELi4EZNS0_15gpu_kernel_implIZZZNS0_15tan_kernel_cudaERNS_18TensorIteratorBaseEENKUlvE0_clEvENKUlvE1_clEvEUlN3c104HalfEE_EEvS4_RKT_EUliE_EEviT1_)
        /*0644*/ 	.word	0x00000000


	//----- nvinfo : EIATTR_MIN_STACK_SIZE
	.align		4
.L_313:
        /*0648*/ 	.byte	0x04, 0x12
        /*064a*/ 	.short	(.L_315 - .L_314)
	.align		4
.L_314:
        /*064c*/ 	.word	index@(_ZN2at6native27unrolled_elementwise_kernelIZZZNS0_15tan_kernel_cudaERNS_18TensorIteratorBaseEENKUlvE0_clEvENKUlvE1_clEvEUlN3c104HalfEE_St5arrayIPcLm2EELi4E23TrivialOffsetCalculatorILi1EjESD_NS0_6memory12LoadWithCastILi1EEENSE_13StoreWithCastILi1EEEEEviT_T0_T2_T3_T4_T5_)
        /*0650*/ 	.word	0x00000000


	//----- nvinfo : EIATTR_MIN_STACK_SIZE
	.align		4
.L_315:
        /*0654*/ 	.byte	0x04, 0x12
        /*0656*/ 	.short	(.L_317 - .L_316)
	.align		4
.L_316:
        /*0658*/ 	.word	index@(_ZN2at6native18elementwise_kernelILi128ELi4EZNS0_22gpu_kernel_impl_nocastIZZZNS0_15tan_kernel_cudaERNS_18TensorIteratorBaseEENKUlvE0_clEvENKUlvE1_clEvEUlN3c104HalfEE_EEvS4_RKT_EUliE_EEviT1_)
        /*065c*/ 	.word	0x00000000


	//----- nvinfo : EIATTR_MIN_STACK_SIZE
	.align		4
.L_317:
        /*0660*/ 	.byte	0x04, 0x12
        /*0662*/ 	.short	(.L_319 - .L_318)
	.align		4
.L_318:
        /*0664*/ 	.word	index@(_ZN2at6native27unrolled_elementwise_kernelIZZZNS0_15tan_kernel_cudaERNS_18TensorIteratorBaseEENKUlvE0_clEvENKUlvE1_clEvEUlN3c104HalfEE_St5arrayIPcLm2EELi4E23TrivialOffsetCalculatorILi1EjESD_NS0_6memory15LoadWithoutCastENSE_16StoreWithoutCastEEEviT_T0_T2_T3_T4_T5_)
        /*0668*/ 	.word	0x00000000


	//----- nvinfo : EIATTR_MIN_STACK_SIZE
	.align		4
.L_319:
        /*066c*/ 	.byte	0x04, 0x12
        /*066e*/ 	.short	(.L_321 - .L_320)
	.align		4
.L_320:
        /*0670*/ 	.word	index@(_ZN2at6native29vectorized_elementwise_kernelILi2EZZZNS0_15tan_kernel_cudaERNS_18TensorIteratorBaseEENKUlvE0_clEvENKUlvE1_clEvEUlN3c104HalfEE_St5arrayIPcLm2EEEEviT0_T1_)
        /*0674*/ 	.word	0x00000000


	//----- nvinfo : EIATTR_MIN_STACK_SIZE
	.align		4
.L_321:
        /*0678*/ 	.byte	0x04, 0x12
        /*067a*/ 	.short	(.L_323 - .L_322)
	.align		4
.L_322:
        /*067c*/ 	.word	index@(_ZN2at6native29vectorized_elementwise_kernelILi4EZZZNS0_15tan_kernel_cudaERNS_18TensorIteratorBaseEENKUlvE0_clEvENKUlvE1_clEvEUlN3c104HalfEE_St5arrayIPcLm2EEEEviT0_T1_)
        /*0680*/ 	.word	0x00000000


	//----- nvinfo : EIATTR_MIN_STACK_SIZE
	.align		4
.L_323:
        /*0684*/ 	.byte	0x04, 0x12
        /*0686*/ 	.short	(.L_325 - .L_324)
	.align		4
.L_324:
        /*0688*/ 	.word	index@(_ZN2at6native29vectorized_elementwise_kernelILi8EZZZNS0_15tan_kernel_cudaERNS_18TensorIteratorBaseEENKUlvE0_clEvENKUlvE1_clEvEUlN3c104HalfEE_St5arrayIPcLm2EEEEviT0_T1_)
        /*068c*/ 	.word	0x00000000


	//----- nvinfo : EIATTR_MIN_STACK_SIZE
	.align		4
.L_325:
        /*0690*/ 	.byte	0x04, 0x12
        /*0692*/ 	.short	(.L_327 - .L_326)
	.align		4
.L_326:
        /*0694*/ 	.word	index@(_ZN2at6native18elementwise_kernelILi128ELi4EZNS0_15gpu_kernel_implIZZZNS0_15tan_kernel_cudaERNS_18TensorIteratorBaseEENKUlvE0_clEvENKUlvE0_clEvEUlfE_EEvS4_RKT_EUliE_EEviT1_)
        /*0698*/ 	.word	0x00000000


	//----- nvinfo : EIATTR_MIN_STACK_SIZE
	.align		4
.L_327:
        /*069c*/ 	.byte	0x04, 0x12
        /*069e*/ 	.short	(.L_329 - .L_328)
	.align		4
.L_328:
        /*06a0*/ 	.word	index@(_ZN2at6native27unrolled_elementwise_kernelIZZZNS0_15tan_kernel_cudaERNS_18TensorIteratorBaseEENKUlvE0_clEvENKUlvE0_clEvEUlfE_St5arrayIPcLm2EELi4E23TrivialOffsetCalculatorILi1EjESB_NS0_6memory12LoadWithCastILi1EEENSC_13StoreWithCastILi1EEEEEviT_T0_T2_T3_T4_T5_)
        /*06a4*/ 	.word	0x00000000


	//----- nvinfo : EIATTR_MIN_STACK_SIZE
	.align		4
.L_329:
        /*06a8*/ 	.byte	0x04, 0x12
        /*06aa*/ 	.short	(.L_331 - .L_330)
	.align		4
.L_330:
        /*06ac*/ 	.word	index@(_ZN2at6native18elementwise_kernelILi128ELi2EZNS0_22gpu_kernel_impl_nocastIZZZNS0_15tan_kernel_cudaERNS_18TensorIteratorBaseEENKUlvE0_clEvENKUlvE0_clEvEUlfE_EEvS4_RKT_EUliE_EEviT1_)
        /*06b0*/ 	.word	0x00000000


	//----- nvinfo : EIATTR_MIN_STACK_SIZE
	.align		4
.L_331:
        /*06b4*/ 	.byte	0x04, 0x12
        /*06b6*/ 	.short	(.L_333 - .L_332)
	.align		4
.L_332:
        /*06b8*/ 	.word	index@(_ZN2at6native27unrolled_elementwise_kernelIZZZNS0_15tan_kernel_cudaERNS_18TensorIteratorBaseEENKUlvE0_clEvENKUlvE0_clEvEUlfE_St5arrayIPcLm2EELi4E23TrivialOffsetCalculatorILi1EjESB_NS0_6memory15LoadWithoutCastENSC_16StoreWithoutCastEEEviT_T0_T2_T3_T4_T5_)
        /*06bc*/ 	.word	0x00000000


	//----- nvinfo : EIATTR_MIN_STACK_SIZE
	.align		4
.L_333:
        /*06c0*/ 	.byte	0x04, 0x12
        /*06c2*/ 	.short	(.L_335 - .L_334)
	.align		4
.L_334:
        /*06c4*/ 	.word	index@(_ZN2at6native29vectorized_elementwise_kernelILi2EZZZNS0_15tan_kernel_cudaERNS_18TensorIteratorBaseEENKUlvE0_clEvENKUlvE0_clEvEUlfE_St5arrayIPcLm2EEEEviT0_T1_)
        /*06c8*/ 	.word	0x00000000


	//----- nvinfo : EIATTR_MIN_STACK_SIZE
	.align		4
.L_335:
        /*06cc*/ 	.byte	0x04, 0x12
        /*06ce*/ 	.short	(.L_337 - .L_336)
	.align		4
.L_336:
        /*06d0*/ 	.word	index@(_ZN2at6native29vectorized_elementwise_kernelILi4EZZZNS0_15tan_kernel_cudaERNS_18TensorIteratorBaseEENKUlvE0_clEvENKUlvE0_clEvEUlfE_St5arrayIPcLm2EEEEviT0_T1_)
        /*06d4*/ 	.word	0x00000000


	//----- nvinfo : EIATTR_MIN_STACK_SIZE
	.align		4
.L_337:
        /*06d8*/ 	.byte	0x04, 0x12
        /*06da*/ 	.short	(.L_339 - .L_338)
	.align		4
.L_338:
        /*06dc*/ 	.word	index@(_ZN2at6native29vectorized_elementwise_kernelILi8EZZZNS0_15tan_kernel_cudaERNS_18TensorIteratorBaseEENKUlvE0_clEvENKUlvE0_clEvEUlfE_St5arrayIPcLm2EEEEviT0_T1_)
        /*06e0*/ 	.word	0x00000000


	//----- nvinfo : EIATTR_MIN_STACK_SIZE
	.align		4
.L_339:
        /*06e4*/ 	.byte	0x04, 0x12
        /*06e6*/ 	.short	(.L_341 - .L_340)
	.align		4
.L_340:
        /*06e8*/ 	.word	index@(_ZN2at6native18elementwise_kernelILi128ELi4EZNS0_15gpu_kernel_implIZZZNS0_15tan_kernel_cudaERNS_18TensorIteratorBaseEENKUlvE0_clEvENKUlvE_clEvEUldE_EEvS4_RKT_EUliE_EEviT1_)
        /*06ec*/ 	.word	0x00000028


	//----- nvinfo : EIATTR_MIN_STACK_SIZE
	.align		4
.L_341:
        /*06f0*/ 	.byte	0x04, 0x12
        /*06f2*/ 	.short	(.L_343 - .L_342)
	.align		4
.L_342:
        /*06f4*/ 	.word	index@(_ZN2at6native27unrolled_elementwise_kernelIZZZNS0_15tan_kernel_cudaERNS_18TensorIteratorBaseEENKUlvE0_clEvENKUlvE_clEvEUldE_St5arrayIPcLm2EELi4E23TrivialOffsetCalculatorILi1EjESB_NS0_6memory12LoadWithCastILi1EEENSC_13StoreWithCastILi1EEEEEviT_T0_T2_T3_T4_T5_)
        /*06f8*/ 	.word	0x00000028


	//----- nvinfo : EIATTR_MIN_STACK_SIZE
	.align		4
.L_343:
        /*06fc*/ 	.byte	0x04, 0x12
        /*06fe*/ 	.short	(.L_345 - .L_344)
	.align		4
.L_344:
        /*0700*/ 	.word	index@(_ZN2at6native18elementwise_kernelILi128ELi2EZNS0_22gpu_kernel_impl_nocastIZZZNS0_15tan_kernel_cudaERNS_18TensorIteratorBaseEENKUlvE0_clEvENKUlvE_clEvEUldE_EEvS4_RKT_EUliE_EEviT1_)
        /*0704*/ 	.word	0x00000028


	//----- nvinfo : EIATTR_MIN_STACK_SIZE
	.align		4
.L_345:
        /*0708*/ 	.byte	0x04, 0x12
        /*070a*/ 	.short	(.L_347 - .L_346)
	.align		4
.L_346:
        /*070c*/ 	.word	index@(_ZN2at6native27unrolled_elementwise_kernelIZZZNS0_15tan_kernel_cudaERNS_18TensorIteratorBaseEENKUlvE0_clEvENKUlvE_clEvEUldE_St5arrayIPcLm2EELi4E23TrivialOffsetCalculatorILi1EjESB_NS0_6memory15LoadWithoutCastENSC_16StoreWithoutCastEEEviT_T0_T2_T3_T4_T5_)
        /*0710*/ 	.word	0x00000028


	//----- nvinfo : EIATTR_MIN_STACK_SIZE
	.align		4
.L_347:
        /*0714*/ 	.byte	0x04, 0x12
        /*0716*/ 	.short	(.L_349 - .L_348)
	.align		4
.L_348:
        /*0718*/ 	.word	index@(_ZN2at6native29vectorized_elementwise_kernelILi2EZZZNS0_15tan_kernel_cudaERNS_18TensorIteratorBaseEENKUlvE0_clEvENKUlvE_clEvEUldE_St5arrayIPcLm2EEEEviT0_T1_)
        /*071c*/ 	.word	0x00000028


	//----- nvinfo : EIATTR_MIN_STACK_SIZE
	.align		4
.L_349:
        /*0720*/ 	.byte	0x04, 0x12
        /*0722*/ 	.short	(.L_351 - .L_350)
	.align		4
.L_350:
        /*0724*/ 	.word	index@(_ZN2at6native29vectorized_elementwise_kernelILi4EZZZNS0_15tan_kernel_cudaERNS_18TensorIteratorBaseEENKUlvE0_clEvENKUlvE_clEvEUldE_St5arrayIPcLm2EEEEviT0_T1_)
        /*0728*/ 	.word	0x00000028


	//----- nvinfo : EIATTR_MIN_STACK_SIZE
	.align		4
.L_351:
        /*072c*/ 	.byte	0x04, 0x12
        /*072e*/ 	.short	(.L_353 - .L_352)
	.align		4
.L_352:
        /*0730*/ 	.word	index@(_ZN2at6native29vectorized_elementwise_kernelILi8EZZZNS0_15tan_kernel_cudaERNS_18TensorIteratorBaseEENKUlvE0_clEvENKUlvE_clEvEUldE_St5arrayIPcLm2EEEEviT0_T1_)
        /*0734*/ 	.word	0x00000028


	//----- nvinfo : EIATTR_MIN_STACK_SIZE
	.align		4
.L_353:
        /*0738*/ 	.byte	0x04, 0x12
        /*073a*/ 	.short	(.L_355 - .L_354)
	.align		4
.L_354:
        /*073c*/ 	.word	index@(_ZN2at6native18elementwise_kernelILi128ELi4EZNS0_15gpu_kernel_implIZZZNS0_15tan_kernel_cudaERNS_18TensorIteratorBaseEENKUlvE_clEvENKUlvE1_clEvEUlN3c107complexINS7_4HalfEEEE_EEvS4_RKT_EUliE_EEviT1_)
        /*0740*/ 	.word	0x00000000


	//----- nvinfo : EIATTR_MIN_STACK_SIZE
	.align		4
.L_355:
        /*0744*/ 	.byte	0x04, 0x12
        /*0746*/ 	.short	(.L_357 - .L_356)
	.align		4
.L_356:
        /*0748*/ 	.word	index@(_ZN2at6native27unrolled_elementwise_kernelIZZZNS0_15tan_kernel_cudaERNS_18TensorIteratorBaseEENKUlvE_clEvENKUlvE1_clEvEUlN3c107complexINS6_4HalfEEEE_St5arrayIPcLm2EELi4E23TrivialOffsetCalculatorILi1EjESF_NS0_6memory12LoadWithCastILi1EEENSG_13StoreWithCastILi1EEEEEviT_T0_T2_T3_T4_T5_)
        /*074c*/ 	.word	0x00000000


	//----- nvinfo : EIATTR_MIN_STACK_SIZE
	.align		4
.L_357:
        /*0750*/ 	.byte	0x04, 0x12
        /*0752*/ 	.short	(.L_359 - .L_358)
	.align		4
.L_358:
        /*0754*/ 	.word	index@(_ZN2at6native18elementwise_kernelILi128ELi2EZNS0_22gpu_kernel_impl_nocastIZZZNS0_15tan_kernel_cudaERNS_18TensorIteratorBaseEENKUlvE_clEvENKUlvE1_clEvEUlN3c107complexINS7_4HalfEEEE_EEvS4_RKT_EUliE_EEviT1_)
        /*0758*/ 	.word	0x00000000


	//----- nvinfo : EIATTR_MIN_STACK_SIZE
	.align		4
.L_359:
        /*075c*/ 	.byte	0x04, 0x12
        /*075e*/ 	.short	(.L_361 - .L_360)
	.align		4
.L_360:
        /*0760*/ 	.word	index@(_ZN2at6native27unrolled_elementwise_kernelIZZZNS0_15tan_kernel_cudaERNS_18TensorIteratorBaseEENKUlvE_clEvENKUlvE1_clEvEUlN3c107complexINS6_4HalfEEEE_St5arrayIPcLm2EELi4E23TrivialOffsetCalculatorILi1EjESF_NS0_6memory15LoadWithoutCastENSG_16StoreWithoutCastEEEviT_T0_T2_T3_T4_T5_)
        /*0764*/ 	.word	0x00000000


	//----- nvinfo : EIATTR_MIN_STACK_SIZE
	.align		4
.L_361:
        /*0768*/ 	.byte	0x04, 0x12
        /*076a*/ 	.short	(.L_363 - .L_362)
	.align		4
.L_362:
        /*076c*/ 	.word	index@(_ZN2at6native29vectorized_elementwise_kernelILi2EZZZNS0_15tan_kernel_cudaERNS_18TensorIteratorBaseEENKUlvE_clEvENKUlvE1_clEvEUlN3c107complexINS6_4HalfEEEE_St5arrayIPcLm2EEEEviT0_T1_)
        /*0770*/ 	.word	0x00000000


	//----- nvinfo : EIATTR_MIN_STACK_SIZE
	.align		4
.L_363:
        /*0774*/ 	.byte	0x04, 0x12
        /*0776*/ 	.short	(.L_365 - .L_364)
	.align		4
.L_364:
        /*0778*/ 	.word	index@(_ZN2at6native29vectorized_elementwise_kernelILi4EZZZNS0_15tan_kernel_cudaERNS_18TensorIteratorBaseEENKUlvE_clEvENKUlvE1_clEvEUlN3c107complexINS6_4HalfEEEE_St5arrayIPcLm2EEEEviT0_T1_)
        /*077c*/ 	.word	0x00000000


	//----- nvinfo : EIATTR_MIN_STACK_SIZE
	.align		4
.L_365:
        /*0780*/ 	.byte	0x04, 0x12
        /*0782*/ 	.short	(.L_367 - .L_366)
	.align		4
.L_366:
        /*0784*/ 	.word	index@(_ZN2at6native29vectorized_elementwise_kernelILi8EZZZNS0_15tan_kernel_cudaERNS_18TensorIteratorBaseEENKUlvE_clEvENKUlvE1_clEvEUlN3c107complexINS6_4HalfEEEE_St5arrayIPcLm2EEEEviT0_T1_)
        /*0788*/ 	.word	0x00000000


	//----- nvinfo : EIATTR_MIN_STACK_SIZE
	.align		4
.L_367:
        /*078c*/ 	.byte	0x04, 0x12
        /*078e*/ 	.short	(.L_369 - .L_368)
	.align		4
.L_368:
        /*0790*/ 	.word	index@(_ZN2at6native18elementwise_kernelILi128ELi4EZNS0_15gpu_kernel_implIZZZNS0_15tan_kernel_cudaERNS_18TensorIteratorBaseEENKUlvE_clEvENKUlvE0_clEvEUlN3c107complexIfEEE_EEvS4_RKT_EUliE_EEviT1_)
        /*0794*/ 	.word	0x00000000


	//----- nvinfo : EIATTR_MIN_STACK_SIZE
	.align		4
.L_369:
        /*0798*/ 	.byte	0x04, 0x12
        /*079a*/ 	.short	(.L_371 - .L_370)
	.align		4
.L_370:
        /*079c*/ 	.word	index@(_ZN2at6native27unrolled_elementwise_kernelIZZZNS0_15tan_kernel_cudaERNS_18TensorIteratorBaseEENKUlvE_clEvENKUlvE0_clEvEUlN3c107complexIfEEE_St5arrayIPcLm2EELi4E23TrivialOffsetCalculatorILi1EjESE_NS0_6memory12LoadWithCastILi1EEENSF_13StoreWithCastILi1EEEEEviT_T0_T2_T3_T4_T5_)
        /*07a0*/ 	.word	0x00000000


	//----- nvinfo : EIATTR_MIN_STACK_SIZE
	.align		4
.L_371:
        /*07a4*/ 	.byte	0x04, 0x12
        /*07a6*/ 	.short	(.L_373 - .L_372)
	.align		4
.L_372:
        /*07a8*/ 	.word	index@(_ZN2at6native18elementwise_kernelILi128ELi2EZNS0_22gpu_kernel_impl_nocastIZZZNS0_15tan_kernel_cudaERNS_18TensorIteratorBaseEENKUlvE_clEvENKUlvE0_clEvEUlN3c107complexIfEEE_EEvS4_RKT_EUliE_EEviT1_)
        /*07ac*/ 	.word	0x00000000


	//----- nvinfo : EIATTR_MIN_STACK_SIZE
	.align		4
.L_373:
        /*07b0*/ 	.byte	0x04, 0x12
        /*07b2*/ 	.short	(.L_375 - .L_374)
	.align		4
.L_374:
        /*07b4*/ 	.word	index@(_ZN2at6native27unrolled_elementwise_kernelIZZZNS0_15tan_kernel_cudaERNS_18TensorIteratorBaseEENKUlvE_clEvENKUlvE0_clEvEUlN3c107complexIfEEE_St5arrayIPcLm2EELi4E23TrivialOffsetCalculatorILi1EjESE_NS0_6memory15LoadWithoutCastENSF_16StoreWithoutCastEEEviT_T0_T2_T3_T4_T5_)
        /*07b8*/ 	.word	0x00000000


	//----- nvinfo : EIATTR_MIN_STACK_SIZE
	.align		4
.L_375:
        /*07bc*/ 	.byte	0x04, 0x12
        /*07be*/ 	.short	(.L_377 - .L_376)
	.align		4
.L_376:
        /*07c0*/ 	.word	index@(_ZN2at6native29vectorized_elementwise_kernelILi2EZZZNS0_15tan_kernel_cudaERNS_18TensorIteratorBaseEENKUlvE_clEvENKUlvE0_clEvEUlN3c107complexIfEEE_St5arrayIPcLm2EEEEviT0_T1_)
        /*07c4*/ 	.word	0x00000000


	//----- nvinfo : EIATTR_MIN_STACK_SIZE
	.align		4
.L_377:
        /*07c8*/ 	.byte	0x04, 0x12
        /*07ca*/ 	.short	(.L_379 - .L_378)
	.align		4
.L_378:
        /*07cc*/ 	.word	index@(_ZN2at6native29vectorized_elementwise_kernelILi4EZZZNS0_15tan_kernel_cudaERNS_18TensorIteratorBaseEENKUlvE_clEvENKUlvE0_clEvEUlN3c107complexIfEEE_St5arrayIPcLm2EEEEviT0_T1_)
        /*07d0*/ 	.word	0x00000000


	//----- nvinfo : EIATTR_MIN_STACK_SIZE
	.align		4
.L_379:
        /*07d4*/ 	.byte	0x04, 0x12
        /*07d6*/ 	.short	(.L_381 - .L_380)
	.align		4
.L_380:
        /*07d8*/ 	.word	index@(_ZN2at6native29vectorized_elementwise_kernelILi8EZZZNS0_15tan_kernel_cudaERNS_18TensorIteratorBaseEENKUlvE_clEvENKUlvE0_clEvEUlN3c107complexIfEEE_St5arrayIPcLm2EEEEviT0_T1_)
        /*07dc*/ 	.word	0x00000000


	//----- nvinfo : EIATTR_MIN_STACK_SIZE
	.align		4
.L_381:
        /*07e0*/ 	.byte	0x04, 0x12
        /*07e2*/ 	.short	(.L_383 - .L_382)
	.align		4
.L_382:
        /*07e4*/ 	.word	index@(_ZN2at6native18elementwise_kernelILi128ELi4EZNS0_15gpu_kernel_implIZZZNS0_15tan_kernel_cudaERNS_18TensorIteratorBaseEENKUlvE_clEvENKUlvE_clEvEUlN3c107complexIdEEE_EEvS4_RKT_EUliE_EEviT1_)
        /*07e8*/ 	.word	0x00000028


	//----- nvinfo : EIATTR_MIN_STACK_SIZE
	.align		4
.L_383:
        /*07ec*/ 	.byte	0x04, 0x12
        /*07ee*/ 	.short	(.L_385 - .L_384)
	.align		4
.L_384:
        /*07f0*/ 	.word	index@(_ZN2at6native27unrolled_elementwise_kernelIZZZNS0_15tan_kernel_cudaERNS_18TensorIteratorBaseEENKUlvE_clEvENKUlvE_clEvEUlN3c107complexIdEEE_St5arrayIPcLm2EELi4E23TrivialOffsetCalculatorILi1EjESE_NS0_6memory12LoadWithCastILi1EEENSF_13StoreWithCastILi1EEEEEviT_T0_T2_T3_T4_T5_)
        /*07f4*/ 	.word	0x00000028


	//----- nvinfo : EIATTR_MIN_STACK_SIZE
	.align		4
.L_385:
        /*07f8*/ 	.byte	0x04, 0x12
        /*07fa*/ 	.short	(.L_387 - .L_386)
	.align		4
.L_386:
        /*07fc*/ 	.word	index@(_ZN2at6native18elementwise_kernelILi128ELi2EZNS0_22gpu_kernel_impl_nocastIZZZNS0_15tan_kernel_cudaERNS_18TensorIteratorBaseEENKUlvE_clEvENKUlvE_clEvEUlN3c107complexIdEEE_EEvS4_RKT_EUliE_EEviT1_)
        /*0800*/ 	.word	0x00000028


	//----- nvinfo : EIATTR_MIN_STACK_SIZE
	.align		4
.L_387:
        /*0804*/ 	.byte	0x04, 0x12
        /*0806*/ 	.short	(.L_389 - .L_388)
	.align		4
.L_388:
        /*0808*/ 	.word	index@(_ZN2at6native27unrolled_elementwise_kernelIZZZNS0_15tan_kernel_cudaERNS_18TensorIteratorBaseEENKUlvE_clEvENKUlvE_clEvEUlN3c107complexIdEEE_St5arrayIPcLm2EELi4E23TrivialOffsetCalculatorILi1EjESE_NS0_6memory15LoadWithoutCastENSF_16StoreWithoutCastEEEviT_T0_T2_T3_T4_T5_)
        /*080c*/ 	.word	0x00000028


	//----- nvinfo : EIATTR_MIN_STACK_SIZE
	.align		4
.L_389:
        /*0810*/ 	.byte	0x04, 0x12
        /*0812*/ 	.short	(.L_391 - .L_390)
	.align		4
.L_390:
        /*0814*/ 	.word	index@(_ZN2at6native29vectorized_elementwise_kernelILi2EZZZNS0_15tan_kernel_cudaERNS_18TensorIteratorBaseEENKUlvE_clEvENKUlvE_clEvEUlN3c107complexIdEEE_St5arrayIPcLm2EEEEviT0_T1_)
        /*0818*/ 	.word	0x00000028


	//----- nvinfo : EIATTR_MIN_STACK_SIZE
	.align		4
.L_391:
        /*081c*/ 	.byte	0x04, 0x12
        /*081e*/ 	.short	(.L_393 - .L_392)
	.align		4
.L_392:
        /*0820*/ 	.word	index@(_ZN2at6native29vectorized_elementwise_kernelILi4EZZZNS0_15tan_kernel_cudaERNS_18TensorIteratorBaseEENKUlvE_clEvENKUlvE_clEvEUlN3c107complexIdEEE_St5arrayIPcLm2EEEEviT0_T1_)
        /*0824*/ 	.word	0x00000028


	//----- nvinfo : EIATTR_MIN_STACK_SIZE
	.align		4
.L_393:
        /*0828*/ 	.byte	0x04, 0x12
        /*082a*/ 	.short	(.L_395 - .L_394)
	.align		4
.L_394:
        /*082c*/ 	.word	index@(_ZN2at6native29vectorized_elementwise_kernelILi8EZZZNS0_15tan_kernel_cudaERNS_18TensorIteratorBaseEENKUlvE_clEvENKUlvE_clEvEUlN3c107complexIdEEE_St5arrayIPcLm2EEEEviT0_T1_)
        /*0830*/ 	.word	0x00000028
.L_395:


//--------------------- .nv.compat                --------------------------
	.section	.nv.compat,"",@"SHT_CUDA_COMPAT_INFO"
	.align	4
        /*0000*/ 	.byte	0x02, 0x09, 0x01, 0x00, 0x02, 0x02, 0x01, 0x00, 0x02, 0x05, 0x05, 0x00, 0x03, 0x07, 0x01, 0x01
        /*0010*/ 	.byte	0x02, 0x03, 0x00, 0x00, 0x02, 0x06, 0x01, 0x00, 0x04, 0x0b, 0x08, 0x00, 0x01, 0x00, 0x00, 0x00
        /*0020*/ 	.byte	0x00, 0x00, 0x00, 0x00


//--------------------- .nv.info._ZN2at6native18elementwise_kernelILi128ELi4EZNS0_15gpu_kernel_implIZZZNS0_15tan_kernel_cudaERNS_18TensorIteratorBaseEENKUlvE0_clEvENKUlvE2_clEvEUlN3c108BFloat16EE_EEvS4_RKT_EUliE_EEviT1_ --------------------------
	.section	.nv.info._ZN2at6native18elementwise_kernelILi128ELi4EZNS0_15gpu_kernel_implIZZZNS0_15tan_kernel_cudaERNS_18TensorIteratorBaseEENKUlvE0_clEvENKUlvE2_clEvEUlN3c108BFloat16EE_EEvS4_RKT_EUliE_EEviT1_,"",@"SHT_CUDA_INFO"
	.sectionflags	@""
	.align	4


	//----- nvinfo : EIATTR_CUDA_API_VERSION
	.align		4
        /*0000*/ 	.byte	0x04, 0x37
        /*0002*/ 	.short	(.L_397 - .L_396)
.L_396:
        /*0004*/ 	.word	0x00000082


	//----- nvinfo : EIATTR_KPARAM_INFO
	.align		4
.L_397:
        /*0008*/ 	.byte	0x04, 0x17
        /*000a*/ 	.short	(.L_399 - .L_398)
.L_398:
        /*000c*/ 	.word	0x00000000
        /*0010*/ 	.short	0x0001
        /*0012*/ 	.short	0x0008
        /*0014*/ 	.byte	0x00, 0xf0, 0x61, 0x08


	//----- nvinfo : EIATTR_KPARAM_INFO
	.align		4
.L_399:
        /*0018*/ 	.byte	0x04, 0x17
        /*001a*/ 	.short	(.L_401 - .L_400)
.L_400:
        /*001c*/ 	.word	0x00000000
        /*0020*/ 	.short	0x0000
        /*0022*/ 	.short	0x0000
        /*0024*/ 	.byte	0x00, 0xf0, 0x11, 0x00


	//----- nvinfo : EIATTR_SPARSE_MMA_MASK
	.align		4
.L_401:
        /*0028*/ 	.byte	0x03, 0x50
        /*002a*/ 	.short	0x0000


	//----- nvinfo : EIATTR_MAXREG_COUNT
	.align		4
        /*002c*/ 	.byte	0x03, 0x1b
        /*002e*/ 	.short	0x0080


	//----- nvinfo : EIATTR_EXTERNS
	.align		4
        /*0030*/ 	.byte	0x04, 0x0f
        /*0032*/ 	.short	(.L_403 - .L_402)


	//   ....[0]....
	.align		4
.L_402:
        /*0034*/ 	.word	index@(__assertfail)


	//----- nvinfo : EIATTR_MERCURY_ISA_VERSION
	.align		4
.L_403:
        /*0038*/ 	.byte	0x03, 0x5f
        /*003a*/ 	.short	0x0101


	//----- nvinfo : EIATTR_VRC_CTA_INIT_COUNT
	.align		4
        /*003c*/ 	.byte	0x02, 0x4a
	.zero		1
	.zero		1


	//----- nvinfo : EIATTR_SYSCALL_OFFSETS
	.align		4
        /*0040*/ 	.byte	0x04, 0x46
        /*0042*/ 	.short	(.L_405 - .L_404)


	//   ....[0]....
.L_404:
        /*0044*/ 	.word	0x00002210


	//   ....[1]....
        /*0048*/ 	.word	0x00003160


	//   ....[2]....
        /*004c*/ 	.word	0x00005510


	//   ....[3]....
        /*0050*/ 	.word	0x000062b0


	//   ....[4]....
        /*0054*/ 	.word	0x00008750


	//   ....[5]....
        /*0058*/ 	.word	0x000094f0


	//   ....[6]....
        /*005c*/ 	.word	0x0000b9a0


	//   ....[7]....
        /*0060*/ 	.word	0x0000c710


	//----- nvinfo : EIATTR_EXIT_INSTR_OFFSETS
	.align		4
.L_405:
        /*0064*/ 	.byte	0x04, 0x1c
        /*0066*/ 	.short	(.L_407 - .L_406)


	//   ....[0]....
.L_406:
        /*0068*/ 	.word	0x000097b0


	//   ....[1]....
        /*006c*/ 	.word	0x0000bb90


	//   ....[2]....
        /*0070*/ 	.word	0x0000bbd0


	//   ....[3]....
        /*0074*/ 	.word	0x0000bc70


	//   ....[4]....
        /*0078*/ 	.word	0x0000bcb0


	//   ....[5]....
        /*007c*/ 	.word	0x0000bcf0


	//   ....[6]....
        /*0080*/ 	.word	0x0000bd80


	//   ....[7]....
        /*0084*/ 	.word	0x0000bdc0


	//   ....[8]....
        /*0088*/ 	.word	0x0000be60


	//   ....[9]....
        /*008c*/ 	.word	0x0000beb0


	//   ....[10]....
        /*0090*/ 	.word	0x0000bf00


	//   ....[11]....
        /*0094*/ 	.word	0x0000bfe0


	//   ....[12]....
        /*0098*/ 	.word	0x0000c150


	//   ....[13]....
        /*009c*/ 	.word	0x0000c2c0


	//   ....[14]....
        /*00a0*/ 	.word	0x0000c420


	//   ....[15]....
        /*00a4*/ 	.word	0x0000c460


	//   ....[16]....
        /*00a8*/ 	.word	0x0000c4a0


	//   ....[17]....
        /*00ac*/ 	.word	0x0000c550


	//   ....[18]....
        /*00b0*/ 	.word	0x0000c5b0


	//   ....[19]....
        /*00b4*/ 	.word	0x0000c720


	//   ....[20]....
        /*00b8*/ 	.word	0x0000c830


	//   ....[21]....
        /*00bc*/ 	.word	0x0000c970


	//   ....[22]....
        /*00c0*/ 	.word	0x0000c990


	//----- nvinfo : EIATTR_MAX_THREADS
	.align		4
.L_407:
        /*00c4*/ 	.byte	0x04, 0x05
        /*00c6*/ 	.short	(.L_409 - .L_408)
.L_408:
        /*00c8*/ 	.word	0x00000080
        /*00cc*/ 	.word	0x00000001
        /*00d0*/ 	.word	0x00000001


	//----- nvinfo : EIATTR_CRS_STACK_SIZE
	.align		4
.L_409:
        /*00d4*/ 	.byte	0x04, 0x1e
        /*00d6*/ 	.short	(.L_411 - .L_410)
.L_410:
        /*00d8*/ 	.word	0x00000000


	//----- nvinfo : EIATTR_CBANK_PARAM_SIZE
	.align		4
.L_411:
        /*00dc*/ 	.byte	0x03, 0x19
        /*00de*/ 	.short	0x0220


	//----- nvinfo : EIATTR_PARAM_CBANK
	.align		4
        /*00e0*/ 	.byte	0x04, 0x0a
        /*00e2*/ 	.short	(.L_413 - .L_412)
	.align		4
.L_412:
        /*00e4*/ 	.word	index@(.nv.constant0._ZN2at6native18elementwise_kernelILi128ELi4EZNS0_15gpu_kernel_implIZZZNS0_15tan_kernel_cudaERNS_18TensorIteratorBaseEENKUlvE0_clEvENKUlvE2_clEvEUlN3c108BFloat16EE_EEvS4_RKT_EUliE_EEviT1_)
        /*00e8*/ 	.short	0x0380
        /*00ea*/ 	.short	0x0220


	//----- nvinfo : EIATTR_SW_WAR
	.align		4
.L_413:
        /*00ec*/ 	.byte	0x04, 0x36
        /*00ee*/ 	.short	(.L_415 - .L_414)
.L_414:
        /*00f0*/ 	.word	0x00000008
.L_415:


//--------------------- .nv.info._ZN2at6native27unrolled_elementwise_kernelIZZZNS0_15tan_kernel_cudaERNS_18TensorIteratorBaseEENKUlvE0_clEvENKUlvE2_clEvEUlN3c108BFloat16EE_St5arrayIPcLm2EELi4E23TrivialOffsetCalculatorILi1EjESD_NS0_6memory12LoadWithCastILi1EEENSE_13StoreWithCastILi1EEEEEviT_T0_T2_T3_T4_T5_ --------------------------
	.section	.nv.info._ZN2at6native27unrolled_elementwise_kernelIZZZNS0_15tan_kernel_cudaERNS_18TensorIteratorBaseEENKUlvE0_clEvENKUlvE2_clEvEUlN3c108BFloat16EE_St5arrayIPcLm2EELi4E23TrivialOffsetCalculatorILi1EjESD_NS0_6memory12LoadWithCastILi1EEENSE_13StoreWithCastILi1EEEEEviT_T0_T2_T3_T4_T5_,"",@"SHT_CUDA_INFO"
	.sectionflags	@""
	.align	4


	//----- nvinfo : EIATTR_CUDA_API_VERSION
	.align		4
        /*0000*/ 	.byte	0x04, 0x37
        /*0002*/ 	.short	(.L_417 - .L_416)
.L_416:
        /*0004*/ 	.word	0x00000082


	//----- nvinfo : EIATTR_KPARAM_INFO
	.align		4
.L_417:
        /*0008*/ 	.byte	0x04, 0x17
        /*000a*/ 	.short	(.L_419 - .L_418)
.L_418:
        /*000c*/ 	.word	0x00000000
        /*0010*/ 	.short	0x0006
        /*0012*/ 	.short	0x0024
        /*0014*/ 	.byte	0x00, 0xf0, 0x21, 0x00


	//----- nvinfo : EIATTR_KPARAM_INFO
	.align		4
.L_419:
        /*0018*/ 	.byte	0x04, 0x17
        /*001a*/ 	.short	(.L_421 - .L_420)
.L_420:
        /*001c*/ 	.word	0x00000000
        /*0020*/ 	.short	0x0005
        /*0022*/ 	.short	0x001c
        /*0024*/ 	.byte	0x00, 0xf0, 0x21, 0x00


	//----- nvinfo : EIATTR_KPARAM_INFO
	.align		4
.L_421:
        /*0028*/ 	.byte	0x04, 0x17
        /*002a*/ 	.short	(.L_423 - .L_422)
.L_422:
        /*002c*/ 	.word	0x00000000
        /*0030*/ 	.short	0x0004
        /*0032*/ 	.short	0x0019
        /*0034*/ 	.byte	0x00, 0xf0, 0x05, 0x00


	//----- nvinfo : EIATTR_KPARAM_INFO
	.align		4
.L_423:
        /*0038*/ 	.byte	0x04, 0x17
        /*003a*/ 	.short	(.L_425 - .L_424)
.L_424:
        /*003c*/ 	.word	0x00000000
        /*0040*/ 	.short	0x0003
        /*0042*/ 	.short	0x0018
        /*0044*/ 	.byte	0x00, 0xf0, 0x05, 0x00


	//----- nvinfo : EIATTR_KPARAM_INFO
	.align		4
.L_425:
        /*0048*/ 	.byte	0x04, 0x17
        /*004a*/ 	.short	(.L_427 - .L_426)
.L_426:
        /*004c*/ 	.word	0x00000000
        /*0050*/ 	.short	0x0002
        /*0052*/ 	.short	0x0008
        /*0054*/ 	.byte	0x00, 0xf0, 0x41, 0x00


	//----- nvinfo : EIATTR_KPARAM_INFO
	.align		4
.L_427:
        /*0058*/ 	.byte	0x04, 0x17
        /*005a*/ 	.short	(.L_429 - .L_428)
.L_428:
        /*005c*/ 	.word	0x00000000
        /*0060*/ 	.short	0x0001
        /*0062*/ 	.short	0x0004
        /*0064*/ 	.byte	0x00, 0xf0, 0x05, 0x00


	//----- nvinfo : EIATTR_KPARAM_INFO
	.align		4
.L_429:
        /*0068*/ 	.byte	0x04, 0x17
        /*006a*/ 	.short	(.L_431 - .L_430)
.L_430:
        /*006c*/ 	.word	0x00000000
        /*0070*/ 	.short	0x0000
        /*0072*/ 	.short	0x0000
        /*0074*/ 	.byte	0x00, 0xf0, 0x11, 0x00


	//----- nvinfo : EIATTR_SPARSE_MMA_MASK
	.align		4
.L_431:
        /*0078*/ 	.byte	0x03, 0x50
        /*007a*/ 	.short	0x0000


	//----- nvinfo : EIATTR_MAXREG_COUNT
	.align		4
        /*007c*/ 	.byte	0x03, 0x1b
        /*007e*/ 	.short	0x00ff


	//----- nvinfo : EIATTR_EXTERNS
	.align		4
        /*0080*/ 	.byte	0x04, 0x0f
        /*0082*/ 	.short	(.L_433 - .L_432)


	//   ....[0]....
	.align		4
.L_432:
        /*0084*/ 	.word	index@(__assertfail)


	//----- nvinfo : EIATTR_MERCURY_ISA_VERSION
	.align		4
.L_433:
        /*0088*/ 	.byte	0x03, 0x5f
        /*008a*/ 	.short	0x0101


	//----- nvinfo : EIATTR_VRC_CTA_INIT_COUNT
	.align		4
        /*008c*/ 	.byte	0x02, 0x4a
	.zero		1
	.zero		1


	//----- nvinfo : EIATTR_SYSCALL_OFFSETS
	.align		4
        /*0090*/ 	.byte	0x04, 0x46
        /*0092*/ 	.short	(.L_435 - .L_434)


	//   ....[0]....
.L_434:
        /*0094*/ 	.word	0x00001000


	//   ....[1]....
        /*0098*/ 	.word	0x000021e0


	//   ....[2]....
        /*009c*/ 	.word	0x00003300


	//   ....[3]....
        /*00a0*/ 	.word	0x00004410


	//   ....[4]....
        /*00a4*/ 	.word	0x00005630


	//   ....[5]....
        /*00a8*/ 	.word	0x00006510


	//   ....[6]....
        /*00ac*/ 	.word	0x00007490


	//   ....[7]....
        /*00b0*/ 	.word	0x00008410


	//----- nvinfo : EIATTR_EXIT_INSTR_OFFSETS
	.align		4
.L_435:
        /*00b4*/ 	.byte	0x04, 0x1c
        /*00b6*/ 	.short	(.L_437 - .L_436)


	//   ....[0]....
.L_436:
        /*00b8*/ 	.word	0x00007740


	//   ....[1]....
        /*00bc*/ 	.word	0x00007890


	//   ....[2]....
        /*00c0*/ 	.word	0x000078d0


	//   ....[3]....
        /*00c4*/ 	.word	0x00007970


	//   ....[4]....
        /*00c8*/ 	.word	0x000079b0


	//   ....[5]....
        /*00cc*/ 	.word	0x000079f0


	//   ....[6]....
        /*00d0*/ 	.word	0x00007a80


	//   ....[7]....
        /*00d4*/ 	.word	0x00007ac0


	//   ....[8]....
        /*00d8*/ 	.word	0x00007b60


	//   ....[9]....
        /*00dc*/ 	.word	0x00007bb0


	//   ....[10]....
        /*00e0*/ 	.word	0x00007c00


	//   ....[11]....
        /*00e4*/ 	.word	0x00007ce0


	//   ....[12]....
        /*00e8*/ 	.word	0x00007e50


	//   ....[13]....
        /*00ec*/ 	.word	0x00007fc0


	//   ....[14]....
        /*00f0*/ 	.word	0x00008120


	//   ....[15]....
        /*00f4*/ 	.word	0x00008160


	//   ....[16]....
        /*00f8*/ 	.word	0x000081a0


	//   ....[17]....
        /*00fc*/ 	.word	0x00008250


	//   ....[18]....
        /*0100*/ 	.word	0x000082b0


	//   ....[19]....
        /*0104*/ 	.word	0x00008420


	//   ....[20]....
        /*0108*/ 	.word	0x00008530


	//   ....[21]....
        /*010c*/ 	.word	0x00008670


	//   ....[22]....
        /*0110*/ 	.word	0x00008690


	//----- nvinfo : EIATTR_MAX_THREADS
	.align		4
.L_437:
        /*0114*/ 	.byte	0x04, 0x05
        /*0116*/ 	.short	(.L_439 - .L_438)
.L_438:
        /*0118*/ 	.word	0x00000080
        /*011c*/ 	.word	0x00000001
        /*0120*/ 	.word	0x00000001


	//----- nvinfo : EIATTR_CRS_STACK_SIZE
	.align		4
.L_439:
        /*0124*/ 	.byte	0x04, 0x1e
        /*0126*/ 	.short	(.L_441 - .L_440)
.L_440:
        /*0128*/ 	.word	0x00000000


	//----- nvinfo : EIATTR_CBANK_PARAM_SIZE
	.align		4
.L_441:
        /*012c*/ 	.byte	0x03, 0x19
        /*012e*/ 	.short	0x002c


	//----- nvinfo : EIATTR_PARAM_CBANK
	.align		4
        /*0130*/ 	.byte	0x04, 0x0a
        /*0132*/ 	.short	(.L_443 - .L_442)
	.align		4
.L_442:
        /*0134*/ 	.word	index@(.nv.constant0._ZN2at6native27unrolled_elementwise_kernelIZZZNS0_15tan_kernel_cudaERNS_18TensorIteratorBaseEENKUlvE0_clEvENKUlvE2_clEvEUlN3c108BFloat16EE_St5arrayIPcLm2EELi4E23TrivialOffsetCalculatorILi1EjESD_NS0_6memory12LoadWithCastILi1EEENSE_13StoreWithCastILi1EEEEEviT_T0_T2_T3_T4_T5_)
        /*0138*/ 	.short	0x0380
        /*013a*/ 	.short	0x002c


	//----- nvinfo : EIATTR_SW_WAR
	.align		4
.L_443:
        /*013c*/ 	.byte	0x04, 0x36
        /*013e*/ 	.short	(.L_445 - .L_444)
.L_444:
        /*0140*/ 	.word	0x00000008
.L_445:


//--------------------- .nv.info._ZN2at6native18elementwise_kernelILi128ELi4EZNS0_22gpu_kernel_impl_nocastIZZZNS0_15tan_kernel_cudaERNS_18TensorIteratorBaseEENKUlvE0_clEvENKUlvE2_clEvEUlN3c108BFloat16EE_EEvS4_RKT_EUliE_EEviT1_ --------------------------
	.section	.nv.info._ZN2at6native18elementwise_kernelILi128ELi4EZNS0_22gpu_kernel_impl_nocastIZZZNS0_15tan_kernel_cudaERNS_18TensorIteratorBaseEENKUlvE0_clEvENKUlvE2_clEvEUlN3c108BFloat16EE_EEvS4_RKT_EUliE_EEviT1_,"",@"SHT_CUDA_INFO"
	.sectionflags	@""
	.align	4


	//----- nvinfo : EIATTR_CUDA_API_VERSION
	.align		4
        /*0000*/ 	.byte	0x04, 0x37
        /*0002*/ 	.short	(.L_447 - .L_446)
.L_446:
        /*0004*/ 	.word	0x00000082


	//----- nvinfo : EIATTR_KPARAM_INFO
	.align		4
.L_447:
        /*0008*/ 	.byte	0x04, 0x17
        /*000a*/ 	.short	(.L_449 - .L_448)
.L_448:
        /*000c*/ 	.word	0x00000000
        /*0010*/ 	.short	0x0001
        /*0012*/ 	.short	0x0008
        /*0014*/ 	.byte	0x00, 0xf0, 0x61, 0x08


	//----- nvinfo : EIATTR_KPARAM_INFO
	.align		4
.L_449:
        /*0018*/ 	.byte	0x04, 0x17
        /*001a*/ 	.short	(.L_451 - .L_450)
.L_450:
        /*001c*/ 	.word	0x00000000
        /*0020*/ 	.short	0x0000
        /*0022*/ 	.short	0x0000
        /*0024*/ 	.byte	0x00, 0xf0, 0x11, 0x00


	//----- nvinfo : EIATTR_SPARSE_MMA_MASK
	.align		4
.L_451:
        /*0028*/ 	.byte	0x03, 0x50
        /*002a*/ 	.short	0x0000


	//----- nvinfo : EIATTR_MAXREG_COUNT
	.align		4
        /*002c*/ 	.byte	0x03, 0x1b
        /*002e*/ 	.short	0x0080


	//----- nvinfo : EIATTR_MERCURY_ISA_VERSION
	.align		4
        /*0030*/ 	.byte	0x03, 0x5f
        /*0032*/ 	.short	0x0101


	//----- nvinfo : EIATTR_VRC_CTA_INIT_COUNT
	.align		4
        /*0034*/ 	.byte	0x02, 0x4a
	.zero		1
	.zero		1


	//----- nvinfo : EIATTR_EXIT_INSTR_OFFSETS
	.align		4
        /*0038*/ 	.byte	0x04, 0x1c
        /*003a*/ 	.short	(.L_453 - .L_452)


	//   ....[0]....
.L_452:
        /*003c*/ 	.word	0x000003c0


	//   ....[1]....
        /*0040*/ 	.word	0x00000480


	//   ....[2]....
        /*0044*/ 	.word	0x00004060


	//   ....[3]....
        /*0048*/ 	.word	0x000053f0


	//----- nvinfo : EIATTR_MAX_THREADS
	.align		4
.L_453:
        /*004c*/ 	.byte	0x04, 0x05
        /*004e*/ 	.short	(.L_455 - .L_454)
.L_454:
        /*0050*/ 	.word	0x00000080
        /*0054*/ 	.word	0x00000001
        /*0058*/ 	.word	0x00000001


	//----- nvinfo : EIATTR_CRS_STACK_SIZE
	.align		4
.L_455:
        /*005c*/ 	.byte	0x04, 0x1e
        /*005e*/ 	.short	(.L_457 - .L_456)
.L_456:
        /*0060*/ 	.word	0x00000000


	//----- nvinfo : EIATTR_CBANK_PARAM_SIZE
	.align		4
.L_457:
        /*0064*/ 	.byte	0x03, 0x19
        /*0066*/ 	.short	0x0220


	//----- nvinfo : EIATTR_PARAM_CBANK
	.align		4
        /*0068*/ 	.byte	0x04, 0x0a
        /*006a*/ 	.short	(.L_459 - .L_458)
	.align		4
.L_458:
        /*006c*/ 	.word	index@(.nv.constant0._ZN2at6native18elementwise_kernelILi128ELi4EZNS0_22gpu_kernel_impl_nocastIZZZNS0_15tan_kernel_cudaERNS_18TensorIteratorBaseEENKUlvE0_clEvENKUlvE2_clEvEUlN3c108BFloat16EE_EEvS4_RKT_EUliE_EEviT1_)
        /*0070*/ 	.short	0x0380
        /*0072*/ 	.short	0x0220


	//----- nvinfo : EIATTR_SW_WAR
	.align		4
.L_459:
        /*0074*/ 	.byte	0x04, 0x36
        /*0076*/ 	.short	(.L_461 - .L_460)
.L_460:
        /*0078*/ 	.word	0x00000008
.L_461:


//--------------------- .nv.info._ZN2at6native27unrolled_elementwise_kernelIZZZNS0_15tan_kernel_cudaERNS_18TensorIteratorBaseEENKUlvE0_clEvENKUlvE2_clEvEUlN3c108BFloat16EE_St5arrayIPcLm2EELi4E23TrivialOffsetCalculatorILi1EjESD_NS0_6memory15LoadWithoutCastENSE_16StoreWithoutCastEEEviT_T0_T2_T3_T4_T5_ --------------------------
	.section	.nv.info._ZN2at6native27unrolled_elementwise_kernelIZZZNS0_15tan_kernel_cudaERNS_18TensorIteratorBaseEENKUlvE0_clEvENKUlvE2_clEvEUlN3c108BFloat16EE_St5arrayIPcLm2EELi4E23TrivialOffsetCalculatorILi1EjESD_NS0_6memory15LoadWithoutCastENSE_16StoreWithoutCastEEEviT_T0_T2_T3_T4_T5_,"",@"SHT_CUDA_INFO"
	.sectionflags	@""
	.align	4


	//----- nvinfo : EIATTR_CUDA_API_VERSION
	.align		4
        /*0000*/ 	.byte	0x04, 0x37
        /*0002*/ 	.short	(.L_463 - .L_462)
.L_462:
        /*0004*/ 	.word	0x00000082


	//----- nvinfo : EIATTR_KPARAM_INFO
	.align		4
.L_463:
        /*0008*/ 	.byte	0x04, 0x17
        /*000a*/ 	.short	(.L_465 - .L_464)
.L_464:
        /*000c*/ 	.word	0x00000000
        /*0010*/ 	.short	0x0006
        /*0012*/ 	.short	0x001b
        /*0014*/ 	.byte	0x00, 0xf0, 0x05, 0x00


	//----- nvinfo : EIATTR_KPARAM_INFO
	.align		4
.L_465:
        /*0018*/ 	.byte	0x04, 0x17
        /*001a*/ 	.short	(.L_467 - .L_466)
.L_466:
        /*001c*/ 	.word	0x00000000
        /*0020*/ 	.short	0x0005
        /*0022*/ 	.short	0x001a
        /*0024*/ 	.byte	0x00, 0xf0, 0x05, 0x00


	//----- nvinfo : EIATTR_KPARAM_INFO
	.align		4
.L_467:
        /*0028*/ 	.byte	0x04, 0x17
        /*002a*/ 	.short	(.L_469 - .L_468)
.L_468:
        /*002c*/ 	.word	0x00000000
        /*0030*/ 	.short	0x0004
        /*0032*/ 	.short	0x0019
        /*0034*/ 	.byte	0x00, 0xf0, 0x05, 0x00


	//----- nvinfo : EIATTR_KPARAM_INFO
	.align		4
.L_469:
        /*0038*/ 	.byte	0x04, 0x17
        /*003a*/ 	.short	(.L_471 - .L_470)
.L_470:
        /*003c*/ 	.word	0x00000000
        /*0040*/ 	.short	0x0003
        /*0042*/ 	.short	0x0018
        /*0044*/ 	.byte	0x00, 0xf0, 0x05, 0x00


	//----- nvinfo : EIATTR_KPARAM_INFO
	.align		4
.L_471:
        /*0048*/ 	.byte	0x04, 0x17
        /*004a*/ 	.short	(.L_473 - .L_472)
.L_472:
        /*004c*/ 	.word	0x00000000
        /*0050*/ 	.short	0x0002
        /*0052*/ 	.short	0x0008
        /*0054*/ 	.byte	0x00, 0xf0, 0x41, 0x00


	//----- nvinfo : EIATTR_KPARAM_INFO
	.align		4
.L_473:
        /*0058*/ 	.byte	0x04, 0x17
        /*005a*/ 	.short	(.L_475 - .L_474)
.L_474:
        /*005c*/ 	.word	0x00000000
        /*0060*/ 	.short	0x0001
        /*0062*/ 	.short	0x0004
        /*0064*/ 	.byte	0x00, 0xf0, 0x05, 0x00


	//----- nvinfo : EIATTR_KPARAM_INFO
	.align		4
.L_475:
        /*0068*/ 	.byte	0x04, 0x17
        /*006a*/ 	.short	(.L_477 - .L_476)
.L_476:
        /*006c*/ 	.word	0x00000000
        /*0070*/ 	.short	0x0000
        /*0072*/ 	.short	0x0000
        /*0074*/ 	.byte	0x00, 0xf0, 0x11, 0x00


	//----- nvinfo : EIATTR_SPARSE_MMA_MASK
	.align		4
.L_477:
        /*0078*/ 	.byte	0x03, 0x50
        /*007a*/ 	.short	0x0000


	//----- nvinfo : EIATTR_MAXREG_COUNT
	.align		4
        /*007c*/ 	.byte	0x03, 0x1b
        /*007e*/ 	.short	0x00ff


	//----- nvinfo : EIATTR_MERCURY_ISA_VERSION
	.align		4
        /*0080*/ 	.byte	0x03, 0x5f
        /*0082*/ 	.short	0x0101


	//----- nvinfo : EIATTR_VRC_CTA_INIT_COUNT
	.align		4
        /*0084*/ 	.byte	0x02, 0x4a
	.zero		1
	.zero		1


	//----- nvinfo : EIATTR_EXIT_INSTR_OFFSETS
	.align		4
        /*0088*/ 	.byte	0x04, 0x1c
        /*008a*/ 	.short	(.L_479 - .L_478)


	//   ....[0]....
.L_478:
        /*008c*/ 	.word	0x00000570


	//   ....[1]....
        /*0090*/ 	.word	0x000005f0


	//----- nvinfo : EIATTR_MAX_THREADS
	.align		4
.L_479:
        /*0094*/ 	.byte	0x04, 0x05
        /*0096*/ 	.short	(.L_481 - .L_480)
.L_480:
        /*0098*/ 	.word	0x00000080
        /*009c*/ 	.word	0x00000001
        /*00a0*/ 	.word	0x00000001


	//----- nvinfo : EIATTR_CRS_STACK_SIZE
	.align		4
.L_481:
        /*00a4*/ 	.byte	0x04, 0x1e
        /*00a6*/ 	.short	(.L_483 - .L_482)
.L_482:
        /*00a8*/ 	.word	0x00000000


	//----- nvinfo : EIATTR_CBANK_PARAM_SIZE
	.align		4
.L_483:
        /*00ac*/ 	.byte	0x03, 0x19
        /*00ae*/ 	.short	0x001c


	//----- nvinfo : EIATTR_PARAM_CBANK
	.align		4
        /*00b0*/ 	.byte	0x04, 0x0a
        /*00b2*/ 	.short	(.L_485 - .L_484)
	.align		4
.L_484:
        /*00b4*/ 	.word	index@(.nv.constant0._ZN2at6native27unrolled_elementwise_kernelIZZZNS0_15tan_kernel_cudaERNS_18TensorIteratorBaseEENKUlvE0_clEvENKUlvE2_clEvEUlN3c108BFloat16EE_St5arrayIPcLm2EELi4E23TrivialOffsetCalculatorILi1EjESD_NS0_6memory15LoadWithoutCastENSE_16StoreWithoutCastEEEviT_T0_T2_T3_T4_T5_)
        /*00b8*/ 	.short	0x0380
        /*00ba*/ 	.short	0x001c


	//----- nvinfo : EIATTR_SW_WAR
	.align		4
.L_485:
        /*00bc*/ 	.byte	0x04, 0x36
        /*00be*/ 	.short	(.L_487 - .L_486)
.L_486:
        /*00c0*/ 	.word	0x00000008
.L_487:


//--------------------- .nv.info._ZN2at6native29vectorized_elementwise_kernelILi2EZZZNS0_15tan_kernel_cudaERNS_18TensorIteratorBaseEENKUlvE0_clEvENKUlvE2_clEvEUlN3c108BFloat16EE_St5arrayIPcLm2EEEEviT0_T1_ --------------------------
	.section	.nv.info._ZN2at6native29vectorized_elementwise_kernelILi2EZZZNS0_15tan_kernel_cudaERNS_18TensorIteratorBaseEENKUlvE0_clEvENKUlvE2_clEvEUlN3c108BFloat16EE_St5arrayIPcLm2EEEEviT0_T1_,"",@"SHT_CUDA_INFO"
	.sectionflags	@""
	.align	4


	//----- nvinfo : EIATTR_CUDA_API_VERSION
	.align		4
        /*0000*/ 	.byte	0x04, 0x37
        /*0002*/ 	.short	(.L_489 - .L_488)
.L_488:
        /*0004*/ 	.word	0x00000082


	//----- nvinfo : EIATTR_KPARAM_INFO
	.align		4
.L_489:
        /*0008*/ 	.byte	0x04, 0x17
        /*000a*/ 	.short	(.L_491 - .L_490)
.L_490:
        /*000c*/ 	.word	0x00000000
        /*0010*/ 	.short	0x0002
        /*0012*/ 	.short	0x0008
        /*0014*/ 	.byte	0x00, 0xf0, 0x41, 0x00


	//----- nvinfo : EIATTR_KPARAM_INFO
	.align		4
.L_491:
        /*0018*/ 	.byte	0x04, 0x17
        /*001a*/ 	.short	(.L_493 - .L_492)
.L_492:
        /*001c*/ 	.word	0x00000000
        /*0020*/ 	.short	0x0001
        /*0022*/ 	.short	0x0004
        /*0024*/ 	.byte	0x00, 0xf0, 0x05, 0x00


	//----- nvinfo : EIATTR_KPARAM_INFO
	.align		4
.L_493:
        /*0028*/ 	.byte	0x04, 0x17
        /*002a*/ 	.short	(.L_495 - .L_494)
.L_494:
        /*002c*/ 	.word	0x00000000
        /*0030*/ 	.short	0x0000
        /*0032*/ 	.short	0x0000
        /*0034*/ 	.byte	0x00, 0xf0, 0x11, 0x00


	//----- nvinfo : EIATTR_SPARSE_MMA_MASK
	.align		4
.L_495:
        /*0038*/ 	.byte	0x03, 0x50
        /*003a*/ 	.short	0x0000


	//----- nvinfo : EIATTR_MAXREG_COUNT
	.align		4
        /*003c*/ 	.byte	0x03, 0x1b
        /*003e*/ 	.short	0x00ff


	//----- nvinfo : EIATTR_MERCURY_ISA_VERSION
	.align		4
        /*0040*/ 	.byte	0x03, 0x5f
        /*0042*/ 	.short	0x0101


	//----- nvinfo : EIATTR_VRC_CTA_INIT_COUNT
	.align		4
        /*0044*/ 	.byte	0x02, 0x4a
	.zero		1
	.zero		1


	//----- nvinfo : EIATTR_EXIT_INSTR_OFFSETS
	.align		4
        /*0048*/ 	.byte	0x04, 0x1c
        /*004a*/ 	.short	(.L_497 - .L_496)


	//   ....[0]....
.L_496:
        /*004c*/ 	.word	0x00000bd0


	//   ....[1]....
        /*0050*/ 	.word	0x00000c20


	//   ....[2]....
        /*0054*/ 	.word	0x000010a0


	//----- nvinfo : EIATTR_MAX_THREADS
	.align		4
.L_497:
        /*0058*/ 	.byte	0x04, 0x05
        /*005a*/ 	.short	(.L_499 - .L_498)
.L_498:
        /*005c*/ 	.word	0x00000080
        /*0060*/ 	.word	0x00000001
        /*0064*/ 	.word	0x00000001


	//----- nvinfo : EIATTR_CRS_STACK_SIZE
	.align		4
.L_499:
        /*0068*/ 	.byte	0x04, 0x1e
        /*006a*/ 	.short	(.L_501 - .L_500)
.L_500:
        /*006c*/ 	.word	0x00000000


	//----- nvinfo : EIATTR_CBANK_PARAM_SIZE
	.align		4
.L_501:
        /*0070*/ 	.byte	0x03, 0x19
        /*0072*/ 	.short	0x0018


	//----- nvinfo : EIATTR_PARAM_CBANK
	.align		4
        /*0074*/ 	.byte	0x04, 0x0a
        /*0076*/ 	.short	(.L_503 - .L_502)
	.align		4
.L_502:
        /*0078*/ 	.word	index@(.nv.constant0._ZN2at6native29vectorized_elementwise_kernelILi2EZZZNS0_15tan_kernel_cudaERNS_18TensorIteratorBaseEENKUlvE0_clEvENKUlvE2_clEvEUlN3c108BFloat16EE_St5arrayIPcLm2EEEEviT0_T1_)
        /*007c*/ 	.short	0x0380
        /*007e*/ 	.short	0x0018


	//----- nvinfo : EIATTR_SW_WAR
	.align		4
.L_503:
        /*0080*/ 	.byte	0x04, 0x36
        /*0082*/ 	.short	(.L_505 - .L_504)
.L_504:
        /*0084*/ 	.word	0x00000008
.L_505:


//--------------------- .nv.info._ZN2at6native29vectorized_elementwise_kernelILi4EZZZNS0_15tan_kernel_cudaERNS_18TensorIteratorBaseEENKUlvE0_clEvENKUlvE2_clEvEUlN3c108BFloat16EE_St5arrayIPcLm2EEEEviT0_T1_ --------------------------
	.section	.nv.info._ZN2at6native29vectorized_elementwise_kernelILi4EZZZNS0_15tan_kernel_cudaERNS_18TensorIteratorBaseEENKUlvE0_clEvENKUlvE2_clEvEUlN3c108BFloat16EE_St5arrayIPcLm2EEEEviT0_T1_,"",@"SHT_CUDA_INFO"
	.sectionflags	@""
	.align	4


	//----- nvinfo : EIATTR_CUDA_API_VERSION
	.align		4
        /*0000*/ 	.byte	0x04, 0x37
        /*0002*/ 	.short	(.L_507 - .L_506)
.L_506:
        /*0004*/ 	.word	0x00000082


	//----- nvinfo : EIATTR_KPARAM_INFO
	.align		4
.L_507:
        /*0008*/ 	.byte	0x04, 0x17
        /*000a*/ 	.short	(.L_509 - .L_508)
.L_508:
        /*000c*/ 	.word	0x00000000
        /*0010*/ 	.short	0x0002
        /*0012*/ 	.short	0x0008
        /*0014*/ 	.byte	0x00, 0xf0, 0x41, 0x00


	//----- nvinfo : EIATTR_KPARAM_INFO
	.align		4
.L_509:
        /*0018*/ 	.byte	0x04, 0x17
        /*001a*/ 	.short	(.L_511 - .L_510)
.L_510:
        /*001c*/ 	.word	0x00000000
        /*0020*/ 	.short	0x0001
        /*0022*/ 	.short	0x0004
        /*0024*/ 	.byte	0x00, 0xf0, 0x05, 0x00


	//----- nvinfo : EIATTR_KPARAM_INFO
	.align		4
.L_511:
        /*0028*/ 	.byte	0x04, 0x17
        /*002a*/ 	.short	(.L_513 - .L_512)
.L_512:
        /*002c*/ 	.word	0x00000000
        /*0030*/ 	.short	0x0000
        /*0032*/ 	.short	0x0000
        /*0034*/ 	.byte	0x00, 0xf0, 0x11, 0x00


	//----- nvinfo : EIATTR_SPARSE_MMA_MASK
	.align		4
.L_513:
        /*0038*/ 	.byte	0x03, 0x50
        /*003a*/ 	.short	0x0000


	//----- nvinfo : EIATTR_MAXREG_COUNT
	.align		4
        /*003c*/ 	.byte	0x03, 0x1b
        /*003e*/ 	.short	0x00ff


	//----- nvinfo : EIATTR_MERCURY_ISA_VERSION
	.align		4
        /*0040*/ 	.byte	0x03, 0x5f
        /*0042*/ 	.short	0x0101


	//----- nvinfo : EIATTR_VRC_CTA_INIT_COUNT
	.align		4
        /*0044*/ 	.byte	0x02, 0x4a
	.zero		1
	.zero		1


	//----- nvinfo : EIATTR_EXIT_INSTR_OFFSETS
	.align		4
        /*0048*/ 	.byte	0x04, 0x1c
        /*004a*/ 	.short	(.L_515 - .L_514)


	//   ....[0]....
.L_514:
        /*004c*/ 	.word	0x00000bd0


	//   ....[1]....
        /*0050*/ 	.word	0x00000c20


	//   ....[2]....
        /*0054*/ 	.word	0x00001060


	//----- nvinfo : EIATTR_MAX_THREADS
	.align		4
.L_515:
        /*0058*/ 	.byte	0x04, 0x05
        /*005a*/ 	.short	(.L_517 - .L_516)
.L_516:
        /*005c*/ 	.word	0x00000080
        /*0060*/ 	.word	0x00000001
        /*0064*/ 	.word	0x00000001


	//----- nvinfo : EIATTR_CRS_STACK_SIZE
	.align		4
.L_517:
        /*0068*/ 	.byte	0x04, 0x1e
        /*006a*/ 	.short	(.L_519 - .L_518)
.L_518:
        /*006c*/ 	.word	0x00000000


	//----- nvinfo : EIATTR_CBANK_PARAM_SIZE
	.align		4
.L_519:
        /*0070*/ 	.byte	0x03, 0x19
        /*0072*/ 	.short	0x0018


	//----- nvinfo : EIATTR_PARAM_CBANK
	.align		4
        /*0074*/ 	.byte	0x04, 0x0a
        /*0076*/ 	.short	(.L_521 - .L_520)
	.align		4
.L_520:
        /*0078*/ 	.word	index@(.nv.constant0._ZN2at6native29vectorized_elementwise_kernelILi4EZZZNS0_15tan_kernel_cudaERNS_18TensorIteratorBaseEENKUlvE0_clEvENKUlvE2_clEvEUlN3c108BFloat16EE_St5arrayIPcLm2EEEEviT0_T1_)
        /*007c*/ 	.short	0x0380
        /*007e*/ 	.short	0x0018


	//----- nvinfo : EIATTR_SW_WAR
	.align		4
.L_521:
        /*0080*/ 	.byte	0x04, 0x36
        /*0082*/ 	.short	(.L_523 - .L_522)
.L_522:
        /*0084*/ 	.word	0x00000008
.L_523:


//--------------------- .nv.info._ZN2at6native29vectorized_elementwise_kernelILi8EZZZNS0_15tan_kernel_cudaERNS_18TensorIteratorBaseEENKUlvE0_clEvENKUlvE2_clEvEUlN3c108BFloat16EE_St5arrayIPcLm2EEEEviT0_T1_ --------------------------
	.section	.nv.info._ZN2at6native29vectorized_elementwise_kernelILi8EZZZNS0_15tan_kernel_cudaERNS_18TensorIteratorBaseEENKUlvE0_clEvENKUlvE2_clEvEUlN3c108BFloat16EE_St5arrayIPcLm2EEEEviT0_T1_,"",@"SHT_CUDA_INFO"
	.sectionflags	@""
	.align	4


	//----- nvinfo : EIATTR_CUDA_API_VERSION
	.align		4
        /*0000*/ 	.byte	0x04, 0x37
        /*0002*/ 	.short	(.L_525 - .L_524)
.L_524:
        /*0004*/ 	.word	0x00000082


	//----- nvinfo : EIATTR_KPARAM_INFO
	.align		4
.L_525:
        /*0008*/ 	.byte	0x04, 0x17
        /*000a*/ 	.short	(.L_527 - .L_526)
.L_526:
        /*000c*/ 	.word	0x00000000
        /*0010*/ 	.short	0x0002
        /*0012*/ 	.short	0x0008
        /*0014*/ 	.byte	0x00, 0xf0, 0x41, 0x00


	//----- nvinfo : EIATTR_KPARAM_INFO
	.align		4
.L_527:
        /*0018*/ 	.byte	0x04, 0x17
        /*001a*/ 	.short	(.L_529 - .L_528)
.L_528:
        /*001c*/ 	.word	0x00000000
        /*0020*/ 	.short	0x0001
        /*0022*/ 	.short	0x0004
        /*0024*/ 	.byte	0x00, 0xf0, 0x05, 0x00


	//----- nvinfo : EIATTR_KPARAM_INFO
	.align		4
.L_529:
        /*0028*/ 	.byte	0x04, 0x17
        /*002a*/ 	.short	(.L_531 - .L_530)
.L_530:
        /*002c*/ 	.word	0x00000000
        /*0030*/ 	.short	0x0000
        /*0032*/ 	.short	0x0000
        /*0034*/ 	.byte	0x00, 0xf0, 0x11, 0x00


	//----- nvinfo : EIATTR_SPARSE_MMA_MASK
	.align		4
.L_531:
        /*0038*/ 	.byte	0x03, 0x50
        /*003a*/ 	.short	0x0000


	//----- nvinfo : EIATTR_MAXREG_COUNT
	.align		4
        /*003c*/ 	.byte	0x03, 0x1b
        /*003e*/ 	.short	0x00ff


	//----- nvinfo : EIATTR_MERCURY_ISA_VERSION
	.align		4
        /*0040*/ 	.byte	0x03, 0x5f
        /*0042*/ 	.short	0x0101


	//----- nvinfo : EIATTR_VRC_CTA_INIT_COUNT
	.align		4
        /*0044*/ 	.byte	0x02, 0x4a
	.zero		1
	.zero		1


	//----- nvinfo : EIATTR_EXIT_INSTR_OFFSETS
	.align		4
        /*0048*/ 	.byte	0x04, 0x1c
        /*004a*/ 	.short	(.L_533 - .L_532)


	//   ....[0]....
.L_532:
        /*004c*/ 	.word	0x00000bd0


	//   ....[1]....
        /*0050*/ 	.word	0x00000c20


	//   ....[2]....
        /*0054*/ 	.word	0x00001040


	//----- nvinfo : EIATTR_MAX_THREADS
	.align		4
.L_533:
        /*0058*/ 	.byte	0x04, 0x05
        /*005a*/ 	.short	(.L_535 - .L_534)
.L_534:
        /*005c*/ 	.word	0x00000080
        /*0060*/ 	.word	0x00000001
        /*0064*/ 	.word	0x00000001


	//----- nvinfo : EIATTR_CRS_STACK_SIZE
	.align		4
.L_535:
        /*0068*/ 	.byte	0x04, 0x1e
        /*006a*/ 	.short	(.L_537 - .L_536)
.L_536:
        /*006c*/ 	.word	0x00000000


	//----- nvinfo : EIATTR_CBANK_PARAM_SIZE
	.align		4
.L_537:
        /*0070*/ 	.byte	0x03, 0x19
        /*0072*/ 	.short	0x0018


	//----- nvinfo : EIATTR_PARAM_CBANK
	.align		4
        /*0074*/ 	.byte	0x04, 0x0a
        /*0076*/ 	.short	(.L_539 - .L_538)
	.align		4
.L_538:
        /*0078*/ 	.word	index@(.nv.constant0._ZN2at6native29vectorized_elementwise_kernelILi8EZZZNS0_15tan_kernel_cudaERNS_18TensorIteratorBaseEENKUlvE0_clEvENKUlvE2_clEvEUlN3c108BFloat16EE_St5arrayIPcLm2EEEEviT0_T1_)
        /*007c*/ 	.short	0x0380
        /*007e*/ 	.short	0x0018


	//----- nvinfo : EIATTR_SW_WAR
	.align		4
.L_539:
        /*0080*/ 	.byte	0x04, 0x36
        /*0082*/ 	.short	(.L_541 - .L_540)
.L_540:
        /*0084*/ 	.word	0x00000008
.L_541:


//--------------------- .nv.info._ZN2at6native18elementwise_kernelILi128ELi4EZNS0_15gpu_kernel_implIZZZNS0_15tan_kernel_cudaERNS_18TensorIteratorBaseEENKUlvE0_clEvENKUlvE1_clEvEUlN3c104HalfEE_EEvS4_RKT_EUliE_EEviT1_ --------------------------
	.section	.nv.info._ZN2at6native18elementwise_kernelILi128ELi4EZNS0_15gpu_kernel_implIZZZNS0_15tan_kernel_cudaERNS_18TensorIteratorBaseEENKUlvE0_clEvENKUlvE1_clEvEUlN3c104HalfEE_EEvS4_RKT_EUliE_EEviT1_,"",@"SHT_CUDA_INFO"
	.sectionflags	@""
	.align	4


	//----- nvinfo : EIATTR_CUDA_API_VERSION
	.align		4
        /*0000*/ 	.byte	0x04, 0x37
        /*0002*/ 	.short	(.L_543 - .L_542)
.L_542:
        /*0004*/ 	.word	0x00000082


	//----- nvinfo : EIATTR_KPARAM_INFO
	.align		4
.L_543:
        /*0008*/ 	.byte	0x04, 0x17
        /*000a*/ 	.short	(.L_545 - .L_544)
.L_544:
        /*000c*/ 	.word	0x00000000
        /*0010*/ 	.short	0x0001
        /*0012*/ 	.short	0x0008
        /*0014*/ 	.byte	0x00, 0xf0, 0x61, 0x08


	//----- nvinfo : EIATTR_KPARAM_INFO
	.align		4
.L_545:
        /*0018*/ 	.byte	0x04, 0x17
        /*001a*/ 	.short	(.L_547 - .L_546)
.L_546:
        /*001c*/ 	.word	0x00000000
        /*0020*/ 	.short	0x0000
        /*0022*/ 	.short	0x0000
        /*0024*/ 	.byte	0x00, 0xf0, 0x11, 0x00


	//----- nvinfo : EIATTR_SPARSE_MMA_MASK
	.align		4
.L_547:
        /*0028*/ 	.byte	0x03, 0x50
        /*002a*/ 	.short	0x0000


	//----- nvinfo : EIATTR_MAXREG_COUNT
	.align		4
        /*002c*/ 	.byte	0x03, 0x1b
        /*002e*/ 	.short	0x0080


	//----- nvinfo : EIATTR_EXTERNS
	.align		4
        /*0030*/ 	.byte	0x04, 0x0f
        /*0032*/ 	.short	(.L_549 - .L_548)


	//   ....[0]....
	.align		4
.L_548:
        /*0034*/ 	.word	index@(__assertfail)


	//----- nvinfo : EIATTR_MERCURY_ISA_VERSION
	.align		4
.L_549:
        /*0038*/ 	.byte	0x03, 0x5f
        /*003a*/ 	.short	0x0101


	//----- nvinfo : EIATTR_VRC_CTA_INIT_COUNT
	.align		4
        /*003c*/ 	.byte	0x02, 0x4a
	.zero		1
	.zero		1


	//----- nvinfo : EIATTR_SYSCALL_OFFSETS
	.align		4
        /*0040*/ 	.byte	0x04, 0x46
        /*0042*/ 	.short	(.L_551 - .L_550)


	//   ....[0]....
.L_550:
        /*0044*/ 	.word	0x000021f0


	//   ....[1]....
        /*0048*/ 	.word	0x00003140


	//   ....[2]....
        /*004c*/ 	.word	0x000054d0


	//   ....[3]....
        /*0050*/ 	.word	0x00006250


	//   ....[4]....
        /*0054*/ 	.word	0x000086f0


	//   ....[5]....
        /*0058*/ 	.word	0x00009470


	//   ....[6]....
        /*005c*/ 	.word	0x0000b920


	//   ....[7]....
        /*0060*/ 	.word	0x0000c670


	//----- nvinfo : EIATTR_EXIT_INSTR_OFFSETS
	.align		4
.L_551:
        /*0064*/ 	.byte	0x04, 0x1c
        /*0066*/ 	.short	(.L_553 - .L_552)


	//   ....[0]....
.L_552:
        /*0068*/ 	.word	0x00009750


	//   ....[1]....
        /*006c*/ 	.word	0x0000bb10


	//   ....[2]....
        /*0070*/ 	.word	0x0000bb50


	//   ....[3]....
        /*0074*/ 	.word	0x0000bbf0


	//   ....[4]....
        /*0078*/ 	.word	0x0000bc30


	//   ....[5]....
        /*007c*/ 	.word	0x0000bc70


	//   ....[6]....
        /*0080*/ 	.word	0x0000bd00


	//   ....[7]....
        /*0084*/ 	.word	0x0000bd20


	//   ....[8]....
        /*0088*/ 	.word	0x0000bdc0


	//   ....[9]....
        /*008c*/ 	.word	0x0000be10


	//   ....[10]....
        /*0090*/ 	.word	0x0000be60


	//   ....[11]....
        /*0094*/ 	.word	0x0000bf40


	//   ....[12]....
        /*0098*/ 	.word	0x0000c0b0


	//   ....[13]....
        /*009c*/ 	.word	0x0000c220


	//   ....[14]....
        /*00a0*/ 	.word	0x0000c380


	//   ....[15]....
        /*00a4*/ 	.word	0x0000c3c0


	//   ....[16]....
        /*00a8*/ 	.word	0x0000c400


	//   ....[17]....
        /*00ac*/ 	.word	0x0000c4b0


	//   ....[18]....
        /*00b0*/ 	.word	0x0000c510


	//   ....[19]....
        /*00b4*/ 	.word	0x0000c680


	//   ....[20]....
        /*00b8*/ 	.word	0x0000c790


	//   ....[21]....
        /*00bc*/ 	.word	0x0000c8d0


	//   ....[22]....
        /*00c0*/ 	.word	0x0000c910


	//----- nvinfo : EIATTR_MAX_THREADS
	.align		4
.L_553:
        /*00c4*/ 	.byte	0x04, 0x05
        /*00c6*/ 	.short	(.L_555 - .L_554)
.L_554:
        /*00c8*/ 	.word	0x00000080
        /*00cc*/ 	.word	0x00000001
        /*00d0*/ 	.word	0x00000001


	//----- nvinfo : EIATTR_CRS_STACK_SIZE
	.align		4
.L_555:
        /*00d4*/ 	.byte	0x04, 0x1e
        /*00d6*/ 	.short	(.L_557 - .L_556)
.L_556:
        /*00d8*/ 	.word	0x00000000


	//----- nvinfo : EIATTR_CBANK_PARAM_SIZE
	.align		4
.L_557:
        /*00dc*/ 	.byte	0x03, 0x19
        /*00de*/ 	.short	0x0220


	//----- nvinfo : EIATTR_PARAM_CBANK
	.align		4
        /*00e0*/ 	.byte	0x04, 0x0a
        /*00e2*/ 	.short	(.L_559 - .L_558)
	.align		4
.L_558:
        /*00e4*/ 	.word	index@(.nv.constant0._ZN2at6native18elementwise_kernelILi128ELi4EZNS0_15gpu_kernel_implIZZZNS0_15tan_kernel_cudaERNS_18TensorIteratorBaseEENKUlvE0_clEvENKUlvE1_clEvEUlN3c104HalfEE_EEvS4_RKT_EUliE_EEviT1_)
        /*00e8*/ 	.short	0x0380
        /*00ea*/ 	.short	0x0220


	//----- nvinfo : EIATTR_SW_WAR
	.align		4
.L_559:
        /*00ec*/ 	.byte	0x04, 0x36
        /*00ee*/ 	.short	(.L_561 - .L_560)
.L_560:
        /*00f0*/ 	.word	0x00000008
.L_561:


//--------------------- .nv.info._ZN2at6native27unrolled_elementwise_kernelIZZZNS0_15tan_kernel_cudaERNS_18TensorIteratorBaseEENKUlvE0_clEvENKUlvE1_clEvEUlN3c104HalfEE_St5arrayIPcLm2EELi4E23TrivialOffsetCalculatorILi1EjESD_NS0_6memory12LoadWithCastILi1EEENSE_13StoreWithCastILi1EEEEEviT_T0_T2_T3_T4_T5_ --------------------------
	.section	.nv.info._ZN2at6native27unrolled_elementwise_kernelIZZZNS0_15tan_kernel_cudaERNS_18TensorIteratorBaseEENKUlvE0_clEvENKUlvE1_clEvEUlN3c104HalfEE_St5arrayIPcLm2EELi4E23TrivialOffsetCalculatorILi1EjESD_NS0_6memory12LoadWithCastILi1EEENSE_13StoreWithCastILi1EEEEEviT_T0_T2_T3_T4_T5_,"",@"SHT_CUDA_INFO"
	.sectionflags	@""
	.align	4


	//----- nvinfo : EIATTR_CUDA_API_VERSION
	.align		4
        /*0000*/ 	.byte	0x04, 0x37
        /*0002*/ 	.short	(.L_563 - .L_562)
.L_562:
        /*0004*/ 	.word	0x00000082


	//----- nvinfo : EIATTR_KPARAM_INFO
	.align		4
.L_563:
        /*0008*/ 	.byte	0x04, 0x17
        /*000a*/ 	.short	(.L_565 - .L_564)
.L_564:
        /*000c*/ 	.word	0x00000000
        /*0010*/ 	.short	0x0006
        /*0012*/ 	.short	0x0024
        /*0014*/ 	.byte	0x00, 0xf0, 0x21, 0x00


	//----- nvinfo : EIATTR_KPARAM_INFO
	.align		4
.L_565:
        /*0018*/ 	.byte	0x04, 0x17
        /*001a*/ 	.short	(.L_567 - .L_566)
.L_566:
        /*001c*/ 	.word	0x00000000
        /*0020*/ 	.short	0x0005
        /*0022*/ 	.short	0x001c
        /*0024*/ 	.byte	0x00, 0xf0, 0x21, 0x00


	//----- nvinfo : EIATTR_KPARAM_INFO
	.align		4
.L_567:
        /*0028*/ 	.byte	0x04, 0x17
        /*002a*/ 	.short	(.L_569 - .L_568)
.L_568:
        /*002c*/ 	.word	0x00000000
        /*0030*/ 	.short	0x0004
        /*0032*/ 	.short	0x0019
        /*0034*/ 	.byte	0x00, 0xf0, 0x05, 0x00


	//----- nvinfo : EIATTR_KPARAM_INFO
	.align		4
.L_569:
        /*0038*/ 	.byte	0x04, 0x17
        /*003a*/ 	.short	(.L_571 - .L_570)
.L_570:
        /*003c*/ 	.word	0x00000000
        /*0040*/ 	.short	0x0003
        /*0042*/ 	.short	0x0018
        /*0044*/ 	.byte	0x00, 0xf0, 0x05, 0x00


	//----- nvinfo : EIATTR_KPARAM_INFO
	.align		4
.L_571:
        /*0048*/ 	.byte	0x04, 0x17
        /*004a*/ 	.short	(.L_573 - .L_572)
.L_572:
        /*004c*/ 	.word	0x00000000
        /*0050*/ 	.short	0x0002
        /*0052*/ 	.short	0x0008
        /*0054*/ 	.byte	0x00, 0xf0, 0x41, 0x00


	//----- nvinfo : EIATTR_KPARAM_INFO
	.align		4
.L_573:
        /*0058*/ 	.byte	0x04, 0x17
        /*005a*/ 	.short	(.L_575 - .L_574)
.L_574:
        /*005c*/ 	.word	0x00000000
        /*0060*/ 	.short	0x0001
        /*0062*/ 	.short	0x0004
        /*0064*/ 	.byte	0x00, 0xf0, 0x05, 0x00


	//----- nvinfo : EIATTR_KPARAM_INFO
	.align		4
.L_575:
        /*0068*/ 	.byte	0x04, 0x17
        /*006a*/ 	.short	(.L_577 - .L_576)
.L_576:
        /*006c*/ 	.word	0x00000000
        /*0070*/ 	.short	0x0000
        /*0072*/ 	.short	0x0000
        /*0074*/ 	.byte	0x00, 0xf0, 0x11, 0x00


	//----- nvinfo : EIATTR_SPARSE_MMA_MASK
	.align		4
.L_577:
        /*0078*/ 	.byte	0x03, 0x50
        /*007a*/ 	.short	0x0000


	//----- nvinfo : EIATTR_MAXREG_COUNT
	.align		4
        /*007c*/ 	.byte	0x03, 0x1b
        /*007e*/ 	.short	0x00ff


	//----- nvinfo : EIATTR_EXTERNS
	.align		4
        /*0080*/ 	.byte	0x04, 0x0f
        /*0082*/ 	.short	(.L_579 - .L_578)


	//   ....[0]....
	.align		4
.L_578:
        /*0084*/ 	.word	index@(__assertfail)


	//----- nvinfo : EIATTR_MERCURY_ISA_VERSION
	.align		4
.L_579:
        /*0088*/ 	.byte	0x03, 0x5f
        /*008a*/ 	.short	0x0101


	//----- nvinfo : EIATTR_VRC_CTA_INIT_COUNT
	.align		4
        /*008c*/ 	.byte	0x02, 0x4a
	.zero		1
	.zero		1


	//----- nvinfo : EIATTR_SYSCALL_OFFSETS
	.align		4
        /*0090*/ 	.byte	0x04, 0x46
        /*0092*/ 	.short	(.L_581 - .L_580)


	//   ....[0]....
.L_580:
        /*0094*/ 	.word	0x00000fc0


	//   ....[1]....
        /*0098*/ 	.word	0x00002160


	//   ....[2]....
        /*009c*/ 	.word	0x00003240


	//   ....[3]....
        /*00a0*/ 	.word	0x00004240


	//   ....[4]....
        /*00a4*/ 	.word	0x00005440


	//   ....[5]....
        /*00a8*/ 	.word	0x00006300


	//   ....[6]....
        /*00ac*/ 	.word	0x00007280


	//   ....[7]....
        /*00b0*/ 	.word	0x00008200


	//----- nvinfo : EIATTR_EXIT_INSTR_OFFSETS
	.align		4
.L_581:
        /*00b4*/ 	.byte	0x04, 0x1c
        /*00b6*/ 	.short	(.L_583 - .L_582)


	//   ....[0]....
.L_582:
        /*00b8*/ 	.word	0x00007550


	//   ....[1]....
        /*00bc*/ 	.word	0x000076a0


	//   ....[2]....
        /*00c0*/ 	.word	0x000076e0


	//   ....[3]....
        /*00c4*/ 	.word	0x00007780


	//   ....[4]....
        /*00c8*/ 	.word	0x000077c0


	//   ....[5]....
        /*00cc*/ 	.word	0x00007800


	//   ....[6]....
        /*00d0*/ 	.word	0x00007890


	//   ....[7]....
        /*00d4*/ 	.word	0x000078b0


	//   ....[8]....
        /*00d8*/ 	.word	0x00007950


	//   ....[9]....
        /*00dc*/ 	.word	0x000079a0


	//   ....[10]....
        /*00e0*/ 	.word	0x000079f0


	//   ....[11]....
        /*00e4*/ 	.word	0x00007ad0


	//   ....[12]....
        /*00e8*/ 	.word	0x00007c40


	//   ....[13]....
        /*00ec*/ 	.word	0x00007db0


	//   ....[14]....
        /*00f0*/ 	.word	0x00007f10


	//   ....[15]....
        /*00f4*/ 	.word	0x00007f50


	//   ....[16]....
        /*00f8*/ 	.word	0x00007f90


	//   ....[17]....
        /*00fc*/ 	.word	0x00008040


	//   ....[18]....
        /*0100*/ 	.word	0x000080a0


	//   ....[19]....
        /*0104*/ 	.word	0x00008210


	//   ....[20]....
        /*0108*/ 	.word	0x00008320


	//   ....[21]....
        /*010c*/ 	.word	0x00008460


	//   ....[22]....
        /*0110*/ 	.word	0x000084a0


	//----- nvinfo : EIATTR_MAX_THREADS
	.align		4
.L_583:
        /*0114*/ 	.byte	0x04, 0x05
        /*0116*/ 	.short	(.L_585 - .L_584)
.L_584:
        /*0118*/ 	.word	0x00000080
        /*011c*/ 	.word	0x00000001
        /*0120*/ 	.word	0x00000001


	//----- nvinfo : EIATTR_CRS_STACK_SIZE
	.align		4
.L_585:
        /*0124*/ 	.byte	0x04, 0x1e
        /*0126*/ 	.short	(.L_587 - .L_586)
.L_586:
        /*0128*/ 	.word	0x00000000


	//----- nvinfo : EIATTR_CBANK_PARAM_SIZE
	.align		4
.L_587:
        /*012c*/ 	.byte	0x03, 0x19
        /*012e*/ 	.short	0x002c


	//----- nvinfo : EIATTR_PARAM_CBANK
	.align		4
        /*0130*/ 	.byte	0x04, 0x0a
        /*0132*/ 	.short	(.L_589 - .L_588)
	.align		4
.L_588:
        /*0134*/ 	.word	index@(.nv.constant0._ZN2at6native27unrolled_elementwise_kernelIZZZNS0_15tan_kernel_cudaERNS_18TensorIteratorBaseEENKUlvE0_clEvENKUlvE1_clEvEUlN3c104HalfEE_St5arrayIPcLm2EELi4E23TrivialOffsetCalculatorILi1EjESD_NS0_6memory12LoadWithCastILi1EEENSE_13StoreWithCastILi1EEEEEviT_T0_T2_T3_T4_T5_)
        /*0138*/ 	.short	0x0380
        /*013a*/ 	.short	0x002c


	//----- nvinfo : EIATTR_SW_WAR
	.align		4
.L_589:
        /*013c*/ 	.byte	0x04, 0x36
        /*013e*/ 	.short	(.L_591 - .L_590)
.L_590:
        /*0140*/ 	.word	0x00000008
.L_591:


//--------------------- .nv.info._ZN2at6native18elementwise_kernelILi128ELi4EZNS0_22gpu_kernel_impl_nocastIZZZNS0_15tan_kernel_cudaERNS_18TensorIteratorBaseEENKUlvE0_clEvENKUlvE1_clEvEUlN3c104HalfEE_EEvS4_RKT_EUliE_EEviT1_ --------------------------
	.section	.nv.info._ZN2at6native18elementwise_kernelILi128ELi4EZNS0_22gpu_kernel_impl_nocastIZZZNS0_15tan_kernel_cudaERNS_18TensorIteratorBaseEENKUlvE0_clEvENKUlvE1_clEvEUlN3c104HalfEE_EEvS4_RKT_EUliE_EEviT1_,"",@"SHT_CUDA_INFO"
	.sectionflags	@""
	.align	4


	//----- nvinfo : EIATTR_CUDA_API_VERSION
	.align		4
        /*0000*/ 	.byte	0x04, 0x37
        /*0002*/ 	.short	(.L_593 - .L_592)
.L_592:
        /*0004*/ 	.word	0x00000082


	//----- nvinfo : EIATTR_KPARAM_INFO
	.align		4
.L_593:
        /*0008*/ 	.byte	0x04, 0x17
        /*000a*/ 	.short	(.L_595 - .L_594)
.L_594:
        /*000c*/ 	.word	0x00000000
        /*0010*/ 	.short	0x0001
        /*0012*/ 	.short	0x0008
        /*0014*/ 	.byte	0x00, 0xf0, 0x61, 0x08


	//----- nvinfo : EIATTR_KPARAM_INFO
	.align		4
.L_595:
        /*0018*/ 	.byte	0x04, 0x17
        /*001a*/ 	.short	(.L_597 - .L_596)
.L_596:
        /*001c*/ 	.word	0x00000000
        /*0020*/ 	.short	0x0000
        /*0022*/ 	.short	0x0000
        /*0024*/ 	.byte	0x00, 0xf0, 0x11, 0x00


	//----- nvinfo : EIATTR_SPARSE_MMA_MASK
	.align		4
.L_597:
        /*0028*/ 	.byte	0x03, 0x50
        /*002a*/ 	.short	0x0000


	//----- nvinfo : EIATTR_MAXREG_COUNT
	.align		4
        /*002c*/ 	.byte	0x03, 0x1b
        /*002e*/ 	.short	0x0080


	//----- nvinfo : EIATTR_MERCURY_ISA_VERSION
	.align		4
        /*0030*/ 	.byte	0x03, 0x5f
        /*0032*/ 	.short	0x0101


	//----- nvinfo : EIATTR_VRC_CTA_INIT_COUNT
	.align		4
        /*0034*/ 	.byte	0x02, 0x4a
	.zero		1
	.zero		1


	//----- nvinfo : EIATTR_EXIT_INSTR_OFFSETS
	.align		4
        /*0038*/ 	.byte	0x04, 0x1c
        /*003a*/ 	.short	(.L_599 - .L_598)


	//   ....[0]....
.L_598:
        /*003c*/ 	.word	0x000003c0


	//   ....[1]....
        /*0040*/ 	.word	0x00000480


	//   ....[2]....
        /*0044*/ 	.word	0x00004060


	//   ....[3]....
        /*0048*/ 	.word	0x000053f0


	//----- nvinfo : EIATTR_MAX_THREADS
	.align		4
.L_599:
        /*004c*/ 	.byte	0x04, 0x05
        /*004e*/ 	.short	(.L_601 - .L_600)
.L_600:
        /*0050*/ 	.word	0x00000080
        /*0054*/ 	.word	0x00000001
        /*0058*/ 	.word	0x00000001


	//----- nvinfo : EIATTR_CRS_STACK_SIZE
	.align		4
.L_601:
        /*005c*/ 	.byte	0x04, 0x1e
        /*005e*/ 	.short	(.L_603 - .L_602)
.L_602:
        /*0060*/ 	.word	0x00000000


	//----- nvinfo : EIATTR_CBANK_PARAM_SIZE
	.align		4
.L_603:
        /*0064*/ 	.byte	0x03, 0x19
        /*0066*/ 	.short	0x0220


	//----- nvinfo : EIATTR_PARAM_CBANK
	.align		4
        /*0068*/ 	.byte	0x04, 0x0a
        /*006a*/ 	.short	(.L_605 - .L_604)
	.align		4
.L_604:
        /*006c*/ 	.word	index@(.nv.constant0._ZN2at6native18elementwise_kernelILi128ELi4EZNS0_22gpu_kernel_impl_nocastIZZZNS0_15tan_kernel_cudaERNS_18TensorIteratorBaseEENKUlvE0_clEvENKUlvE1_clEvEUlN3c104HalfEE_EEvS4_RKT_EUliE_EEviT1_)
        /*0070*/ 	.short	0x0380
        /*0072*/ 	.short	0x0220


	//----- nvinfo : EIATTR_SW_WAR
	.align		4
.L_605:
        /*0074*/ 	.byte	0x04, 0x36
        /*0076*/ 	.short	(.L_607 - .L_606)
.L_606:
        /*0078*/ 	.word	0x00000008
.L_607:


//--------------------- .nv.info._ZN2at6native27unrolled_elementwise_kernelIZZZNS0_15tan_kernel_cudaERNS_18TensorIteratorBaseEENKUlvE0_clEvENKUlvE1_clEvEUlN3c104HalfEE_St5arrayIPcLm2EELi4E23TrivialOffsetCalculatorILi1EjESD_NS0_6memory15LoadWithoutCastENSE_16StoreWithoutCastEEEviT_T0_T2_T3_T4_T5_ --------------------------
	.section	.nv.info._ZN2at6native27unrolled_elementwise_kernelIZZZNS0_15tan_kernel_cudaERNS_18TensorIteratorBaseEENKUlvE0_clEvENKUlvE1_clEvEUlN3c104HalfEE_St5arrayIPcLm2EELi4E23TrivialOffsetCalculatorILi1EjESD_NS0_6memory15LoadWithoutCastENSE_16StoreWithoutCastEEEviT_T0_T2_T3_T4_T5_,"",@"SHT_CUDA_INFO"
	.sectionflags	@""
	.align	4


	//----- nvinfo : EIATTR_CUDA_API_VERSION
	.align		4
        /*0000*/ 	.byte	0x04, 0x37
        /*0002*/ 	.short	(.L_609 - .L_608)
.L_608:
        /*0004*/ 	.word	0x00000082


	//----- nvinfo : EIATTR_KPARAM_INFO
	.align		4
.L_609:
        /*0008*/ 	.byte	0x04, 0x17
        /*000a*/ 	.short	(.L_611 - .L_610)
.L_610:
        /*000c*/ 	.word	0x00000000
        /*0010*/ 	.short	0x0006
        /*0012*/ 	.short	0x001b
        /*0014*/ 	.byte	0x00, 0xf0, 0x05, 0x00


	//----- nvinfo : EIATTR_KPARAM_INFO
	.align		4
.L_611:
        /*0018*/ 	.byte	0x04, 0x17
        /*001a*/ 	.short	(.L_613 - .L_612)
.L_612:
        /*001c*/ 	.word	0x00000000
        /*0020*/ 	.short	0x0005
        /*0022*/ 	.short	0x001a
        /*0024*/ 	.byte	0x00, 0xf0, 0x05, 0x00


	//----- nvinfo : EIATTR_KPARAM_INFO
	.align		4
.L_613:
        /*0028*/ 	.byte	0x04, 0x17
        /*002a*/ 	.short	(.L_615 - .L_614)
.L_614:
        /*002c*/ 	.word	0x00000000
        /*0030*/ 	.short	0x0004
        /*0032*/ 	.short	0x0019
        /*0034*/ 	.byte	0x00, 0xf0, 0x05, 0x00


	//----- nvinfo : EIATTR_KPARAM_INFO
	.align		4
.L_615:
        /*0038*/ 	.byte	0x04, 0x17
        /*003a*/ 	.short	(.L_617 - .L_616)
.L_616:
        /*003c*/ 	.word	0x00000000
        /*0040*/ 	.short	0x0003
        /*0042*/ 	.short	0x0018
        /*0044*/ 	.byte	0x00, 0xf0, 0x05, 0x00


	//----- nvinfo : EIATTR_KPARAM_INFO
	.align		4
.L_617:
        /*0048*/ 	.byte	0x04, 0x17
        /*004a*/ 	.short	(.L_619 - .L_618)
.L_618:
        /*004c*/ 	.word	0x00000000
        /*0050*/ 	.short	0x0002
        /*0052*/ 	.short	0x0008
        /*0054*/ 	.byte	0x00, 0xf0, 0x41, 0x00


	//----- nvinfo : EIATTR_KPARAM_INFO
	.align		4
.L_619:
        /*0058*/ 	.byte	0x04, 0x17
        /*005a*/ 	.short	(.L_621 - .L_620)
.L_620:
        /*005c*/ 	.word	0x00000000
        /*0060*/ 	.short	0x0001
        /*0062*/ 	.short	0x0004
        /*0064*/ 	.byte	0x00, 0xf0, 0x05, 0x00


	//----- nvinfo : EIATTR_KPARAM_INFO
	.align		4
.L_621:
        /*0068*/ 	.byte	0x04, 0x17
        /*006a*/ 	.short	(.L_623 - .L_622)
.L_622:
        /*006c*/ 	.word	0x00000000
        /*0070*/ 	.short	0x0000
        /*0072*/ 	.short	0x0000
        /*0074*/ 	.byte	0x00, 0xf0, 0x11, 0x00


	//----- nvinfo : EIATTR_SPARSE_MMA_MASK
	.align		4
.L_623:
        /*0078*/ 	.byte	0x03, 0x50
        /*007a*/ 	.short	0x0000


	//----- nvinfo : EIATTR_MAXREG_COUNT
	.align		4
        /*007c*/ 	.byte	0x03, 0x1b
        /*007e*/ 	.short	0x00ff


	//----- nvinfo : EIATTR_MERCURY_ISA_VERSION
	.align		4
        /*0080*/ 	.byte	0x03, 0x5f
        /*0082*/ 	.short	0x0101


	//----- nvinfo : EIATTR_VRC_CTA_INIT_COUNT
	.align		4
        /*0084*/ 	.byte	0x02, 0x4a
	.zero		1
	.zero		1


	//----- nvinfo : EIATTR_EXIT_INSTR_OFFSETS
	.align		4
        /*0088*/ 	.byte	0x04, 0x1c
        /*008a*/ 	.short	(.L_625 - .L_624)


	//   ....[0]....
.L_624:
        /*008c*/ 	.word	0x00000570


	//   ....[1]....
        /*0090*/ 	.word	0x000005f0


	//----- nvinfo : EIATTR_MAX_THREADS
	.align		4
.L_625:
        /*0094*/ 	.byte	0x04, 0x05
        /*0096*/ 	.short	(.L_627 - .L_626)
.L_626:
        /*0098*/ 	.word	0x00000080
        /*009c*/ 	.word	0x00000001
        /*00a0*/ 	.word	0x00000001


	//----- nvinfo : EIATTR_CRS_STACK_SIZE
	.align		4
.L_627:
        /*00a4*/ 	.byte	0x04, 0x1e
        /*00a6*/ 	.short	(.L_629 - .L_628)
.L_628:
        /*00a8*/ 	.word	0x00000000


	//----- nvinfo : EIATTR_CBANK_PARAM_SIZE
	.align		4
.L_629:
        /*00ac*/ 	.byte	0x03, 0x19
        /*00ae*/ 	.short	0x001c


	//----- nvinfo : EIATTR_PARAM_CBANK
	.align		4
        /*00b0*/ 	.byte	0x04, 0x0a
        /*00b2*/ 	.short	(.L_631 - .L_630)
	.align		4
.L_630:
        /*00b4*/ 	.word	index@(.nv.constant0._ZN2at6native27unrolled_elementwise_kernelIZZZNS0_15tan_kernel_cudaERNS_18TensorIteratorBaseEENKUlvE0_clEvENKUlvE1_clEvEUlN3c104HalfEE_St5arrayIPcLm2EELi4E23TrivialOffsetCalculatorILi1EjESD_NS0_6memory15LoadWithoutCastENSE_16StoreWithoutCastEEEviT_T0_T2_T3_T4_T5_)
        /*00b8*/ 	.short	0x0380
        /*00ba*/ 	.short	0x001c


	//----- nvinfo : EIATTR_SW_WAR
	.align		4
.L_631:
        /*00bc*/ 	.byte	0x04, 0x36
        /*00be*/ 	.short	(.L_633 - .L_632)
.L_632:
        /*00c0*/ 	.word	0x00000008
.L_633:


//--------------------- .nv.info._ZN2at6native29vectorized_elementwise_kernelILi2EZZZNS0_15tan_kernel_cudaERNS_18TensorIteratorBaseEENKUlvE0_clEvENKUlvE1_clEvEUlN3c104HalfEE_St5arrayIPcLm2EEEEviT0_T1_ --------------------------
	.section	.nv.info._ZN2at6native29vectorized_elementwise_kernelILi2EZZZNS0_15tan_kernel_cudaERNS_18TensorIteratorBaseEENKUlvE0_clEvENKUlvE1_clEvEUlN3c104HalfEE_St5arrayIPcLm2EEEEviT0_T1_,"",@"SHT_CUDA_INFO"
	.sectionflags	@""
	.align	4


	//----- nvinfo : EIATTR_CUDA_API_VERSION
	.align		4
        /*0000*/ 	.byte	0x04, 0x37
        /*0002*/ 	.short	(.L_635 - .L_634)
.L_634:
        /*0004*/ 	.word	0x00000082


	//----- nvinfo : EIATTR_KPARAM_INFO
	.align		4
.L_635:
        /*0008*/ 	.byte	0x04, 0x17
        /*000a*/ 	.short	(.L_637 - .L_636)
.L_636:
        /*000c*/ 	.word	0x00000000
        /*0010*/ 	.short	0x0002
        /*0012*/ 	.short	0x0008
        /*0014*/ 	.byte	0x00, 0xf0, 0x41, 0x00


	//----- nvinfo : EIATTR_KPARAM_INFO
	.align		4
.L_637:
        /*0018*/ 	.byte	0x04, 0x17
        /*001a*/ 	.short	(.L_639 - .L_638)
.L_638:
        /*001c*/ 	.word	0x00000000
        /*0020*/ 	.short	0x0001
        /*0022*/ 	.short	0x0004
        /*0024*/ 	.byte	0x00, 0xf0, 0x05, 0x00


	//----- nvinfo : EIATTR_KPARAM_INFO
	.align		4
.L_639:
        /*0028*/ 	.byte	0x04, 0x17
        /*002a*/ 	.short	(.L_641 - .L_640)
.L_640:
        /*002c*/ 	.word	0x00000000
        /*0030*/ 	.short	0x0000
        /*0032*/ 	.short	0x0000
        /*0034*/ 	.byte	0x00, 0xf0, 0x11, 0x00


	//----- nvinfo : EIATTR_SPARSE_MMA_MASK
	.align		4
.L_641:
        /*0038*/ 	.byte	0x03, 0x50
        /*003a*/ 	.short	0x0000


	//----- nvinfo : EIATTR_MAXREG_COUNT
	.align		4
        /*003c*/ 	.byte	0x03, 0x1b
        /*003e*/ 	.short	0x00ff


	//----- nvinfo : EIATTR_MERCURY_ISA_VERSION
	.align		4
        /*0040*/ 	.byte	0x03, 0x5f
        /*0042*/ 	.short	0x0101


	//----- nvinfo : EIATTR_VRC_CTA_INIT_COUNT
	.align		4
        /*0044*/ 	.byte	0x02, 0x4a
	.zero		1
	.zero		1


	//----- nvinfo : EIATTR_EXIT_INSTR_OFFSETS
	.align		4
        /*0048*/ 	.byte	0x04, 0x1c
        /*004a*/ 	.short	(.L_643 - .L_642)


	//   ....[0]....
.L_642:
        /*004c*/ 	.word	0x00000bd0


	//   ....[1]....
        /*0050*/ 	.word	0x00000c20


	//   ....[2]....
        /*0054*/ 	.word	0x00001060


	//----- nvinfo : EIATTR_MAX_THREADS
	.align		4
.L_643:
        /*0058*/ 	.byte	0x04, 0x05
        /*005a*/ 	.short	(.L_645 - .L_644)
.L_644:
        /*005c*/ 	.word	0x00000080
        /*0060*/ 	.word	0x00000001
        /*0064*/ 	.word	0x00000001


	//----- nvinfo : EIATTR_CRS_STACK_SIZE
	.align		4
.L_645:
        /*0068*/ 	.byte	0x04, 0x1e
        /*006a*/ 	.short	(.L_647 - .L_646)
.L_646:
        /*006c*/ 	.word	0x00000000


	//----- nvinfo : EIATTR_CBANK_PARAM_SIZE
	.align		4
.L_647:
        /*0070*/ 	.byte	0x03, 0x19
        /*0072*/ 	.short	0x0018


	//----- nvinfo : EIATTR_PARAM_CBANK
	.align		4
        /*0074*/ 	.byte	0x04, 0x0a
        /*0076*/ 	.short	(.L_649 - .L_648)
	.align		4
.L_648:
        /*0078*/ 	.word	index@(.nv.constant0._ZN2at6native29vectorized_elementwise_kernelILi2EZZZNS0_15tan_kernel_cudaERNS_18TensorIteratorBaseEENKUlvE0_clEvENKUlvE1_clEvEUlN3c104HalfEE_St5arrayIPcLm2EEEEviT0_T1_)
        /*007c*/ 	.short	0x0380
        /*007e*/ 	.short	0x0018


	//----- nvinfo : EIATTR_SW_WAR
	.align		4
.L_649:
        /*0080*/ 	.byte	0x04, 0x36
        /*0082*/ 	.short	(.L_651 - .L_650)
.L_650:
        /*0084*/ 	.word	0x00000008
.L_651:


//--------------------- .nv.info._ZN2at6native29vectorized_elementwise_kernelILi4EZZZNS0_15tan_kernel_cudaERNS_18TensorIteratorBaseEENKUlvE0_clEvENKUlvE1_clEvEUlN3c104HalfEE_St5arrayIPcLm2EEEEviT0_T1_ --------------------------
	.section	.nv.info._ZN2at6native29vectorized_elementwise_kernelILi4EZZZNS0_15tan_kernel_cudaERNS_18TensorIteratorBaseEENKUlvE0_clEvENKUlvE1_clEvEUlN3c104HalfEE_St5arrayIPcLm2EEEEviT0_T1_,"",@"SHT_CUDA_INFO"
	.sectionflags	@""
	.align	4


	//----- nvinfo : EIATTR_CUDA_API_VERSION
	.align		4
        /*0000*/ 	.byte	0x04, 0x37
        /*0002*/ 	.short	(.L_653 - .L_652)
.L_652:
        /*0004*/ 	.word	0x00000082


	//----- nvinfo : EIATTR_KPARAM_INFO
	.align		4
.L_653:
        /*0008*/ 	.byte	0x04, 0x17
        /*000a*/ 	.short	(.L_655 - .L_654)
.L_654:
        /*000c*/ 	.word	0x00000000
        /*0010*/ 	.short	0x0002
        /*0012*/ 	.short	0x0008
        /*0014*/ 	.byte	0x00, 0xf0, 0x41, 0x00


	//----- nvinfo : EIATTR_KPARAM_INFO
	.align		4
.L_655:
        /*0018*/ 	.byte	0x04, 0x17
        /*001a*/ 	.short	(.L_657 - .L_656)
.L_656:
        /*001c*/ 	.word	0x00000000
        /*0020*/ 	.short	0x0001
        /*0022*/ 	.short	0x0004
        /*0024*/ 	.byte	0x00, 0xf0, 0x05, 0x00


	//----- nvinfo : EIATTR_KPARAM_INFO
	.align		4
.L_657:
        /*0028*/ 	.byte	0x04, 0x17
        /*002a*/ 	.short	(.L_659 - .L_658)
.L_658:
        /*002c*/ 	.word	0x00000000
        /*0030*/ 	.short	0x0000
        /*0032*/ 	.short	0x0000
        /*0034*/ 	.byte	0x00, 0xf0, 0x11, 0x00


	//----- nvinfo : EIATTR_SPARSE_MMA_MASK
	.align		4
.L_659:
        /*0038*/ 	.byte	0x03, 0x50
        /*003a*/ 	.short	0x0000


	//----- nvinfo : EIATTR_MAXREG_COUNT
	.align		4
        /*003c*/ 	.byte	0x03, 0x1b
        /*003e*/ 	.short	0x00ff


	//----- nvinfo : EIATTR_MERCURY_ISA_VERSION
	.align		4
        /*0040*/ 	.byte	0x03, 0x5f
        /*0042*/ 	.short	0x0101


	//----- nvinfo : EIATTR_VRC_CTA_INIT_COUNT
	.align		4
        /*0044*/ 	.byte	0x02, 0x4a
	.zero		1
	.zero		1


	//----- nvinfo : EIATTR_EXIT_INSTR_OFFSETS
	.align		4
        /*0048*/ 	.byte	0x04, 0x1c
        /*004a*/ 	.short	(.L_661 - .L_660)


	//   ....[0]....
.L_660:
        /*004c*/ 	.word	0x00000bd0


	//   ....[1]....
        /*0050*/ 	.word	0x00000c20


	//   ....[2]....
        /*0054*/ 	.word	0x00001020


	//----- nvinfo : EIATTR_MAX_THREADS
	.align		4
.L_661:
        /*0058*/ 	.byte	0x04, 0x05
        /*005a*/ 	.short	(.L_663 - .L_662)
.L_662:
        /*005c*/ 	.word	0x00000080
        /*0060*/ 	.word	0x00000001
        /*0064*/ 	.word	0x00000001


	//----- nvinfo : EIATTR_CRS_STACK_SIZE
	.align		4
.L_663:
        /*0068*/ 	.byte	0x04, 0x1e
        /*006a*/ 	.short	(.L_665 - .L_664)
.L_664:
        /*006c*/ 	.word	0x00000000


	//----- nvinfo : EIATTR_CBANK_PARAM_SIZE
	.align		4
.L_665:
        /*0070*/ 	.byte	0x03, 0x19
        /*0072*/ 	.short	0x0018


	//----- nvinfo : EIATTR_PARAM_CBANK
	.align		4
        /*0074*/ 	.byte	0x04, 0x0a
        /*0076*/ 	.short	(.L_667 - .L_666)
	.align		4
.L_666:
        /*0078*/ 	.word	index@(.nv.constant0._ZN2at6native29vectorized_elementwise_kernelILi4EZZZNS0_15tan_kernel_cudaERNS_18TensorIteratorBaseEENKUlvE0_clEvENKUlvE1_clEvEUlN3c104HalfEE_St5arrayIPcLm2EEEEviT0_T1_)
        /*007c*/ 	.short	0x0380
        /*007e*/ 	.short	0x0018


	//----- nvinfo : EIATTR_SW_WAR
	.align		4
.L_667:
        /*0080*/ 	.byte	0x04, 0x36
        /*0082*/ 	.short	(.L_669 - .L_668)
.L_668:
        /*0084*/ 	.word	0x00000008
.L_669:


//--------------------- .nv.info._ZN2at6native29vectorized_elementwise_kernelILi8EZZZNS0_15tan_kernel_cudaERNS_18TensorIteratorBaseEENKUlvE0_clEvENKUlvE1_clEvEUlN3c104HalfEE_St5arrayIPcLm2EEEEviT0_T1_ --------------------------
	.section	.nv.info._ZN2at6native29vectorized_elementwise_kernelILi8EZZZNS0_15tan_kernel_cudaERNS_18TensorIteratorBaseEENKUlvE0_clEvENKUlvE1_clEvEUlN3c104HalfEE_St5arrayIPcLm2EEEEviT0_T1_,"",@"SHT_CUDA_INFO"
	.sectionflags	@""
	.align	4


	//----- nvinfo : EIATTR_CUDA_API_VERSION
	.align		4
        /*0000*/ 	.byte	0x04, 0x37
        /*0002*/ 	.short	(.L_671 - .L_670)
.L_670:
        /*0004*/ 	.word	0x00000082


	//----- nvinfo : EIATTR_KPARAM_INFO
	.align		4
.L_671:
        /*0008*/ 	.byte	0x04, 0x17
        /*000a*/ 	.short	(.L_673 - .L_672)
.L_672:
        /*000c*/ 	.word	0x00000000
        /*0010*/ 	.short	0x0002
        /*0012*/ 	.short	0x0008
        /*0014*/ 	.byte	0x00, 0xf0, 0x41, 0x00


	//----- nvinfo : EIATTR_KPARAM_INFO
	.align		4
.L_673:
        /*0018*/ 	.byte	0x04, 0x17
        /*001a*/ 	.short	(.L_675 - .L_674)
.L_674:
        /*001c*/ 	.word	0x00000000
        /*0020*/ 	.short	0x0001
        /*0022*/ 	.short	0x0004
        /*0024*/ 	.byte	0x00, 0xf0, 0x05, 0x00


	//----- nvinfo : EIATTR_KPARAM_INFO
	.align		4
.L_675:
        /*0028*/ 	.byte	0x04, 0x17
        /*002a*/ 	.short	(.L_677 - .L_676)
.L_676:
        /*002c*/ 	.word	0x00000000
        /*0030*/ 	.short	0x0000
        /*0032*/ 	.short	0x0000
        /*0034*/ 	.byte	0x00, 0xf0, 0x11, 0x00


	//----- nvinfo : EIATTR_SPARSE_MMA_MASK
	.align		4
.L_677:
        /*0038*/ 	.byte	0x03, 0x50
        /*003a*/ 	.short	0x0000


	//----- nvinfo : EIATTR_MAXREG_COUNT
	.align		4
        /*003c*/ 	.byte	0x03, 0x1b
        /*003e*/ 	.short	0x00ff


	//----- nvinfo : EIATTR_MERCURY_ISA_VERSION
	.align		4
        /*0040*/ 	.byte	0x03, 0x5f
        /*0042*/ 	.short	0x0101


	//----- nvinfo : EIATTR_VRC_CTA_INIT_COUNT
	.align		4
        /*0044*/ 	.byte	0x02, 0x4a
	.zero		1
	.zero		1


	//----- nvinfo : EIATTR_EXIT_INSTR_OFFSETS
	.align		4
        /*0048*/ 	.byte	0x04, 0x1c
        /*004a*/ 	.short	(.L_679 - .L_678)


	//   ....[0]....
.L_678:
        /*004c*/ 	.word	0x00000bd0


	//   ....[1]....
        /*0050*/ 	.word	0x00000c20


	//   ....[2]....
        /*0054*/ 	.word	0x00001000


	//----- nvinfo : EIATTR_MAX_THREADS
	.align		4
.L_679:
        /*0058*/ 	.byte	0x04, 0x05
        /*005a*/ 	.short	(.L_681 - .L_680)
.L_680:
        /*005c*/ 	.word	0x00000080
        /*0060*/ 	.word	0x00000001
        /*0064*/ 	.word	0x00000001


	//----- nvinfo : EIATTR_CRS_STACK_SIZE
	.align		4
.L_681:
        /*0068*/ 	.byte	0x04, 0x1e
        /*006a*/ 	.short	(.L_683 - .L_682)
.L_682:
        /*006c*/ 	.word	0x00000000


	//----- nvinfo : EIATTR_CBANK_PARAM_SIZE
	.align		4
.L_683:
        /*0070*/ 	.byte	0x03, 0x19
        /*0072*/ 	.short	0x0018


	//----- nvinfo : EIATTR_PARAM_CBANK
	.align		4
        /*0074*/ 	.byte	0x04, 0x0a
        /*0076*/ 	.short	(.L_685 - .L_684)
	.align		4
.L_684:
        /*0078*/ 	.word	index@(.nv.constant0._ZN2at6native29vectorized_elementwise_kernelILi8EZZZNS0_15tan_kernel_cudaERNS_18TensorIteratorBaseEENKUlvE0_clEvENKUlvE1_clEvEUlN3c104HalfEE_St5arrayIPcLm2EEEEviT0_T1_)
        /*007c*/ 	.short	0x0380
        /*007e*/ 	.short	0x0018


	//----- nvinfo : EIATTR_SW_WAR
	.align		4
.L_685:
        /*0080*/ 	.byte	0x04, 0x36
        /*0082*/ 	.short	(.L_687 - .L_686)
.L_686:
        /*0084*/ 	.word	0x00000008
.L_687:


//--------------------- .nv.info._ZN2at6native18elementwise_kernelILi128ELi4EZNS0_15gpu_kernel_implIZZZNS0_15tan_kernel_cudaERNS_18TensorIteratorBaseEENKUlvE0_clEvENKUlvE0_clEvEUlfE_EEvS4_RKT_EUliE_EEviT1_ --------------------------
	.section	.nv.info._ZN2at6native18elementwise_kernelILi128ELi4EZNS0_15gpu_kernel_implIZZZNS0_15tan_kernel_cudaERNS_18TensorIteratorBaseEENKUlvE0_clEvENKUlvE0_clEvEUlfE_EEvS4_RKT_EUliE_EEviT1_,"",@"SHT_CUDA_INFO"
	.sectionflags	@""
	.align	4


	//----- nvinfo : EIATTR_CUDA_API_VERSION
	.align		4
        /*0000*/ 	.byte	0x04, 0x37
        /*0002*/ 	.short	(.L_689 - .L_688)
.L_688:
        /*0004*/ 	.word	0x00000082


	//----- nvinfo : EIATTR_KPARAM_INFO
	.align		4
.L_689:
        /*0008*/ 	.byte	0x04, 0x17
        /*000a*/ 	.short	(.L_691 - .L_690)
.L_690:
        /*000c*/ 	.word	0x00000000
        /*0010*/ 	.short	0x0001
        /*0012*/ 	.short	0x0008
        /*0014*/ 	.byte	0x00, 0xf0, 0x61, 0x08


	//----- nvinfo : EIATTR_KPARAM_INFO
	.align		4
.L_691:
        /*0018*/ 	.byte	0x04, 0x17
        /*001a*/ 	.short	(.L_693 - .L_692)
.L_692:
        /*001c*/ 	.word	0x00000000
        /*0020*/ 	.short	0x0000
        /*0022*/ 	.short	0x0000
        /*0024*/ 	.byte	0x00, 0xf0, 0x11, 0x00


	//----- nvinfo : EIATTR_SPARSE_MMA_MASK
	.align		4
.L_693:
        /*0028*/ 	.byte	0x03, 0x50
        /*002a*/ 	.short	0x0000


	//----- nvinfo : EIATTR_MAXREG_COUNT
	.align		4
        /*002c*/ 	.byte	0x03, 0x1b
        /*002e*/ 	.short	0x0080


	//----- nvinfo : EIATTR_EXTERNS
	.align		4
        /*0030*/ 	.byte	0x04, 0x0f
        /*0032*/ 	.short	(.L_695 - .L_694)


	//   ....[0]....
	.align		4
.L_694:
        /*0034*/ 	.word	index@(__assertfail)


	//----- nvinfo : EIATTR_MERCURY_ISA_VERSION
	.align		4
.L_695:
        /*0038*/ 	.byte	0x03, 0x5f
        /*003a*/ 	.short	0x0101


	//----- nvinfo : EIATTR_VRC_CTA_INIT_COUNT
	.align		4
        /*003c*/ 	.byte	0x02, 0x4a
	.zero		1
	.zero		1


	//----- nvinfo : EIATTR_SYSCALL_OFFSETS
	.align		4
        /*0040*/ 	.byte	0x04, 0x46
        /*0042*/ 	.short	(.L_697 - .L_696)


	//   ....[0]....
.L_696:
        /*0044*/ 	.word	0x000020d0


	//   ....[1]....
        /*0048*/ 	.word	0x00002ed0


	//   ....[2]....
        /*004c*/ 	.word	0x000050e0


	//   ....[3]....
        /*0050*/ 	.word	0x00005d40


	//   ....[4]....
        /*0054*/ 	.word	0x00008060


	//   ....[5]....
        /*0058*/ 	.word	0x00008cc0


	//   ....[6]....
        /*005c*/ 	.word	0x0000aff0


	//   ....[7]....
        /*0060*/ 	.word	0x0000bc20


	//----- nvinfo : EIATTR_EXIT_INSTR_OFFSETS
	.align		4
.L_697:
        /*0064*/ 	.byte	0x04, 0x1c
        /*0066*/ 	.short	(.L_699 - .L_698)


	//   ....[0]....
.L_698:
        /*0068*/ 	.word	0x00008f70


	//   ....[1]....
        /*006c*/ 	.word	0x0000b1a0


	//   ....[2]....
        /*0070*/ 	.word	0x0000b1e0


	//   ....[3]....
        /*0074*/ 	.word	0x0000b270


	//   ....[4]....
        /*0078*/ 	.word	0x0000b2a0


	//   ....[5]....
        /*007c*/ 	.word	0x0000b2d0


	//   ....[6]....
        /*0080*/ 	.word	0x0000b350


	//   ....[7]....
        /*0084*/ 	.word	0x0000b380


	//   ....[8]....
        /*0088*/ 	.word	0x0000b410


	//   ....[9]....
        /*008c*/ 	.word	0x0000b450


	//   ....[10]....
        /*0090*/ 	.word	0x0000b490


	//   ....[11]....
        /*0094*/ 	.word	0x0000b560


	//   ....[12]....
        /*0098*/ 	.word	0x0000b6c0


	//   ....[13]....
        /*009c*/ 	.word	0x0000b820


	//   ....[14]....
        /*00a0*/ 	.word	0x0000b970


	//   ....[15]....
        /*00a4*/ 	.word	0x0000b9a0


	//   ....[16]....
        /*00a8*/ 	.word	0x0000b9d0


	//   ....[17]....
        /*00ac*/ 	.word	0x0000ba70


	//   ....[18]....
        /*00b0*/ 	.word	0x0000bac0


	//   ....[19]....
        /*00b4*/ 	.word	0x0000bc30


	//   ....[20]....
        /*00b8*/ 	.word	0x0000bd30


	//   ....[21]....
        /*00bc*/ 	.word	0x0000be60


	//   ....[22]....
        /*00c0*/ 	.word	0x0000be90


	//----- nvinfo : EIATTR_MAX_THREADS
	.align		4
.L_699:
        /*00c4*/ 	.byte	0x04, 0x05
        /*00c6*/ 	.short	(.L_701 - .L_700)
.L_700:
        /*00c8*/ 	.word	0x00000080
        /*00cc*/ 	.word	0x00000001
        /*00d0*/ 	.word	0x00000001


	//----- nvinfo : EIATTR_CRS_STACK_SIZE
	.align		4
.L_701:
        /*00d4*/ 	.byte	0x04, 0x1e
        /*00d6*/ 	.short	(.L_703 - .L_702)
.L_702:
        /*00d8*/ 	.word	0x00000000


	//----- nvinfo : EIATTR_CBANK_PARAM_SIZE
	.align		4
.L_703:
        /*00dc*/ 	.byte	0x03, 0x19
        /*00de*/ 	.short	0x0220


	//----- nvinfo : EIATTR_PARAM_CBANK
	.align		4
        /*00e0*/ 	.byte	0x04, 0x0a
        /*00e2*/ 	.short	(.L_705 - .L_704)
	.align		4
.L_704:
        /*00e4*/ 	.word	index@(.nv.constant0._ZN2at6native18elementwise_kernelILi128ELi4EZNS0_15gpu_kernel_implIZZZNS0_15tan_kernel_cudaERNS_18TensorIteratorBaseEENKUlvE0_clEvENKUlvE0_clEvEUlfE_EEvS4_RKT_EUliE_EEviT1_)
        /*00e8*/ 	.short	0x0380
        /*00ea*/ 	.short	0x0220


	//----- nvinfo : EIATTR_SW_WAR
	.align		4
.L_705:
        /*00ec*/ 	.byte	0x04, 0x36
        /*00ee*/ 	.short	(.L_707 - .L_706)
.L_706:
        /*00f0*/ 	.word	0x00000008
.L_707:


//--------------------- .nv.info._ZN2at6native27unrolled_elementwise_kernelIZZZNS0_15tan_kernel_cudaERNS_18TensorIteratorBaseEENKUlvE0_clEvENKUlvE0_clEvEUlfE_St5arrayIPcLm2EELi4E23TrivialOffsetCalculatorILi1EjESB_NS0_6memory12LoadWithCastILi1EEENSC_13StoreWithCastILi1EEEEEviT_T0_T2_T3_T4_T5_ --------------------------
	.section	.nv.info._ZN2at6native27unrolled_elementwise_kernelIZZZNS0_15tan_kernel_cudaERNS_18TensorIteratorBaseEENKUlvE0_clEvENKUlvE0_clEvEUlfE_St5arrayIPcLm2EELi4E23TrivialOffsetCalculatorILi1EjESB_NS0_6memory12LoadWithCastILi1EEENSC_13StoreWithCastILi1EEEEEviT_T0_T2_T3_T4_T5_,"",@"SHT_CUDA_INFO"
	.sectionflags	@""
	.align	4


	//----- nvinfo : EIATTR_CUDA_API_VERSION
	.align		4
        /*0000*/ 	.byte	0x04, 0x37
        /*0002*/ 	.short	(.L_709 - .L_708)
.L_708:
        /*0004*/ 	.word	0x00000082


	//----- nvinfo : EIATTR_KPARAM_INFO
	.align		4
.L_709:
        /*0008*/ 	.byte	0x04, 0x17
        /*000a*/ 	.short	(.L_711 - .L_710)
.L_710:
        /*000c*/ 	.word	0x00000000
        /*0010*/ 	.short	0x0006
        /*0012*/ 	.short	0x0024
        /*0014*/ 	.byte	0x00, 0xf0, 0x21, 0x00


	//----- nvinfo : EIATTR_KPARAM_INFO
	.align		4
.L_711:
        /*0018*/ 	.byte	0x04, 0x17
        /*001a*/ 	.short	(.L_713 - .L_712)
.L_712:
        /*001c*/ 	.word	0x00000000
        /*0020*/ 	.short	0x0005
        /*0022*/ 	.short	0x001c
        /*0024*/ 	.byte	0x00, 0xf0, 0x21, 0x00


	//----- nvinfo : EIATTR_KPARAM_INFO
	.align		4
.L_713:
        /*0028*/ 	.byte	0x04, 0x17
        /*002a*/ 	.short	(.L_715 - .L_714)
.L_714:
        /*002c*/ 	.word	0x00000000
        /*0030*/ 	.short	0x0004
        /*0032*/ 	.short	0x0019
        /*0034*/ 	.byte	0x00, 0xf0, 0x05, 0x00


	//----- nvinfo : EIATTR_KPARAM_INFO
	.align		4
.L_715:
        /*0038*/ 	.byte	0x04, 0x17
        /*003a*/ 	.short	(.L_717 - .L_716)
.L_716:
        /*003c*/ 	.word	0x00000000
        /*0040*/ 	.short	0x0003
        /*0042*/ 	.short	0x0018
        /*0044*/ 	.byte	0x00, 0xf0, 0x05, 0x00


	//----- nvinfo : EIATTR_KPARAM_INFO
	.align		4
.L_717:
        /*0048*/ 	.byte	0x04, 0x17
        /*004a*/ 	.short	(.L_719 - .L_718)
.L_718:
        /*004c*/ 	.word	0x00000000
        /*0050*/ 	.short	0x0002
        /*0052*/ 	.short	0x0008
        /*0054*/ 	.byte	0x00, 0xf0, 0x41, 0x00


	//----- nvinfo : EIATTR_KPARAM_INFO
	.align		4
.L_719:
        /*0058*/ 	.byte	0x04, 0x17
        /*005a*/ 	.short	(.L_721 - .L_720)
.L_720:
        /*005c*/ 	.word	0x00000000
        /*0060*/ 	.short	0x0001
        /*0062*/ 	.short	0x0004
        /*0064*/ 	.byte	0x00, 0xf0, 0x05, 0x00


	//----- nvinfo : EIATTR_KPARAM_INFO
	.align		4
.L_721:
        /*0068*/ 	.byte	0x04, 0x17
        /*006a*/ 	.short	(.L_723 - .L_722)
.L_722:
        /*006c*/ 	.word	0x00000000
        /*0070*/ 	.short	0x0000
        /*0072*/ 	.short	0x0000
        /*0074*/ 	.byte	0x00, 0xf0, 0x11, 0x00


	//----- nvinfo : EIATTR_SPARSE_MMA_MASK
	.align		4
.L_723:
        /*0078*/ 	.byte	0x03, 0x50
        /*007a*/ 	.short	0x0000


	//----- nvinfo : EIATTR_MAXREG_COUNT
	.align		4
        /*007c*/ 	.byte	0x03, 0x1b
        /*007e*/ 	.short	0x00ff


	//----- nvinfo : EIATTR_EXTERNS
	.align		4
        /*0080*/ 	.byte	0x04, 0x0f
        /*0082*/ 	.short	(.L_725 - .L_724)


	//   ....[0]....
	.align		4
.L_724:
        /*0084*/ 	.word	index@(__assertfail)


	//----- nvinfo : EIATTR_MERCURY_ISA_VERSION
	.align		4
.L_725:
        /*0088*/ 	.byte	0x03, 0x5f
        /*008a*/ 	.short	0x0101


	//----- nvinfo : EIATTR_VRC_CTA_INIT_COUNT
	.align		4
        /*008c*/ 	.byte	0x02, 0x4a
	.zero		1
	.zero		1


	//----- nvinfo : EIATTR_SYSCALL_OFFSETS
	.align		4
        /*0090*/ 	.byte	0x04, 0x46
        /*0092*/ 	.short	(.L_727 - .L_726)


	//   ....[0]....
.L_726:
        /*0094*/ 	.word	0x00000de0


	//   ....[1]....
        /*0098*/ 	.word	0x00001cf0


	//   ....[2]....
        /*009c*/ 	.word	0x00002b80


	//   ....[3]....
        /*00a0*/ 	.word	0x000039d0


	//   ....[4]....
        /*00a4*/ 	.word	0x00004a30


	//   ....[5]....
        /*00a8*/ 	.word	0x000057d0


	//   ....[6]....
        /*00ac*/ 	.word	0x00006630


	//   ....[7]....
        /*00b0*/ 	.word	0x00007490


	//----- nvinfo : EIATTR_EXIT_INSTR_OFFSETS
	.align		4
.L_727:
        /*00b4*/ 	.byte	0x04, 0x1c
        /*00b6*/ 	.short	(.L_729 - .L_728)


	//   ....[0]....
.L_728:
        /*00b8*/ 	.word	0x000068d0


	//   ....[1]....
        /*00bc*/ 	.word	0x00006a10


	//   ....[2]....
        /*00c0*/ 	.word	0x00006a50


	//   ....[3]....
        /*00c4*/ 	.word	0x00006ae0


	//   ....[4]....
        /*00c8*/ 	.word	0x00006b10


	//   ....[5]....
        /*00cc*/ 	.word	0x00006b40


	//   ....[6]....
        /*00d0*/ 	.word	0x00006bc0


	//   ....[7]....
        /*00d4*/ 	.word	0x00006bf0


	//   ....[8]....
        /*00d8*/ 	.word	0x00006c80


	//   ....[9]....
        /*00dc*/ 	.word	0x00006cc0


	//   ....[10]....
        /*00e0*/ 	.word	0x00006d00


	//   ....[11]....
        /*00e4*/ 	.word	0x00006dd0


	//   ....[12]....
        /*00e8*/ 	.word	0x00006f30


	//   ....[13]....
        /*00ec*/ 	.word	0x00007090


	//   ....[14]....
        /*00f0*/ 	.word	0x000071e0


	//   ....[15]....
        /*00f4*/ 	.word	0x00007210


	//   ....[16]....
        /*00f8*/ 	.word	0x00007240


	//   ....[17]....
        /*00fc*/ 	.word	0x000072e0


	//   ....[18]....
        /*0100*/ 	.word	0x00007330


	//   ....[19]....
        /*0104*/ 	.word	0x000074a0


	//   ....[20]....
        /*0108*/ 	.word	0x000075a0


	//   ....[21]....
        /*010c*/ 	.word	0x000076d0


	//   ....[22]....
        /*0110*/ 	.word	0x00007700


	//----- nvinfo : EIATTR_MAX_THREADS
	.align		4
.L_729:
        /*0114*/ 	.byte	0x04, 0x05
        /*0116*/ 	.short	(.L_731 - .L_730)
.L_730:
        /*0118*/ 	.word	0x00000080
        /*011c*/ 	.word	0x00000001
        /*0120*/ 	.word	0x00000001


	//----- nvinfo : EIATTR_CRS_STACK_SIZE
	.align		4
.L_731:
        /*0124*/ 	.byte	0x04, 0x1e
        /*0126*/ 	.short	(.L_733 - .L_732)
.L_732:
        /*0128*/ 	.word	0x00000000


	//----- nvinfo : EIATTR_CBANK_PARAM_SIZE
	.align		4
.L_733:
        /*012c*/ 	.byte	0x03, 0x19
        /*012e*/ 	.short	0x002c


	//----- nvinfo : EIATTR_PARAM_CBANK
	.align		4
        /*0130*/ 	.byte	0x04, 0x0a
        /*0132*/ 	.short	(.L_735 - .L_734)
	.align		4
.L_734:
        /*0134*/ 	.word	index@(.nv.constant0._ZN2at6native27unrolled_elementwise_kernelIZZZNS0_15tan_kernel_cudaERNS_18TensorIteratorBaseEENKUlvE0_clEvENKUlvE0_clEvEUlfE_St5arrayIPcLm2EELi4E23TrivialOffsetCalculatorILi1EjESB_NS0_6memory12LoadWithCastILi1EEENSC_13StoreWithCastILi1EEEEEviT_T0_T2_T3_T4_T5_)
        /*0138*/ 	.short	0x0380
        /*013a*/ 	.short	0x002c


	//----- nvinfo : EIATTR_SW_WAR
	.align		4
.L_735:
        /*013c*/ 	.byte	0x04, 0x36
        /*013e*/ 	.short	(.L_737 - .L_736)
.L_736:
        /*0140*/ 	.word	0x00000008
.L_737:


//--------------------- .nv.info._ZN2at6native18elementwise_kernelILi128ELi2EZNS0_22gpu_kernel_impl_nocastIZZZNS0_15tan_kernel_cudaERNS_18TensorIteratorBaseEENKUlvE0_clEvENKUlvE0_clEvEUlfE_EEvS4_RKT_EUliE_EEviT1_ --------------------------
	.section	.nv.info._ZN2at6native18elementwise_kernelILi128ELi2EZNS0_22gpu_kernel_impl_nocastIZZZNS0_15tan_kernel_cudaERNS_18TensorIteratorBaseEENKUlvE0_clEvENKUlvE0_clEvEUlfE_EEvS4_RKT_EUliE_EEviT1_,"",@"SHT_CUDA_INFO"
	.sectionflags	@""
	.align	4


	//----- nvinfo : EIATTR_CUDA_API_VERSION
	.align		4
        /*0000*/ 	.byte	0x04, 0x37
        /*0002*/ 	.short	(.L_739 - .L_738)
.L_738:
        /*0004*/ 	.word	0x00000082


	//----- nvinfo : EIATTR_KPARAM_INFO
	.align		4
.L_739:
        /*0008*/ 	.byte	0x04, 0x17
        /*000a*/ 	.short	(.L_741 - .L_740)
.L_740:
        /*000c*/ 	.word	0x00000000
        /*0010*/ 	.short	0x0001
        /*0012*/ 	.short	0x0008
        /*0014*/ 	.byte	0x00, 0xf0, 0x61, 0x08


	//----- nvinfo : EIATTR_KPARAM_INFO
	.align		4
.L_741:
        /*0018*/ 	.byte	0x04, 0x17
        /*001a*/ 	.short	(.L_743 - .L_742)
.L_742:
        /*001c*/ 	.word	0x00000000
        /*0020*/ 	.short	0x0000
        /*0022*/ 	.short	0x0000
        /*0024*/ 	.byte	0x00, 0xf0, 0x11, 0x00


	//----- nvinfo : EIATTR_SPARSE_MMA_MASK
	.align		4
.L_743:
        /*0028*/ 	.byte	0x03, 0x50
        /*002a*/ 	.short	0x0000


	//----- nvinfo : EIATTR_MAXREG_COUNT
	.align		4
        /*002c*/ 	.byte	0x03, 0x1b
        /*002e*/ 	.short	0x0080


	//----- nvinfo : EIATTR_MERCURY_ISA_VERSION
	.align		4
        /*0030*/ 	.byte	0x03, 0x5f
        /*0032*/ 	.short	0x0101


	//----- nvinfo : EIATTR_VRC_CTA_INIT_COUNT
	.align		4
        /*0034*/ 	.byte	0x02, 0x4a
	.zero		1
	.zero		1


	//----- nvinfo : EIATTR_EXIT_INSTR_OFFSETS
	.align		4
        /*0038*/ 	.byte	0x04, 0x1c
        /*003a*/ 	.short	(.L_745 - .L_744)


	//   ....[0]....
.L_744:
        /*003c*/ 	.word	0x00000190


	//   ....[1]....
        /*0040*/ 	.word	0x00000230


	//   ....[2]....
        /*0044*/ 	.word	0x00001640


	//   ....[3]....
        /*0048*/ 	.word	0x000029b0


	//----- nvinfo : EIATTR_MAX_THREADS
	.align		4
.L_745:
        /*004c*/ 	.byte	0x04, 0x05
        /*004e*/ 	.short	(.L_747 - .L_746)
.L_746:
        /*0050*/ 	.word	0x00000080
        /*0054*/ 	.word	0x00000001
        /*0058*/ 	.word	0x00000001


	//----- nvinfo : EIATTR_CRS_STACK_SIZE
	.align		4
.L_747:
        /*005c*/ 	.byte	0x04, 0x1e
        /*005e*/ 	.short	(.L_749 - .L_748)
.L_748:
        /*0060*/ 	.word	0x00000000


	//----- nvinfo : EIATTR_CBANK_PARAM_SIZE
	.align		4
.L_749:
        /*0064*/ 	.byte	0x03, 0x19
        /*0066*/ 	.short	0x0220


	//----- nvinfo : EIATTR_PARAM_CBANK
	.align		4
        /*0068*/ 	.byte	0x04, 0x0a
        /*006a*/ 	.short	(.L_751 - .L_750)
	.align		4
.L_750:
        /*006c*/ 	.word	index@(.nv.constant0._ZN2at6native18elementwise_kernelILi128ELi2EZNS0_22gpu_kernel_impl_nocastIZZZNS0_15tan_kernel_cudaERNS_18TensorIteratorBaseEENKUlvE0_clEvENKUlvE0_clEvEUlfE_EEvS4_RKT_EUliE_EEviT1_)
        /*0070*/ 	.short	0x0380
        /*0072*/ 	.short	0x0220


	//----- nvinfo : EIATTR_SW_WAR
	.align		4
.L_751:
        /*0074*/ 	.byte	0x04, 0x36
        /*0076*/ 	.short	(.L_753 - .L_752)
.L_752:
        /*0078*/ 	.word	0x00000008
.L_753:


//--------------------- .nv.info._ZN2at6native27unrolled_elementwise_kernelIZZZNS0_15tan_kernel_cudaERNS_18TensorIteratorBaseEENKUlvE0_clEvENKUlvE0_clEvEUlfE_St5arrayIPcLm2EELi4E23TrivialOffsetCalculatorILi1EjESB_NS0_6memory15LoadWithoutCastENSC_16StoreWithoutCastEEEviT_T0_T2_T3_T4_T5_ --------------------------
	.section	.nv.info._ZN2at6native27unrolled_elementwise_kernelIZZZNS0_15tan_kernel_cudaERNS_18TensorIteratorBaseEENKUlvE0_clEvENKUlvE0_clEvEUlfE_St5arrayIPcLm2EELi4E23TrivialOffsetCalculatorILi1EjESB_NS0_6memory15LoadWithoutCastENSC_16StoreWithoutCastEEEviT_T0_T2_T3_T4_T5_,"",@"SHT_CUDA_INFO"
	.sectionflags	@""
	.align	4


	//----- nvinfo : EIATTR_CUDA_API_VERSION
	.align		4
        /*0000*/ 	.byte	0x04, 0x37
        /*0002*/ 	.short	(.L_755 - .L_754)
.L_754:
        /*0004*/ 	.word	0x00000082


	//----- nvinfo : EIATTR_KPARAM_INFO
	.align		4
.L_755:
        /*0008*/ 	.byte	0x04, 0x17
        /*000a*/ 	.short	(.L_757 - .L_756)
.L_756:
        /*000c*/ 	.word	0x00000000
        /*0010*/ 	.short	0x0006
        /*0012*/ 	.short	0x001b
        /*0014*/ 	.byte	0x00, 0xf0, 0x05, 0x00


	//----- nvinfo : EIATTR_KPARAM_INFO
	.align		4
.L_757:
        /*0018*/ 	.byte	0x04, 0x17
        /*001a*/ 	.short	(.L_759 - .L_758)
.L_758:
        /*001c*/ 	.word	0x00000000
        /*0020*/ 	.short	0x0005
        /*0022*/ 	.short	0x001a
        /*0024*/ 	.byte	0x00, 0xf0, 0x05, 0x00


	//----- nvinfo : EIATTR_KPARAM_INFO
	.align		4
.L_759:
        /*0028*/ 	.byte	0x04, 0x17
        /*002a*/ 	.short	(.L_761 - .L_760)
.L_760:
        /*002c*/ 	.word	0x00000000
        /*0030*/ 	.short	0x0004
        /*0032*/ 	.short	0x0019
        /*0034*/ 	.byte	0x00, 0xf0, 0x05, 0x00


	//----- nvinfo : EIATTR_KPARAM_INFO
	.align		4
.L_761:
        /*0038*/ 	.byte	0x04, 0x17
        /*003a*/ 	.short	(.L_763 - .L_762)
.L_762:
        /*003c*/ 	.word	0x00000000
        /*0040*/ 	.short	0x0003
        /*0042*/ 	.short	0x0018
        /*0044*/ 	.byte	0x00, 0xf0, 0x05, 0x00


	//----- nvinfo : EIATTR_KPARAM_INFO
	.align		4
.L_763:
        /*0048*/ 	.byte	0x04, 0x17
        /*004a*/ 	.short	(.L_765 - .L_764)
.L_764:
        /*004c*/ 	.word	0x00000000
        /*0050*/ 	.short	0x0002
        /*0052*/ 	.short	0x0008
        /*0054*/ 	.byte	0x00, 0xf0, 0x41, 0x00


	//----- nvinfo : EIATTR_KPARAM_INFO
	.align		4
.L_765:
        /*0058*/ 	.byte	0x04, 0x17
        /*005a*/ 	.short	(.L_767 - .L_766)
.L_766:
        /*005c*/ 	.word	0x00000000
        /*0060*/ 	.short	0x0001
        /*0062*/ 	.short	0x0004
        /*0064*/ 	.byte	0x00, 0xf0, 0x05, 0x00


	//----- nvinfo : EIATTR_KPARAM_INFO
	.align		4
.L_767:
        /*0068*/ 	.byte	0x04, 0x17
        /*006a*/ 	.short	(.L_769 - .L_768)
.L_768:
        /*006c*/ 	.word	0x00000000
        /*0070*/ 	.short	0x0000
        /*0072*/ 	.short	0x0000
        /*0074*/ 	.byte	0x00, 0xf0, 0x11, 0x00


	//----- nvinfo : EIATTR_SPARSE_MMA_MASK
	.align		4
.L_769:
        /*0078*/ 	.byte	0x03, 0x50
        /*007a*/ 	.short	0x0000


	//----- nvinfo : EIATTR_MAXREG_COUNT
	.align		4
        /*007c*/ 	.byte	0x03, 0x1b
        /*007e*/ 	.short	0x00ff


	//----- nvinfo : EIATTR_MERCURY_ISA_VERSION
	.align		4
        /*0080*/ 	.byte	0x03, 0x5f
        /*0082*/ 	.short	0x0101


	//----- nvinfo : EIATTR_VRC_CTA_INIT_COUNT
	.align		4
        /*0084*/ 	.byte	0x02, 0x4a
	.zero		1
	.zero		1


	//----- nvinfo : EIATTR_EXIT_INSTR_OFFSETS
	.align		4
        /*0088*/ 	.byte	0x04, 0x1c
        /*008a*/ 	.short	(.L_771 - .L_770)


	//   ....[0]....
.L_770:
        /*008c*/ 	.word	0x000004f0


	//   ....[1]....
        /*0090*/ 	.word	0x00000560


	//----- nvinfo : EIATTR_MAX_THREADS
	.align		4
.L_771:
        /*0094*/ 	.byte	0x04, 0x05
        /*0096*/ 	.short	(.L_773 - .L_772)
.L_772:
        /*0098*/ 	.word	0x00000080
        /*009c*/ 	.word	0x00000001
        /*00a0*/ 	.word	0x00000001


	//----- nvinfo : EIATTR_CRS_STACK_SIZE
	.align		4
.L_773:
        /*00a4*/ 	.byte	0x04, 0x1e
        /*00a6*/ 	.short	(.L_775 - .L_774)
.L_774:
        /*00a8*/ 	.word	0x00000000


	//----- nvinfo : EIATTR_CBANK_PARAM_SIZE
	.align		4
.L_775:
        /*00ac*/ 	.byte	0x03, 0x19
        /*00ae*/ 	.short	0x001c


	//----- nvinfo : EIATTR_PARAM_CBANK
	.align		4
        /*00b0*/ 	.byte	0x04, 0x0a
        /*00b2*/ 	.short	(.L_777 - .L_776)
	.align		4
.L_776:
        /*00b4*/ 	.word	index@(.nv.constant0._ZN2at6native27unrolled_elementwise_kernelIZZZNS0_15tan_kernel_cudaERNS_18TensorIteratorBaseEENKUlvE0_clEvENKUlvE0_clEvEUlfE_St5arrayIPcLm2EELi4E23TrivialOffsetCalculatorILi1EjESB_NS0_6memory15LoadWithoutCastENSC_16StoreWithoutCastEEEviT_T0_T2_T3_T4_T5_)
        /*00b8*/ 	.short	0x0380
        /*00ba*/ 	.short	0x001c


	//----- nvinfo : EIATTR_SW_WAR
	.align		4
.L_777:
        /*00bc*/ 	.byte	0x04, 0x36
        /*00be*/ 	.short	(.L_779 - .L_778)
.L_778:
        /*00c0*/ 	.word	0x00000008
.L_779:


//--------------------- .nv.info._ZN2at6native29vectorized_elementwise_kernelILi2EZZZNS0_15tan_kernel_cudaERNS_18TensorIteratorBaseEENKUlvE0_clEvENKUlvE0_clEvEUlfE_St5arrayIPcLm2EEEEviT0_T1_ --------------------------
	.section	.nv.info._ZN2at6native29vectorized_elementwise_kernelILi2EZZZNS0_15tan_kernel_cudaERNS_18TensorIteratorBaseEENKUlvE0_clEvENKUlvE0_clEvEUlfE_St5arrayIPcLm2EEEEviT0_T1_,"",@"SHT_CUDA_INFO"
	.sectionflags	@""
	.align	4


	//----- nvinfo : EIATTR_CUDA_API_VERSION
	.align		4
        /*0000*/ 	.byte	0x04, 0x37
        /*0002*/ 	.short	(.L_781 - .L_780)
.L_780:
        /*0004*/ 	.word	0x00000082


	//----- nvinfo : EIATTR_KPARAM_INFO
	.align		4
.L_781:
        /*0008*/ 	.byte	0x04, 0x17
        /*000a*/ 	.short	(.L_783 - .L_782)
.L_782:
        /*000c*/ 	.word	0x00000000
        /*0010*/ 	.short	0x0002
        /*0012*/ 	.short	0x0008
        /*0014*/ 	.byte	0x00, 0xf0, 0x41, 0x00


	//----- nvinfo : EIATTR_KPARAM_INFO
	.align		4
.L_783:
        /*0018*/ 	.byte	0x04, 0x17
        /*001a*/ 	.short	(.L_785 - .L_784)
.L_784:
        /*001c*/ 	.word	0x00000000
        /*0020*/ 	.short	0x0001
        /*0022*/ 	.short	0x0004
        /*0024*/ 	.byte	0x00, 0xf0, 0x05, 0x00


	//----- nvinfo : EIATTR_KPARAM_INFO
	.align		4
.L_785:
        /*0028*/ 	.byte	0x04, 0x17
        /*002a*/ 	.short	(.L_787 - .L_786)
.L_786:
        /*002c*/ 	.word	0x00000000
        /*0030*/ 	.short	0x0000
        /*0032*/ 	.short	0x0000
        /*0034*/ 	.byte	0x00, 0xf0, 0x11, 0x00


	//----- nvinfo : EIATTR_SPARSE_MMA_MASK
	.align		4
.L_787:
        /*0038*/ 	.byte	0x03, 0x50
        /*003a*/ 	.short	0x0000


	//----- nvinfo : EIATTR_MAXREG_COUNT
	.align		4
        /*003c*/ 	.byte	0x03, 0x1b
        /*003e*/ 	.short	0x00ff


	//----- nvinfo : EIATTR_MERCURY_ISA_VERSION
	.align		4
        /*0040*/ 	.byte	0x03, 0x5f
        /*0042*/ 	.short	0x0101


	//----- nvinfo : EIATTR_VRC_CTA_INIT_COUNT
	.align		4
        /*0044*/ 	.byte	0x02, 0x4a
	.zero		1
	.zero		1


	//----- nvinfo : EIATTR_EXIT_INSTR_OFFSETS
	.align		4
        /*0048*/ 	.byte	0x04, 0x1c
        /*004a*/ 	.short	(.L_789 - .L_788)


	//   ....[0]....
.L_788:
        /*004c*/ 	.word	0x00000ac0


	//   ....[1]....
        /*0050*/ 	.word	0x00000b10


	//   ....[2]....
        /*0054*/ 	.word	0x00000e90


	//----- nvinfo : EIATTR_MAX_THREADS
	.align		4
.L_789:
        /*0058*/ 	.byte	0x04, 0x05
        /*005a*/ 	.short	(.L_791 - .L_790)
.L_790:
        /*005c*/ 	.word	0x00000080
        /*0060*/ 	.word	0x00000001
        /*0064*/ 	.word	0x00000001


	//----- nvinfo : EIATTR_CRS_STACK_SIZE
	.align		4
.L_791:
        /*0068*/ 	.byte	0x04, 0x1e
        /*006a*/ 	.short	(.L_793 - .L_792)
.L_792:
        /*006c*/ 	.word	0x00000000


	//----- nvinfo : EIATTR_CBANK_PARAM_SIZE
	.align		4
.L_793:
        /*0070*/ 	.byte	0x03, 0x19
        /*0072*/ 	.short	0x0018


	//----- nvinfo : EIATTR_PARAM_CBANK
	.align		4
        /*0074*/ 	.byte	0x04, 0x0a
        /*0076*/ 	.short	(.L_795 - .L_794)
	.align		4
.L_794:
        /*0078*/ 	.word	index@(.nv.constant0._ZN2at6native29vectorized_elementwise_kernelILi2EZZZNS0_15tan_kernel_cudaERNS_18TensorIteratorBaseEENKUlvE0_clEvENKUlvE0_clEvEUlfE_St5arrayIPcLm2EEEEviT0_T1_)
        /*007c*/ 	.short	0x0380
        /*007e*/ 	.short	0x0018


	//----- nvinfo : EIATTR_SW_WAR
	.align		4
.L_795:
        /*0080*/ 	.byte	0x04, 0x36
        /*0082*/ 	.short	(.L_797 - .L_796)
.L_796:
        /*0084*/ 	.word	0x00000008
.L_797:


//--------------------- .nv.info._ZN2at6native29vectorized_elementwise_kernelILi4EZZZNS0_15tan_kernel_cudaERNS_18TensorIteratorBaseEENKUlvE0_clEvENKUlvE0_clEvEUlfE_St5arrayIPcLm2EEEEviT0_T1_ --------------------------
	.section	.nv.info._ZN2at6native29vectorized_elementwise_kernelILi4EZZZNS0_15tan_kernel_cudaERNS_18TensorIteratorBaseEENKUlvE0_clEvENKUlvE0_clEvEUlfE_St5arrayIPcLm2EEEEviT0_T1_,"",@"SHT_CUDA_INFO"
	.sectionflags	@""
	.align	4


	//----- nvinfo : EIATTR_CUDA_API_VERSION
	.align		4
        /*0000*/ 	.byte	0x04, 0x37
        /*0002*/ 	.short	(.L_799 - .L_798)
.L_798:
        /*0004*/ 	.word	0x00000082


	//----- nvinfo : EIATTR_KPARAM_INFO
	.align		4
.L_799:
        /*0008*/ 	.byte	0x04, 0x17
        /*000a*/ 	.short	(.L_801 - .L_800)
.L_800:
        /*000c*/ 	.word	0x00000000
        /*0010*/ 	.short	0x0002
        /*0012*/ 	.short	0x0008
        /*0014*/ 	.byte	0x00, 0xf0, 0x41, 0x00


	//----- nvinfo : EIATTR_KPARAM_INFO
	.align		4
.L_801:
        /*0018*/ 	.byte	0x04, 0x17
        /*001a*/ 	.short	(.L_803 - .L_802)
.L_802:
        /*001c*/ 	.word	0x00000000
        /*0020*/ 	.short	0x0001
        /*0022*/ 	.short	0x0004
        /*0024*/ 	.byte	0x00, 0xf0, 0x05, 0x00


	//----- nvinfo : EIATTR_KPARAM_INFO
	.align		4
.L_803:
        /*0028*/ 	.byte	0x04, 0x17
        /*002a*/ 	.short	(.L_805 - .L_804)
.L_804:
        /*002c*/ 	.word	0x00000000
        /*0030*/ 	.short	0x0000
        /*0032*/ 	.short	0x0000
        /*0034*/ 	.byte	0x00, 0xf0, 0x11, 0x00


	//----- nvinfo : EIATTR_SPARSE_MMA_MASK
	.align		4
.L_805:
        /*0038*/ 	.byte	0x03, 0x50
        /*003a*/ 	.short	0x0000


	//----- nvinfo : EIATTR_MAXREG_COUNT
	.align		4
        /*003c*/ 	.byte	0x03, 0x1b
        /*003e*/ 	.short	0x00ff


	//----- nvinfo : EIATTR_MERCURY_ISA_VERSION
	.align		4
        /*0040*/ 	.byte	0x03, 0x5f
        /*0042*/ 	.short	0x0101


	//----- nvinfo : EIATTR_VRC_CTA_INIT_COUNT
	.align		4
        /*0044*/ 	.byte	0x02, 0x4a
	.zero		1
	.zero		1


	//----- nvinfo : EIATTR_EXIT_INSTR_OFFSETS
	.align		4
        /*0048*/ 	.byte	0x04, 0x1c
        /*004a*/ 	.short	(.L_807 - .L_806)


	//   ....[0]....
.L_806:
        /*004c*/ 	.word	0x00000ac0


	//   ....[1]....
        /*0050*/ 	.word	0x00000b10


	//   ....[2]....
        /*0054*/ 	.word	0x00000e50


	//----- nvinfo : EIATTR_MAX_THREADS
	.align		4
.L_807:
        /*0058*/ 	.byte	0x04, 0x05
        /*005a*/ 	.short	(.L_809 - .L_808)
.L_808:
        /*005c*/ 	.word	0x00000080
        /*0060*/ 	.word	0x00000001
        /*0064*/ 	.word	0x00000001


	//----- nvinfo : EIATTR_CRS_STACK_SIZE
	.align		4
.L_809:
        /*0068*/ 	.byte	0x04, 0x1e
        /*006a*/ 	.short	(.L_811 - .L_810)
.L_810:
        /*006c*/ 	.word	0x00000000


	//----- nvinfo : EIATTR_CBANK_PARAM_SIZE
	.align		4
.L_811:
        /*0070*/ 	.byte	0x03, 0x19
        /*0072*/ 	.short	0x0018


	//----- nvinfo : EIATTR_PARAM_CBANK
	.align		4
        /*0074*/ 	.byte	0x04, 0x0a
        /*0076*/ 	.short	(.L_813 - .L_812)
	.align		4
.L_812:
        /*0078*/ 	.word	index@(.nv.constant0._ZN2at6native29vectorized_elementwise_kernelILi4EZZZNS0_15tan_kernel_cudaERNS_18TensorIteratorBaseEENKUlvE0_clEvENKUlvE0_clEvEUlfE_St5arrayIPcLm2EEEEviT0_T1_)
        /*007c*/ 	.short	0x0380
        /*007e*/ 	.short	0x0018


	//----- nvinfo : EIATTR_SW_WAR
	.align		4
.L_813:
        /*0080*/ 	.byte	0x04, 0x36
        /*0082*/ 	.short	(.L_815 - .L_814)
.L_814:
        /*0084*/ 	.word	0x00000008
.L_815:


//--------------------- .nv.info._ZN2at6native29vectorized_elementwise_kernelILi8EZZZNS0_15tan_kernel_cudaERNS_18TensorIteratorBaseEENKUlvE0_clEvENKUlvE0_clEvEUlfE_St5arrayIPcLm2EEEEviT0_T1_ --------------------------
	.section	.nv.info._ZN2at6native29vectorized_elementwise_kernelILi8EZZZNS0_15tan_kernel_cudaERNS_18TensorIteratorBaseEENKUlvE0_clEvENKUlvE0_clEvEUlfE_St5arrayIPcLm2EEEEviT0_T1_,"",@"SHT_CUDA_INFO"
	.sectionflags	@""
	.align	4


	//----- nvinfo : EIATTR_CUDA_API_VERSION
	.align		4
        /*0000*/ 	.byte	0x04, 0x37
        /*0002*/ 	.short	(.L_817 - .L_816)
.L_816:
        /*0004*/ 	.word	0x00000082


	//----- nvinfo : EIATTR_KPARAM_INFO
	.align		4
.L_817:
        /*0008*/ 	.byte	0x04, 0x17
        /*000a*/ 	.short	(.L_819 - .L_818)
.L_818:
        /*000c*/ 	.word	0x00000000
        /*0010*/ 	.short	0x0002
        /*0012*/ 	.short	0x0008
        /*0014*/ 	.byte	0x00, 0xf0, 0x41, 0x00


	//----- nvinfo : EIATTR_KPARAM_INFO
	.align		4
.L_819:
        /*0018*/ 	.byte	0x04, 0x17
        /*001a*/ 	.short	(.L_821 - .L_820)
.L_820:
        /*001c*/ 	.word	0x00000000
        /*0020*/ 	.short	0x0001
        /*0022*/ 	.short	0x0004
        /*0024*/ 	.byte	0x00, 0xf0, 0x05, 0x00


	//----- nvinfo : EIATTR_KPARAM_INFO
	.align		4
.L_821:
        /*0028*/ 	.byte	0x04, 0x17
        /*002a*/ 	.short	(.L_823 - .L_822)
.L_822:
        /*002c*/ 	.word	0x00000000
        /*0030*/ 	.short	0x0000
        /*0032*/ 	.short	0x0000
        /*0034*/ 	.byte	0x00, 0xf0, 0x11, 0x00


	//----- nvinfo : EIATTR_SPARSE_MMA_MASK
	.align		4
.L_823:
        /*0038*/ 	.byte	0x03, 0x50
        /*003a*/ 	.short	0x0000


	//----- nvinfo : EIATTR_MAXREG_COUNT
	.align		4
        /*003c*/ 	.byte	0x03, 0x1b
        /*003e*/ 	.short	0x00ff


	//----- nvinfo : EIATTR_MERCURY_ISA_VERSION
	.align		4
        /*0040*/ 	.byte	0x03, 0x5f
        /*0042*/ 	.short	0x0101


	//----- nvinfo : EIATTR_VRC_CTA_INIT_COUNT
	.align		4
        /*0044*/ 	.byte	0x02, 0x4a
	.zero		1
	.zero		1


	//----- nvinfo : EIATTR_EXIT_INSTR_OFFSETS
	.align		4
        /*0048*/ 	.byte	0x04, 0x1c
        /*004a*/ 	.short	(.L_825 - .L_824)


	//   ....[0]....
.L_824:
        /*004c*/ 	.word	0x00000ac0


	//   ....[1]....
        /*0050*/ 	.word	0x00000b10


	//   ....[2]....
        /*0054*/ 	.word	0x00000e30


	//----- nvinfo : EIATTR_MAX_THREADS
	.align		4
.L_825:
        /*0058*/ 	.byte	0x04, 0x05
        /*005a*/ 	.short	(.L_827 - .L_826)
.L_826:
        /*005c*/ 	.word	0x00000080
        /*0060*/ 	.word	0x00000001
        /*0064*/ 	.word	0x00000001


	//----- nvinfo : EIATTR_CRS_STACK_SIZE
	.align		4
.L_827:
        /*0068*/ 	.byte	0x04, 0x1e
        /*006a*/ 	.short	(.L_829 - .L_828)
.L_828:
        /*006c*/ 	.word	0x00000000


	//----- nvinfo : EIATTR_CBANK_PARAM_SIZE
	.align		4
.L_829:
        /*0070*/ 	.byte	0x03, 0x19
        /*0072*/ 	.short	0x0018


	//----- nvinfo : EIATTR_PARAM_CBANK
	.align		4
        /*0074*/ 	.byte	0x04, 0x0a
        /*0076*/ 	.short	(.L_831 - .L_830)
	.align		4
.L_830:
        /*0078*/ 	.word	index@(.nv.constant0._ZN2at6native29vectorized_elementwise_kernelILi8EZZZNS0_15tan_kernel_cudaERNS_18TensorIteratorBaseEENKUlvE0_clEvENKUlvE0_clEvEUlfE_St5arrayIPcLm2EEEEviT0_T1_)
        /*007c*/ 	.short	0x0380
        /*007e*/ 	.short	0x0018


	//----- nvinfo : EIATTR_SW_WAR
	.align		4
.L_831:
        /*0080*/ 	.byte	0x04, 0x36
        /*0082*/ 	.short	(.L_833 - .L_832)
.L_832:
        /*0084*/ 	.word	0x00000008
.L_833:


//--------------------- .nv.info._ZN2at6native18elementwise_kernelILi128ELi4EZNS0_15gpu_kernel_implIZZZNS0_15tan_kernel_cudaERNS_18TensorIteratorBaseEENKUlvE0_clEvENKUlvE_clEvEUldE_EEvS4_RKT_EUliE_EEviT1_ --------------------------
	.section	.nv.info._ZN2at6native18elementwise_kernelILi128ELi4EZNS0_15gpu_kernel_implIZZZNS0_15tan_kernel_cudaERNS_18TensorIteratorBaseEENKUlvE0_clEvENKUlvE_clEvEUldE_EEvS4_RKT_EUliE_EEviT1_,"",@"SHT_CUDA_INFO"
	.sectionflags	@""
	.align	4


	//----- nvinfo : EIATTR_CUDA_API_VERSION
	.align		4
        /*0000*/ 	.byte	0x04, 0x37
        /*0002*/ 	.short	(.L_835 - .L_834)
.L_834:
        /*0004*/ 	.word	0x00000082


	//----- nvinfo : EIATTR_KPARAM_INFO
	.align		4
.L_835:
        /*0008*/ 	.byte	0x04, 0x17
        /*000a*/ 	.short	(.L_837 - .L_836)
.L_836:
        /*000c*/ 	.word	0x00000000
        /*0010*/ 	.short	0x0001
        /*0012*/ 	.short	0x0008
        /*0014*/ 	.byte	0x00, 0xf0, 0x61, 0x08


	//----- nvinfo : EIATTR_KPARAM_INFO
	.align		4
.L_837:
        /*0018*/ 	.byte	0x04, 0x17
        /*001a*/ 	.short	(.L_839 - .L_838)
.L_838:
        /*001c*/ 	.word	0x00000000
        /*0020*/ 	.short	0x0000
        /*0022*/ 	.short	0x0000
        /*0024*/ 	.byte	0x00, 0xf0, 0x11, 0x00


	//----- nvinfo : EIATTR_SPARSE_MMA_MASK
	.align		4
.L_839:
        /*0028*/ 	.byte	0x03, 0x50
        /*002a*/ 	.short	0x0000


	//----- nvinfo : EIATTR_MAXREG_COUNT
	.align		4
        /*002c*/ 	.byte	0x03, 0x1b
        /*002e*/ 	.short	0x0080


	//----- nvinfo : EIATTR_EXTERNS
	.align		4
        /*0030*/ 	.byte	0x04, 0x0f
        /*0032*/ 	.short	(.L_841 - .L_840)


	//   ....[0]....
	.align		4
.L_840:
        /*0034*/ 	.word	index@(__assertfail)


	//----- nvinfo : EIATTR_MERCURY_ISA_VERSION
	.align		4
.L_841:
        /*0038*/ 	.byte	0x03, 0x5f
        /*003a*/ 	.short	0x0101


	//----- nvinfo : EIATTR_VRC_CTA_INIT_COUNT
	.align		4
        /*003c*/ 	.byte	0x02, 0x4a
	.zero		1
	.zero		1


	//----- nvinfo : EIATTR_SYSCALL_OFFSETS
	.align		4
        /*0040*/ 	.byte	0x04, 0x46
        /*0042*/ 	.short	(.L_843 - .L_842)


	//   ....[0]....
.L_842:
        /*0044*/ 	.word	0x000021a0


	//   ....[1]....
        /*0048*/ 	.word	0x000037d0


	//   ....[2]....
        /*004c*/ 	.word	0x00005b30


	//   ....[3]....
        /*0050*/ 	.word	0x00006ef0


	//   ....[4]....
        /*0054*/ 	.word	0x00009400


	//   ....[5]....
        /*0058*/ 	.word	0x0000a7c0


	//   ....[6]....
        /*005c*/ 	.word	0x0000ccd0


	//   ....[7]....
        /*0060*/ 	.word	0x0000e070


	//----- nvinfo : EIATTR_EXIT_INSTR_OFFSETS
	.align		4
.L_843:
        /*0064*/ 	.byte	0x04, 0x1c
        /*0066*/ 	.short	(.L_845 - .L_844)


	//   ....[0]....
.L_844:
        /*0068*/ 	.word	0x0000ab60


	//   ....[1]....
        /*006c*/ 	.word	0x0000d400


	//   ....[2]....
        /*0070*/ 	.word	0x0000d440


	//   ....[3]....
        /*0074*/ 	.word	0x0000d4d0


	//   ....[4]....
        /*0078*/ 	.word	0x0000d500


	//   ....[5]....
        /*007c*/ 	.word	0x0000d530


	//   ....[6]....
        /*0080*/ 	.word	0x0000d600


	//   ....[7]....
        /*0084*/ 	.word	0x0000d680


	//   ....[8]....
        /*0088*/ 	.word	0x0000d760


	//   ....[9]....
        /*008c*/ 	.word	0x0000d7f0


	//   ....[10]....
        /*0090*/ 	.word	0x0000d810


	//   ....[11]....
        /*0094*/ 	.word	0x0000d8e0


	//   ....[12]....
        /*0098*/ 	.word	0x0000da90


	//   ....[13]....
        /*009c*/ 	.word	0x0000dc40


	//   ....[14]....
        /*00a0*/ 	.word	0x0000dde0


	//   ....[15]....
        /*00a4*/ 	.word	0x0000de10


	//   ....[16]....
        /*00a8*/ 	.word	0x0000de40


	//   ....[17]....
        /*00ac*/ 	.word	0x0000dee0


	//   ....[18]....
        /*00b0*/ 	.word	0x0000df10


	//   ....[19]....
        /*00b4*/ 	.word	0x0000e080


	//   ....[20]....
        /*00b8*/ 	.word	0x0000e1d0


	//   ....[21]....
        /*00bc*/ 	.word	0x0000e350


	//   ....[22]....
        /*00c0*/ 	.word	0x0000e3d0


	//----- nvinfo : EIATTR_MAX_THREADS
	.align		4
.L_845:
        /*00c4*/ 	.byte	0x04, 0x05
        /*00c6*/ 	.short	(.L_847 - .L_846)
.L_846:
        /*00c8*/ 	.word	0x00000080
        /*00cc*/ 	.word	0x00000001
        /*00d0*/ 	.word	0x00000001


	//----- nvinfo : EIATTR_CRS_STACK_SIZE
	.align		4
.L_847:
        /*00d4*/ 	.byte	0x04, 0x1e
        /*00d6*/ 	.short	(.L_849 - .L_848)
.L_848:
        /*00d8*/ 	.word	0x00000000


	//----- nvinfo : EIATTR_CBANK_PARAM_SIZE
	.align		4
.L_849:
        /*00dc*/ 	.byte	0x03, 0x19
        /*00de*/ 	.short	0x0220


	//----- nvinfo : EIATTR_PARAM_CBANK
	.align		4
        /*00e0*/ 	.byte	0x04, 0x0a
        /*00e2*/ 	.short	(.L_851 - .L_850)
	.align		4
.L_850:
        /*00e4*/ 	.word	index@(.nv.constant0._ZN2at6native18elementwise_kernelILi128ELi4EZNS0_15gpu_kernel_implIZZZNS0_15tan_kernel_cudaERNS_18TensorIteratorBaseEENKUlvE0_clEvENKUlvE_clEvEUldE_EEvS4_RKT_EUliE_EEviT1_)
        /*00e8*/ 	.short	0x0380
        /*00ea*/ 	.short	0x0220


	//----- nvinfo : EIATTR_SW_WAR
	.align		4
.L_851:
        /*00ec*/ 	.byte	0x04, 0x36
        /*00ee*/ 	.short	(.L_853 - .L_852)
.L_852:
        /*00f0*/ 	.word	0x00000008
.L_853:


//--------------------- .nv.info._ZN2at6native27unrolled_elementwise_kernelIZZZNS0_15tan_kernel_cudaERNS_18TensorIteratorBaseEENKUlvE0_clEvENKUlvE_clEvEUldE_St5arrayIPcLm2EELi4E23TrivialOffsetCalculatorILi1EjESB_NS0_6memory12LoadWithCastILi1EEENSC_13StoreWithCastILi1EEEEEviT_T0_T2_T3_T4_T5_ --------------------------
	.section	.nv.info._ZN2at6native27unrolled_elementwise_kernelIZZZNS0_15tan_kernel_cudaERNS_18TensorIteratorBaseEENKUlvE0_clEvENKUlvE_clEvEUldE_St5arrayIPcLm2EELi4E23TrivialOffsetCalculatorILi1EjESB_NS0_6memory12LoadWithCastILi1EEENSC_13StoreWithCastILi1EEEEEviT_T0_T2_T3_T4_T5_,"",@"SHT_CUDA_INFO"
	.sectionflags	@""
	.align	4


	//----- nvinfo : EIATTR_CUDA_API_VERSION
	.align		4
        /*0000*/ 	.byte	0x04, 0x37
        /*0002*/ 	.short	(.L_855 - .L_854)
.L_854:
        /*0004*/ 	.word	0x00000082


	//----- nvinfo : EIATTR_KPARAM_INFO
	.align		4
.L_855:
        /*0008*/ 	.byte	0x04, 0x17
        /*000a*/ 	.short	(.L_857 - .L_856)
.L_856:
        /*000c*/ 	.word	0x00000000
        /*0010*/ 	.short	0x0006
        /*0012*/ 	.short	0x0024
        /*0014*/ 	.byte	0x00, 0xf0, 0x21, 0x00


	//----- nvinfo : EIATTR_KPARAM_INFO
	.align		4
.L_857:
        /*0018*/ 	.byte	0x04, 0x17
        /*001a*/ 	.short	(.L_859 - .L_858)
.L_858:
        /*001c*/ 	.word	0x00000000
        /*0020*/ 	.short	0x0005
        /*0022*/ 	.short	0x001c
        /*0024*/ 	.byte	0x00, 0xf0, 0x21, 0x00


	//----- nvinfo : EIATTR_KPARAM_INFO
	.align		4
.L_859:
        /*0028*/ 	.byte	0x04, 0x17
        /*002a*/ 	.short	(.L_861 - .L_860)
.L_860:
        /*002c*/ 	.word	0x00000000
        /*0030*/ 	.short	0x0004
        /*0032*/ 	.short	0x0019
        /*0034*/ 	.byte	0x00, 0xf0, 0x05, 0x00


	//----- nvinfo : EIATTR_KPARAM_INFO
	.align		4
.L_861:
        /*0038*/ 	.byte	0x04, 0x17
        /*003a*/ 	.short	(.L_863 - .L_862)
.L_862:
        /*003c*/ 	.word	0x00000000
        /*0040*/ 	.short	0x0003
        /*0042*/ 	.short	0x0018
        /*0044*/ 	.byte	0x00, 0xf0, 0x05, 0x00


	//----- nvinfo : EIATTR_KPARAM_INFO
	.align		4
.L_863:
        /*0048*/ 	.byte	0x04, 0x17
        /*004a*/ 	.short	(.L_865 - .L_864)
.L_864:
        /*004c*/ 	.word	0x00000000
        /*0050*/ 	.short	0x0002
        /*0052*/ 	.short	0x0008
        /*0054*/ 	.byte	0x00, 0xf0, 0x41, 0x00


	//----- nvinfo : EIATTR_KPARAM_INFO
	.align		4
.L_865:
        /*0058*/ 	.byte	0x04, 0x17
        /*005a*/ 	.short	(.L_867 - .L_866)
.L_866:
        /*005c*/ 	.word	0x00000000
        /*0060*/ 	.short	0x0001
        /*0062*/ 	.short	0x0004
        /*0064*/ 	.byte	0x00, 0xf0, 0x05, 0x00


	//----- nvinfo : EIATTR_KPARAM_INFO
	.align		4
.L_867:
        /*0068*/ 	.byte	0x04, 0x17
        /*006a*/ 	.short	(.L_869 - .L_868)
.L_868:
        /*006c*/ 	.word	0x00000000
        /*0070*/ 	.short	0x0000
        /*0072*/ 	.short	0x0000
        /*0074*/ 	.byte	0x00, 0xf0, 0x11, 0x00


	//----- nvinfo : EIATTR_SPARSE_MMA_MASK
	.align		4
.L_869:
        /*0078*/ 	.byte	0x03, 0x50
        /*007a*/ 	.short	0x0000


	//----- nvinfo : EIATTR_MAXREG_COUNT
	.align		4
        /*007c*/ 	.byte	0x03, 0x1b
        /*007e*/ 	.short	0x00ff


	//----- nvinfo : EIATTR_EXTERNS
	.align		4
        /*0080*/ 	.byte	0x04, 0x0f
        /*0082*/ 	.short	(.L_871 - .L_870)


	//   ....[0]....
	.align		4
.L_870:
        /*0084*/ 	.word	index@(__assertfail)


	//----- nvinfo : EIATTR_MERCURY_ISA_VERSION
	.align		4
.L_871:
        /*0088*/ 	.byte	0x03, 0x5f
        /*008a*/ 	.short	0x0101


	//----- nvinfo : EIATTR_VRC_CTA_INIT_COUNT
	.align		4
        /*008c*/ 	.byte	0x02, 0x4a
	.zero		1
	.zero		1


	//----- nvinfo : EIATTR_SYSCALL_OFFSETS
	.align		4
        /*0090*/ 	.byte	0x04, 0x46
        /*0092*/ 	.short	(.L_873 - .L_872)


	//   ....[0]....
.L_872:
        /*0094*/ 	.word	0x00000e90


	//   ....[1]....
        /*0098*/ 	.word	0x00001ed0


	//   ....[2]....
        /*009c*/ 	.word	0x00002e50


	//   ....[3]....
        /*00a0*/ 	.word	0x00003d90


	//   ....[4]....
        /*00a4*/ 	.word	0x000066c0


	//   ....[5]....
        /*00a8*/ 	.word	0x00007690


	//   ....[6]....
        /*00ac*/ 	.word	0x000087f0


	//   ....[7]....
        /*00b0*/ 	.word	0x00009930


	//----- nvinfo : EIATTR_EXIT_INSTR_OFFSETS
	.align		4
.L_873:
        /*00b4*/ 	.byte	0x04, 0x1c
        /*00b6*/ 	.short	(.L_875 - .L_874)


	//   ....[0]....
.L_874:
        /*00b8*/ 	.word	0x00008b80


	//   ....[1]....
        /*00bc*/ 	.word	0x00008cc0


	//   ....[2]....
        /*00c0*/ 	.word	0x00008d00


	//   ....[3]....
        /*00c4*/ 	.word	0x00008d90


	//   ....[4]....
        /*00c8*/ 	.word	0x00008dc0


	//   ....[5]....
        /*00cc*/ 	.word	0x00008df0


	//   ....[6]....
        /*00d0*/ 	.word	0x00008ec0


	//   ....[7]....
        /*00d4*/ 	.word	0x00008f40


	//   ....[8]....
        /*00d8*/ 	.word	0x00009020


	//   ....[9]....
        /*00dc*/ 	.word	0x000090b0


	//   ....[10]....
        /*00e0*/ 	.word	0x000090d0


	//   ....[11]....
        /*00e4*/ 	.word	0x000091a0


	//   ....[12]....
        /*00e8*/ 	.word	0x00009350


	//   ....[13]....
        /*00ec*/ 	.word	0x00009500


	//   ....[14]....
        /*00f0*/ 	.word	0x000096a0


	//   ....[15]....
        /*00f4*/ 	.word	0x000096d0


	//   ....[16]....
        /*00f8*/ 	.word	0x00009700


	//   ....[17]....
        /*00fc*/ 	.word	0x000097a0


	//   ....[18]....
        /*0100*/ 	.word	0x000097d0


	//   ....[19]....
        /*0104*/ 	.word	0x00009940


	//   ....[20]....
        /*0108*/ 	.word	0x00009a90


	//   ....[21]....
        /*010c*/ 	.word	0x00009c10


	//   ....[22]....
        /*0110*/ 	.word	0x00009c90


	//----- nvinfo : EIATTR_MAX_THREADS
	.align		4
.L_875:
        /*0114*/ 	.byte	0x04, 0x05
        /*0116*/ 	.short	(.L_877 - .L_876)
.L_876:
        /*0118*/ 	.word	0x00000080
        /*011c*/ 	.word	0x00000001
        /*0120*/ 	.word	0x00000001


	//----- nvinfo : EIATTR_CRS_STACK_SIZE
	.align		4
.L_877:
        /*0124*/ 	.byte	0x04, 0x1e
        /*0126*/ 	.short	(.L_879 - .L_878)
.L_878:
        /*0128*/ 	.word	0x00000000


	//----- nvinfo : EIATTR_CBANK_PARAM_SIZE
	.align		4
.L_879:
        /*012c*/ 	.byte	0x03, 0x19
        /*012e*/ 	.short	0x002c


	//----- nvinfo : EIATTR_PARAM_CBANK
	.align		4
        /*0130*/ 	.byte	0x04, 0x0a
        /*0132*/ 	.short	(.L_881 - .L_880)
	.align		4
.L_880:
        /*0134*/ 	.word	index@(.nv.constant0._ZN2at6native27unrolled_elementwise_kernelIZZZNS0_15tan_kernel_cudaERNS_18TensorIteratorBaseEENKUlvE0_clEvENKUlvE_clEvEUldE_St5arrayIPcLm2EELi4E23TrivialOffsetCalculatorILi1EjESB_NS0_6memory12LoadWithCastILi1EEENSC_13StoreWithCastILi1EEEEEviT_T0_T2_T3_T4_T5_)
        /*0138*/ 	.short	0x0380
        /*013a*/ 	.short	0x002c


	//----- nvinfo : EIATTR_SW_WAR
	.align		4
.L_881:
        /*013c*/ 	.byte	0x04, 0x36
        /*013e*/ 	.short	(.L_883 - .L_882)
.L_882:
        /*0140*/ 	.word	0x00000008
.L_883:


//--------------------- .nv.info._ZN2at6native18elementwise_kernelILi128ELi2EZNS0_22gpu_kernel_impl_nocastIZZZNS0_15tan_kernel_cudaERNS_18TensorIteratorBaseEENKUlvE0_clEvENKUlvE_clEvEUldE_EEvS4_RKT_EUliE_EEviT1_ --------------------------
	.section	.nv.info._ZN2at6native18elementwise_kernelILi128ELi2EZNS0_22gpu_kernel_impl_nocastIZZZNS0_15tan_kernel_cudaERNS_18TensorIteratorBaseEENKUlvE0_clEvENKUlvE_clEvEUldE_EEvS4_RKT_EUliE_EEviT1_,"",@"SHT_CUDA_INFO"
	.sectionflags	@""
	.align	4


	//----- nvinfo : EIATTR_CUDA_API_VERSION
	.align		4
        /*0000*/ 	.byte	0x04, 0x37
        /*0002*/ 	.short	(.L_885 - .L_884)
.L_884:
        /*0004*/ 	.word	0x00000082


	//----- nvinfo : EIATTR_KPARAM_INFO
	.align		4
.L_885:
        /*0008*/ 	.byte	0x04, 0x17
        /*000a*/ 	.short	(.L_887 - .L_886)
.L_886:
        /*000c*/ 	.word	0x00000000
        /*0010*/ 	.short	0x0001
        /*0012*/ 	.short	0x0008
        /*0014*/ 	.byte	0x00, 0xf0, 0x61, 0x08


	//----- nvinfo : EIATTR_KPARAM_INFO
	.align		4
.L_887:
        /*0018*/ 	.byte	0x04, 0x17
        /*001a*/ 	.short	(.L_889 - .L_888)
.L_888:
        /*001c*/ 	.word	0x00000000
        /*0020*/ 	.short	0x0000
        /*0022*/ 	.short	0x0000
        /*0024*/ 	.byte	0x00, 0xf0, 0x11, 0x00


	//----- nvinfo : EIATTR_SPARSE_MMA_MASK
	.align		4
.L_889:
        /*0028*/ 	.byte	0x03, 0x50
        /*002a*/ 	.short	0x0000


	//----- nvinfo : EIATTR_MAXREG_COUNT
	.align		4
        /*002c*/ 	.byte	0x03, 0x1b
        /*002e*/ 	.short	0x0080


	//----- nvinfo : EIATTR_MERCURY_ISA_VERSION
	.align		4
        /*0030*/ 	.byte	0x03, 0x5f
        /*0032*/ 	.short	0x0101


	//----- nvinfo : EIATTR_VRC_CTA_INIT_COUNT
	.align		4
        /*0034*/ 	.byte	0x02, 0x4a
	.zero		1
	.zero		1


	//----- nvinfo : EIATTR_EXIT_INSTR_OFFSETS
	.align		4
        /*0038*/ 	.byte	0x04, 0x1c
        /*003a*/ 	.short	(.L_891 - .L_890)


	//   ....[0]....
.L_890:
        /*003c*/ 	.word	0x00000700


	//   ....[1]....
        /*0040*/ 	.word	0x00000d00


	//   ....[2]....
        /*0044*/ 	.word	0x00002690


	//   ....[3]....
        /*0048*/ 	.word	0x00003f70


	//----- nvinfo : EIATTR_MAX_THREADS
	.align		4
.L_891:
        /*004c*/ 	.byte	0x04, 0x05
        /*004e*/ 	.short	(.L_893 - .L_892)
.L_892:
        /*0050*/ 	.word	0x00000080
        /*0054*/ 	.word	0x00000001
        /*0058*/ 	.word	0x00000001


	//----- nvinfo : EIATTR_CRS_STACK_SIZE
	.align		4
.L_893:
        /*005c*/ 	.byte	0x04, 0x1e
        /*005e*/ 	.short	(.L_895 - .L_894)
.L_894:
        /*0060*/ 	.word	0x00000000


	//----- nvinfo : EIATTR_CBANK_PARAM_SIZE
	.align		4
.L_895:
        /*0064*/ 	.byte	0x03, 0x19
        /*0066*/ 	.short	0x0220


	//----- nvinfo : EIATTR_PARAM_CBANK
	.align		4
        /*0068*/ 	.byte	0x04, 0x0a
        /*006a*/ 	.short	(.L_897 - .L_896)
	.align		4
.L_896:
        /*006c*/ 	.word	index@(.nv.constant0._ZN2at6native18elementwise_kernelILi128ELi2EZNS0_22gpu_kernel_impl_nocastIZZZNS0_15tan_kernel_cudaERNS_18TensorIteratorBaseEENKUlvE0_clEvENKUlvE_clEvEUldE_EEvS4_RKT_EUliE_EEviT1_)
        /*0070*/ 	.short	0x0380
        /*0072*/ 	.short	0x0220


	//----- nvinfo : EIATTR_SW_WAR
	.align		4
.L_897:
        /*0074*/ 	.byte	0x04, 0x36
        /*0076*/ 	.short	(.L_899 - .L_898)
.L_898:
        /*0078*/ 	.word	0x00000008
.L_899:


//--------------------- .nv.info._ZN2at6native27unrolled_elementwise_kernelIZZZNS0_15tan_kernel_cudaERNS_18TensorIteratorBaseEENKUlvE0_clEvENKUlvE_clEvEUldE_St5arrayIPcLm2EELi4E23TrivialOffsetCalculatorILi1EjESB_NS0_6memory15LoadWithoutCastENSC_16StoreWithoutCastEEEviT_T0_T2_T3_T4_T5_ --------------------------
	.section	.nv.info._ZN2at6native27unrolled_elementwise_kernelIZZZNS0_15tan_kernel_cudaERNS_18TensorIteratorBaseEENKUlvE0_clEvENKUlvE_clEvEUldE_St5arrayIPcLm2EELi4E23TrivialOffsetCalculatorILi1EjESB_NS0_6memory15LoadWithoutCastENSC_16StoreWithoutCastEEEviT_T0_T2_T3_T4_T5_,"",@"SHT_CUDA_INFO"
	.sectionflags	@""
	.align	4


	//----- nvinfo : EIATTR_CUDA_API_VERSION
	.align		4
        /*0000*/ 	.byte	0x04, 0x37
        /*0002*/ 	.short	(.L_901 - .L_900)
.L_900:
        /*0004*/ 	.word	0x00000082


	//----- nvinfo : EIATTR_KPARAM_INFO
	.align		4
.L_901:
        /*0008*/ 	.byte	0x04, 0x17
        /*000a*/ 	.short	(.L_903 - .L_902)
.L_902:
        /*000c*/ 	.word	0x00000000
        /*0010*/ 	.short	0x0006
        /*0012*/ 	.short	0x001b
        /*0014*/ 	.byte	0x00, 0xf0, 0x05, 0x00


	//----- nvinfo : EIATTR_KPARAM_INFO
	.align		4
.L_903:
        /*0018*/ 	.byte	0x04, 0x17
        /*001a*/ 	.short	(.L_905 - .L_904)
.L_904:
        /*001c*/ 	.word	0x00000000
        /*0020*/ 	.short	0x0005
        /*0022*/ 	.short	0x001a
        /*0024*/ 	.byte	0x00, 0xf0, 0x05, 0x00


	//----- nvinfo : EIATTR_KPARAM_INFO
	.align		4
.L_905:
        /*0028*/ 	.byte	0x04, 0x17
        /*002a*/ 	.short	(.L_907 - .L_906)
.L_906:
        /*002c*/ 	.word	0x00000000
        /*0030*/ 	.short	0x0004
        /*0032*/ 	.short	0x0019
        /*0034*/ 	.byte	0x00, 0xf0, 0x05, 0x00


	//----- nvinfo : EIATTR_KPARAM_INFO
	.align		4
.L_907:
        /*0038*/ 	.byte	0x04, 0x17
        /*003a*/ 	.short	(.L_909 - .L_908)
.L_908:
        /*003c*/ 	.word	0x00000000
        /*0040*/ 	.short	0x0003
        /*0042*/ 	.short	0x0018
        /*0044*/ 	.byte	0x00, 0xf0, 0x05, 0x00


	//----- nvinfo : EIATTR_KPARAM_INFO
	.align		4
.L_909:
        /*0048*/ 	.byte	0x04, 0x17
        /*004a*/ 	.short	(.L_911 - .L_910)
.L_910:
        /*004c*/ 	.word	0x00000000
        /*0050*/ 	.short	0x0002
        /*0052*/ 	.short	0x0008
        /*0054*/ 	.byte	0x00, 0xf0, 0x41, 0x00


	//----- nvinfo : EIATTR_KPARAM_INFO
	.align		4
.L_911:
        /*0058*/ 	.byte	0x04, 0x17
        /*005a*/ 	.short	(.L_913 - .L_912)
.L_912:
        /*005c*/ 	.word	0x00000000
        /*0060*/ 	.short	0x0001
        /*0062*/ 	.short	0x0004
        /*0064*/ 	.byte	0x00, 0xf0, 0x05, 0x00


	//----- nvinfo : EIATTR_KPARAM_INFO
	.align		4
.L_913:
        /*0068*/ 	.byte	0x04, 0x17
        /*006a*/ 	.short	(.L_915 - .L_914)
.L_914:
        /*006c*/ 	.word	0x00000000
        /*0070*/ 	.short	0x0000
        /*0072*/ 	.short	0x0000
        /*0074*/ 	.byte	0x00, 0xf0, 0x11, 0x00


	//----- nvinfo : EIATTR_SPARSE_MMA_MASK
	.align		4
.L_915:
        /*0078*/ 	.byte	0x03, 0x50
        /*007a*/ 	.short	0x0000


	//----- nvinfo : EIATTR_MAXREG_COUNT
	.align		4
        /*007c*/ 	.byte	0x03, 0x1b
        /*007e*/ 	.short	0x00ff


	//----- nvinfo : EIATTR_MERCURY_ISA_VERSION
	.align		4
        /*0080*/ 	.byte	0x03, 0x5f
        /*0082*/ 	.short	0x0101


	//----- nvinfo : EIATTR_VRC_CTA_INIT_COUNT
	.align		4
        /*0084*/ 	.byte	0x02, 0x4a
	.zero		1
	.zero		1


	//----- nvinfo : EIATTR_EXIT_INSTR_OFFSETS
	.align		4
        /*0088*/ 	.byte	0x04, 0x1c
        /*008a*/ 	.short	(.L_917 - .L_916)


	//   ....[0]....
.L_916:
        /*008c*/ 	.word	0x00001c00


	//   ....[1]....
        /*0090*/ 	.word	0x00001c50


	//----- nvinfo : EIATTR_MAX_THREADS
	.align		4
.L_917:
        /*0094*/ 	.byte	0x04, 0x05
        /*0096*/ 	.short	(.L_919 - .L_918)
.L_918:
        /*0098*/ 	.word	0x00000080
        /*009c*/ 	.word	0x00000001
        /*00a0*/ 	.word	0x00000001


	//----- nvinfo : EIATTR_CRS_STACK_SIZE
	.align		4
.L_919:
        /*00a4*/ 	.byte	0x04, 0x1e
        /*00a6*/ 	.short	(.L_921 - .L_920)
.L_920:
        /*00a8*/ 	.word	0x00000000


	//----- nvinfo : EIATTR_CBANK_PARAM_SIZE
	.align		4
.L_921:
        /*00ac*/ 	.byte	0x03, 0x19
        /*00ae*/ 	.short	0x001c


	//----- nvinfo : EIATTR_PARAM_CBANK
	.align		4
        /*00b0*/ 	.byte	0x04, 0x0a
        /*00b2*/ 	.short	(.L_923 - .L_922)
	.align		4
.L_922:
        /*00b4*/ 	.word	index@(.nv.constant0._ZN2at6native27unrolled_elementwise_kernelIZZZNS0_15tan_kernel_cudaERNS_18TensorIteratorBaseEENKUlvE0_clEvENKUlvE_clEvEUldE_St5arrayIPcLm2EELi4E23TrivialOffsetCalculatorILi1EjESB_NS0_6memory15LoadWithoutCastENSC_16StoreWithoutCastEEEviT_T0_T2_T3_T4_T5_)
        /*00b8*/ 	.short	0x0380
        /*00ba*/ 	.short	0x001c


	//----- nvinfo : EIATTR_SW_WAR
	.align		4
.L_923:
        /*00bc*/ 	.byte	0x04, 0x36
        /*00be*/ 	.short	(.L_925 - .L_924)
.L_924:
        /*00c0*/ 	.word	0x00000008
.L_925:


//--------------------- .nv.info._ZN2at6native29vectorized_elementwise_kernelILi2EZZZNS0_15tan_kernel_cudaERNS_18TensorIteratorBaseEENKUlvE0_clEvENKUlvE_clEvEUldE_St5arrayIPcLm2EEEEviT0_T1_ --------------------------
	.section	.nv.info._ZN2at6native29vectorized_elementwise_kernelILi2EZZZNS0_15tan_kernel_cudaERNS_18TensorIteratorBaseEENKUlvE0_clEvENKUlvE_clEvEUldE_St5arrayIPcLm2EEEEviT0_T1_,"",@"SHT_CUDA_INFO"
	.sectionflags	@""
	.align	4


	//----- nvinfo : EIATTR_CUDA_API_VERSION
	.align		4
        /*0000*/ 	.byte	0x04, 0x37
        /*0002*/ 	.short	(.L_927 - .L_926)
.L_926:
        /*0004*/ 	.word	0x00000082


	//----- nvinfo : EIATTR_KPARAM_INFO
	.align		4
.L_927:
        /*0008*/ 	.byte	0x04, 0x17
        /*000a*/ 	.short	(.L_929 - .L_928)
.L_928:
        /*000c*/ 	.word	0x00000000
        /*0010*/ 	.short	0x0002
        /*0012*/ 	.short	0x0008
        /*0014*/ 	.byte	0x00, 0xf0, 0x41, 0x00


	//----- nvinfo : EIATTR_KPARAM_INFO
	.align		4
.L_929:
        /*0018*/ 	.byte	0x04, 0x17
        /*001a*/ 	.short	(.L_931 - .L_930)
.L_930:
        /*001c*/ 	.word	0x00000000
        /*0020*/ 	.short	0x0001
        /*0022*/ 	.short	0x0004
        /*0024*/ 	.byte	0x00, 0xf0, 0x05, 0x00


	//----- nvinfo : EIATTR_KPARAM_INFO
	.align		4
.L_931:
        /*0028*/ 	.byte	0x04, 0x17
        /*002a*/ 	.short	(.L_933 - .L_932)
.L_932:
        /*002c*/ 	.word	0x00000000
        /*0030*/ 	.short	0x0000
        /*0032*/ 	.short	0x0000
        /*0034*/ 	.byte	0x00, 0xf0, 0x11, 0x00


	//----- nvinfo : EIATTR_SPARSE_MMA_MASK
	.align		4
.L_933:
        /*0038*/ 	.byte	0x03, 0x50
        /*003a*/ 	.short	0x0000


	//----- nvinfo : EIATTR_MAXREG_COUNT
	.align		4
        /*003c*/ 	.byte	0x03, 0x1b
        /*003e*/ 	.short	0x00ff


	//----- nvinfo : EIATTR_MERCURY_ISA_VERSION
	.align		4
        /*0040*/ 	.byte	0x03, 0x5f
        /*0042*/ 	.short	0x0101


	//----- nvinfo : EIATTR_VRC_CTA_INIT_COUNT
	.align		4
        /*0044*/ 	.byte	0x02, 0x4a
	.zero		1
	.zero		1


	//----- nvinfo : EIATTR_EXIT_INSTR_OFFSETS
	.align		4
        /*0048*/ 	.byte	0x04, 0x1c
        /*004a*/ 	.short	(.L_935 - .L_934)


	//   ....[0]....
.L_934:
        /*004c*/ 	.word	0x00003660


	//   ....[1]....
        /*0050*/ 	.word	0x000036b0


	//   ....[2]....
        /*0054*/ 	.word	0x00006510


	//----- nvinfo : EIATTR_MAX_THREADS
	.align		4
.L_935:
        /*0058*/ 	.byte	0x04, 0x05
        /*005a*/ 	.short	(.L_937 - .L_936)
.L_936:
        /*005c*/ 	.word	0x00000080
        /*0060*/ 	.word	0x00000001
        /*0064*/ 	.word	0x00000001


	//----- nvinfo : EIATTR_CRS_STACK_SIZE
	.align		4
.L_937:
        /*0068*/ 	.byte	0x04, 0x1e
        /*006a*/ 	.short	(.L_939 - .L_938)
.L_938:
        /*006c*/ 	.word	0x00000000


	//----- nvinfo : EIATTR_CBANK_PARAM_SIZE
	.align		4
.L_939:
        /*0070*/ 	.byte	0x03, 0x19
        /*0072*/ 	.short	0x0018


	//----- nvinfo : EIATTR_PARAM_CBANK
	.align		4
        /*0074*/ 	.byte	0x04, 0x0a
        /*0076*/ 	.short	(.L_941 - .L_940)
	.align		4
.L_940:
        /*0078*/ 	.word	index@(.nv.constant0._ZN2at6native29vectorized_elementwise_kernelILi2EZZZNS0_15tan_kernel_cudaERNS_18TensorIteratorBaseEENKUlvE0_clEvENKUlvE_clEvEUldE_St5arrayIPcLm2EEEEviT0_T1_)
        /*007c*/ 	.short	0x0380
        /*007e*/ 	.short	0x0018


	//----- nvinfo : EIATTR_SW_WAR
	.align		4
.L_941:
        /*0080*/ 	.byte	0x04, 0x36
        /*0082*/ 	.short	(.L_943 - .L_942)
.L_942:
        /*0084*/ 	.word	0x00000008
.L_943:


//--------------------- .nv.info._ZN2at6native29vectorized_elementwise_kernelILi4EZZZNS0_15tan_kernel_cudaERNS_18TensorIteratorBaseEENKUlvE0_clEvENKUlvE_clEvEUldE_St5arrayIPcLm2EEEEviT0_T1_ --------------------------
	.section	.nv.info._ZN2at6native29vectorized_elementwise_kernelILi4EZZZNS0_15tan_kernel_cudaERNS_18TensorIteratorBaseEENKUlvE0_clEvENKUlvE_clEvEUldE_St5arrayIPcLm2EEEEviT0_T1_,"",@"SHT_CUDA_INFO"
	.sectionflags	@""
	.align	4


	//----- nvinfo : EIATTR_CUDA_API_VERSION
	.align		4
        /*0000*/ 	.byte	0x04, 0x37
        /*0002*/ 	.short	(.L_945 - .L_944)
.L_944:
        /*0004*/ 	.word	0x00000082


	//----- nvinfo : EIATTR_KPARAM_INFO
	.align		4
.L_945:
        /*0008*/ 	.byte	0x04, 0x17
        /*000a*/ 	.short	(.L_947 - .L_946)
.L_946:
        /*000c*/ 	.word	0x00000000
        /*0010*/ 	.short	0x0002
        /*0012*/ 	.short	0x0008
        /*0014*/ 	.byte	0x00, 0xf0, 0x41, 0x00


	//----- nvinfo : EIATTR_KPARAM_INFO
	.align		4
.L_947:
        /*0018*/ 	.byte	0x04, 0x17
        /*001a*/ 	.short	(.L_949 - .L_948)
.L_948:
        /*001c*/ 	.word	0x00000000
        /*0020*/ 	.short	0x0001
        /*0022*/ 	.short	0x0004
        /*0024*/ 	.byte	0x00, 0xf0, 0x05, 0x00


	//----- nvinfo : EIATTR_KPARAM_INFO
	.align		4
.L_949:
        /*0028*/ 	.byte	0x04, 0x17
        /*002a*/ 	.short	(.L_951 - .L_950)
.L_950:
        /*002c*/ 	.word	0x00000000
        /*0030*/ 	.short	0x0000
        /*0032*/ 	.short	0x0000
        /*0034*/ 	.byte	0x00, 0xf0, 0x11, 0x00


	//----- nvinfo : EIATTR_SPARSE_MMA_MASK
	.align		4
.L_951:
        /*0038*/ 	.byte	0x03, 0x50
        /*003a*/ 	.short	0x0000


	//----- nvinfo : EIATTR_MAXREG_COUNT
	.align		4
        /*003c*/ 	.byte	0x03, 0x1b
        /*003e*/ 	.short	0x00ff


	//----- nvinfo : EIATTR_MERCURY_ISA_VERSION
	.align		4
        /*0040*/ 	.byte	0x03, 0x5f
        /*0042*/ 	.short	0x0101


	//----- nvinfo : EIATTR_VRC_CTA_INIT_COUNT
	.align		4
        /*0044*/ 	.byte	0x02, 0x4a
	.zero		1
	.zero		1


	//----- nvinfo : EIATTR_EXIT_INSTR_OFFSETS
	.align		4
        /*0048*/ 	.byte	0x04, 0x1c
        /*004a*/ 	.short	(.L_953 - .L_952)


	//   ....[0]....
.L_952:
        /*004c*/ 	.word	0x00003660


	//   ....[1]....
        /*0050*/ 	.word	0x000036b0


	//   ....[2]....
        /*0054*/ 	.word	0x000064d0


	//----- nvinfo : EIATTR_MAX_THREADS
	.align		4
.L_953:
        /*0058*/ 	.byte	0x04, 0x05
        /*005a*/ 	.short	(.L_955 - .L_954)
.L_954:
        /*005c*/ 	.word	0x00000080
        /*0060*/ 	.word	0x00000001
        /*0064*/ 	.word	0x00000001


	//----- nvinfo : EIATTR_CRS_STACK_SIZE
	.align		4
.L_955:
        /*0068*/ 	.byte	0x04, 0x1e
        /*006a*/ 	.short	(.L_957 - .L_956)
.L_956:
        /*006c*/ 	.word	0x00000000


	//----- nvinfo : EIATTR_CBANK_PARAM_SIZE
	.align		4
.L_957:
        /*0070*/ 	.byte	0x03, 0x19
        /*0072*/ 	.short	0x0018


	//----- nvinfo : EIATTR_PARAM_CBANK
	.align		4
        /*0074*/ 	.byte	0x04, 0x0a
        /*0076*/ 	.short	(.L_959 - .L_958)
	.align		4
.L_958:
        /*0078*/ 	.word	index@(.nv.constant0._ZN2at6native29vectorized_elementwise_kernelILi4EZZZNS0_15tan_kernel_cudaERNS_18TensorIteratorBaseEENKUlvE0_clEvENKUlvE_clEvEUldE_St5arrayIPcLm2EEEEviT0_T1_)
        /*007c*/ 	.short	0x0380
        /*007e*/ 	.short	0x0018


	//----- nvinfo : EIATTR_SW_WAR
	.align		4
.L_959:
        /*0080*/ 	.byte	0x04, 0x36
        /*0082*/ 	.short	(.L_961 - .L_960)
.L_960:
        /*0084*/ 	.word	0x00000008
.L_961:


//--------------------- .nv.info._ZN2at6native29vectorized_elementwise_kernelILi8EZZZNS0_15tan_kernel_cudaERNS_18TensorIteratorBaseEENKUlvE0_clEvENKUlvE_clEvEUldE_St5arrayIPcLm2EEEEviT0_T1_ --------------------------
	.section	.nv.info._ZN2at6native29vectorized_elementwise_kernelILi8EZZZNS0_15tan_kernel_cudaERNS_18TensorIteratorBaseEENKUlvE0_clEvENKUlvE_clEvEUldE_St5arrayIPcLm2EEEEviT0_T1_,"",@"SHT_CUDA_INFO"
	.sectionflags	@""
	.align	4


	//----- nvinfo : EIATTR_CUDA_API_VERSION
	.align		4
        /*0000*/ 	.byte	0x04, 0x37
        /*0002*/ 	.short	(.L_963 - .L_962)
.L_962:
        /*0004*/ 	.word	0x00000082


	//----- nvinfo : EIATTR_KPARAM_INFO
	.align		4
.L_963:
        /*0008*/ 	.byte	0x04, 0x17
        /*000a*/ 	.short	(.L_965 - .L_964)
.L_964:
        /*000c*/ 	.word	0x00000000
        /*0010*/ 	.short	0x0002
        /*0012*/ 	.short	0x0008
        /*0014*/ 	.byte	0x00, 0xf0, 0x41, 0x00


	//----- nvinfo : EIATTR_KPARAM_INFO
	.align		4
.L_965:
        /*0018*/ 	.byte	0x04, 0x17
        /*001a*/ 	.short	(.L_967 - .L_966)
.L_966:
        /*001c*/ 	.word	0x00000000
        /*0020*/ 	.short	0x0001
        /*0022*/ 	.short	0x0004
        /*0024*/ 	.byte	0x00, 0xf0, 0x05, 0x00


	//----- nvinfo : EIATTR_KPARAM_INFO
	.align		4
.L_967:
        /*0028*/ 	.byte	0x04, 0x17
        /*002a*/ 	.short	(.L_969 - .L_968)
.L_968:
        /*002c*/ 	.word	0x00000000
        /*0030*/ 	.short	0x0000
        /*0032*/ 	.short	0x0000
        /*0034*/ 	.byte	0x00, 0xf0, 0x11, 0x00


	//----- nvinfo : EIATTR_SPARSE_MMA_MASK
	.align		4
.L_969:
        /*0038*/ 	.byte	0x03, 0x50
        /*003a*/ 	.short	0x0000


	//----- nvinfo : EIATTR_MAXREG_COUNT
	.align		4
        /*003c*/ 	.byte	0x03, 0x1b
        /*003e*/ 	.short	0x00ff


	//----- nvinfo : EIATTR_MERCURY_ISA_VERSION
	.align		4
        /*0040*/ 	.byte	0x03, 0x5f
        /*0042*/ 	.short	0x0101


	//----- nvinfo : EIATTR_VRC_CTA_INIT_COUNT
	.align		4
        /*0044*/ 	.byte	0x02, 0x4a
	.zero		1
	.zero		1


	//----- nvinfo : EIATTR_EXIT_INSTR_OFFSETS
	.align		4
        /*0048*/ 	.byte	0x04, 0x1c
        /*004a*/ 	.short	(.L_971 - .L_970)


	//   ....[0]....
.L_970:
        /*004c*/ 	.word	0x00003660


	//   ....[1]....
        /*0050*/ 	.word	0x000036b0


	//   ....[2]....
        /*0054*/ 	.word	0x000064d0


	//----- nvinfo : EIATTR_MAX_THREADS
	.align		4
.L_971:
        /*0058*/ 	.byte	0x04, 0x05
        /*005a*/ 	.short	(.L_973 - .L_972)
.L_972:
        /*005c*/ 	.word	0x00000080
        /*0060*/ 	.word	0x00000001
        /*0064*/ 	.word	0x00000001


	//----- nvinfo : EIATTR_CRS_STACK_SIZE
	.align		4
.L_973:
        /*0068*/ 	.byte	0x04, 0x1e
        /*006a*/ 	.short	(.L_975 - .L_974)
.L_974:
        /*006c*/ 	.word	0x00000000


	//----- nvinfo : EIATTR_CBANK_PARAM_SIZE
	.align		4
.L_975:
        /*0070*/ 	.byte	0x03, 0x19
        /*0072*/ 	.short	0x0018


	//----- nvinfo : EIATTR_PARAM_CBANK
	.align		4
        /*0074*/ 	.byte	0x04, 0x0a
        /*0076*/ 	.short	(.L_977 - .L_976)
	.align		4
.L_976:
        /*0078*/ 	.word	index@(.nv.constant0._ZN2at6native29vectorized_elementwise_kernelILi8EZZZNS0_15tan_kernel_cudaERNS_18TensorIteratorBaseEENKUlvE0_clEvENKUlvE_clEvEUldE_St5arrayIPcLm2EEEEviT0_T1_)
        /*007c*/ 	.short	0x0380
        /*007e*/ 	.short	0x0018


	//----- nvinfo : EIATTR_SW_WAR
	.align		4
.L_977:
        /*0080*/ 	.byte	0x04, 0x36
        /*0082*/ 	.short	(.L_979 - .L_978)
.L_978:
        /*0084*/ 	.word	0x00000008
.L_979:


//--------------------- .nv.info._ZN2at6native18elementwise_kernelILi128ELi4EZNS0_15gpu_kernel_implIZZZNS0_15tan_kernel_cudaERNS_18TensorIteratorBaseEENKUlvE_clEvENKUlvE1_clEvEUlN3c107complexINS7_4HalfEEEE_EEvS4_RKT_EUliE_EEviT1_ --------------------------
	.section	.nv.info._ZN2at6native18elementwise_kernelILi128ELi4EZNS0_15gpu_kernel_implIZZZNS0_15tan_kernel_cudaERNS_18TensorIteratorBaseEENKUlvE_clEvENKUlvE1_clEvEUlN3c107complexINS7_4HalfEEEE_EEvS4_RKT_EUliE_EEviT1_,"",@"SHT_CUDA_INFO"
	.sectionflags	@""
	.align	4


	//----- nvinfo : EIATTR_CUDA_API_VERSION
	.align		4
        /*0000*/ 	.byte	0x04, 0x37
        /*0002*/ 	.short	(.L_981 - .L_980)
.L_980:
        /*0004*/ 	.word	0x00000082


	//----- nvinfo : EIATTR_KPARAM_INFO
	.align		4
.L_981:
        /*0008*/ 	.byte	0x04, 0x17
        /*000a*/ 	.short	(.L_983 - .L_982)
.L_982:
        /*000c*/ 	.word	0x00000000
        /*0010*/ 	.short	0x0001
        /*0012*/ 	.short	0x0008
        /*0014*/ 	.byte	0x00, 0xf0, 0x61, 0x08


	//----- nvinfo : EIATTR_KPARAM_INFO
	.align		4
.L_983:
        /*0018*/ 	.byte	0x04, 0x17
        /*001a*/ 	.short	(.L_985 - .L_984)
.L_984:
        /*001c*/ 	.word	0x00000000
        /*0020*/ 	.short	0x0000
        /*0022*/ 	.short	0x0000
        /*0024*/ 	.byte	0x00, 0xf0, 0x11, 0x00


	//----- nvinfo : EIATTR_SPARSE_MMA_MASK
	.align		4
.L_985:
        /*0028*/ 	.byte	0x03, 0x50
        /*002a*/ 	.short	0x0000


	//----- nvinfo : EIATTR_MAXREG_COUNT
	.align		4
        /*002c*/ 	.byte	0x03, 0x1b
        /*002e*/ 	.short	0x0080


	//----- nvinfo : EIATTR_EXTERNS
	.align		4
        /*0030*/ 	.byte	0x04, 0x0f
        /*0032*/ 	.short	(.L_987 - .L_986)


	//   ....[0]....
	.align		4
.L_986:
        /*0034*/ 	.word	index@(__assertfail)


	//----- nvinfo : EIATTR_MERCURY_ISA_VERSION
	.align		4
.L_987:
        /*0038*/ 	.byte	0x03, 0x5f
        /*003a*/ 	.short	0x0101


	//----- nvinfo : EIATTR_VRC_CTA_INIT_COUNT
	.align		4
        /*003c*/ 	.byte	0x02, 0x4a
	.zero		1
	.zero		1


	//----- nvinfo : EIATTR_SYSCALL_OFFSETS
	.align		4
        /*0040*/ 	.byte	0x04, 0x46
        /*0042*/ 	.short	(.L_989 - .L_988)


	//   ....[0]....
.L_988:
        /*0044*/ 	.word	0x00002370


	//   ....[1]....
        /*0048*/ 	.word	0x000037c0


	//   ....[2]....
        /*004c*/ 	.word	0x00005ce0


	//   ....[3]....
        /*0050*/ 	.word	0x00006f60


	//   ....[4]....
        /*0054*/ 	.word	0x00009590


	//   ....[5]....
        /*0058*/ 	.word	0x0000a810


	//   ....[6]....
        /*005c*/ 	.word	0x0000ce50


	//   ....[7]....
        /*0060*/ 	.word	0x0000e0a0


	//----- nvinfo : EIATTR_EXIT_INSTR_OFFSETS
	.align		4
.L_989:
        /*0064*/ 	.byte	0x04, 0x1c
        /*0066*/ 	.short	(.L_991 - .L_990)


	//   ....[0]....
.L_990:
        /*0068*/ 	.word	0x0000aaf0


	//   ....[1]....
        /*006c*/ 	.word	0x0000d530


	//   ....[2]....
        /*0070*/ 	.word	0x0000d570


	//   ....[3]....
        /*0074*/ 	.word	0x0000d610


	//   ....[4]....
        /*0078*/ 	.word	0x0000d650


	//   ....[5]....
        /*007c*/ 	.word	0x0000d690


	//   ....[6]....
        /*0080*/ 	.word	0x0000d720


	//   ....[7]....
        /*0084*/ 	.word	0x0000d740


	//   ....[8]....
        /*0088*/ 	.word	0x0000d7e0


	//   ....[9]....
        /*008c*/ 	.word	0x0000d800


	//   ....[10]....
        /*0090*/ 	.word	0x0000d850


	//   ....[11]....
        /*0094*/ 	.word	0x0000d930


	//   ....[12]....
        /*0098*/ 	.word	0x0000daa0


	//   ....[13]....
        /*009c*/ 	.word	0x0000dc10


	//   ....[14]....
        /*00a0*/ 	.word	0x0000dd70


	//   ....[15]....
        /*00a4*/ 	.word	0x0000ddb0


	//   ....[16]....
        /*00a8*/ 	.word	0x0000ddf0


	//   ....[17]....
        /*00ac*/ 	.word	0x0000dec0


	//   ....[18]....
        /*00b0*/ 	.word	0x0000df40


	//   ....[19]....
        /*00b4*/ 	.word	0x0000e0b0


	//   ....[20]....
        /*00b8*/ 	.word	0x0000e1c0


	//   ....[21]....
        /*00bc*/ 	.word	0x0000e300


	//   ....[22]....
        /*00c0*/ 	.word	0x0000e340


	//----- nvinfo : EIATTR_MAX_THREADS
	.align		4
.L_991:
        /*00c4*/ 	.byte	0x04, 0x05
        /*00c6*/ 	.short	(.L_993 - .L_992)
.L_992:
        /*00c8*/ 	.word	0x00000080
        /*00cc*/ 	.word	0x00000001
        /*00d0*/ 	.word	0x00000001


	//----- nvinfo : EIATTR_CRS_STACK_SIZE
	.align		4
.L_993:
        /*00d4*/ 	.byte	0x04, 0x1e
        /*00d6*/ 	.short	(.L_995 - .L_994)
.L_994:
        /*00d8*/ 	.word	0x00000000


	//----- nvinfo : EIATTR_CBANK_PARAM_SIZE
	.align		4
.L_995:
        /*00dc*/ 	.byte	0x03, 0x19
        /*00de*/ 	.short	0x0220


	//----- nvinfo : EIATTR_PARAM_CBANK
	.align		4
        /*00e0*/ 	.byte	0x04, 0x0a
        /*00e2*/ 	.short	(.L_997 - .L_996)
	.align		4
.L_996:
        /*00e4*/ 	.word	index@(.nv.constant0._ZN2at6native18elementwise_kernelILi128ELi4EZNS0_15gpu_kernel_implIZZZNS0_15tan_kernel_cudaERNS_18TensorIteratorBaseEENKUlvE_clEvENKUlvE1_clEvEUlN3c107complexINS7_4HalfEEEE_EEvS4_RKT_EUliE_EEviT1_)
        /*00e8*/ 	.short	0x0380
        /*00ea*/ 	.short	0x0220


	//----- nvinfo : EIATTR_SW_WAR
	.align		4
.L_997:
        /*00ec*/ 	.byte	0x04, 0x36
        /*00ee*/ 	.short	(.L_999 - .L_998)
.L_998:
        /*00f0*/ 	.word	0x00000008
.L_999:


//--------------------- .nv.info._ZN2at6native27unrolled_elementwise_kernelIZZZNS0_15tan_kernel_cudaERNS_18TensorIteratorBaseEENKUlvE_clEvENKUlvE1_clEvEUlN3c107complexINS6_4HalfEEEE_St5arrayIPcLm2EELi4E23TrivialOffsetCalculatorILi1EjESF_NS0_6memory12LoadWithCastILi1EEENSG_13StoreWithCastILi1EEEEEviT_T0_T2_T3_T4_T5_ --------------------------
	.section	.nv.info._ZN2at6native27unrolled_elementwise_kernelIZZZNS0_15tan_kernel_cudaERNS_18TensorIteratorBaseEENKUlvE_clEvENKUlvE1_clEvEUlN3c107complexINS6_4HalfEEEE_St5arrayIPcLm2EELi4E23TrivialOffsetCalculatorILi1EjESF_NS0_6memory12LoadWithCastILi1EEENSG_13StoreWithCastILi1EEEEEviT_T0_T2_T3_T4_T5_,"",@"SHT_CUDA_INFO"
	.sectionflags	@""
	.align	4


	//----- nvinfo : EIATTR_CUDA_API_VERSION
	.align		4
        /*0000*/ 	.byte	0x04, 0x37
        /*0002*/ 	.short	(.L_1001 - .L_1000)
.L_1000:
        /*0004*/ 	.word	0x00000082


	//----- nvinfo : EIATTR_KPARAM_INFO
	.align		4
.L_1001:
        /*0008*/ 	.byte	0x04, 0x17
        /*000a*/ 	.short	(.L_1003 - .L_1002)
.L_1002:
        /*000c*/ 	.word	0x00000000
        /*0010*/ 	.short	0x0006
        /*0012*/ 	.short	0x0024
        /*0014*/ 	.byte	0x00, 0xf0, 0x21, 0x00


	//----- nvinfo : EIATTR_KPARAM_INFO
	.align		4
.L_1003:
        /*0018*/ 	.byte	0x04, 0x17
        /*001a*/ 	.short	(.L_1005 - .L_1004)
.L_1004:
        /*001c*/ 	.word	0x00000000
        /*0020*/ 	.short	0x0005
        /*0022*/ 	.short	0x001c
        /*0024*/ 	.byte	0x00, 0xf0, 0x21, 0x00


	//----- nvinfo : EIATTR_KPARAM_INFO
	.align		4
.L_1005:
        /*0028*/ 	.byte	0x04, 0x17
        /*002a*/ 	.short	(.L_1007 - .L_1006)
.L_1006:
        /*002c*/ 	.word	0x00000000
        /*0030*/ 	.short	0x0004
        /*0032*/ 	.short	0x0019
        /*0034*/ 	.byte	0x00, 0xf0, 0x05, 0x00


	//----- nvinfo : EIATTR_KPARAM_INFO
	.align		4
.L_1007:
        /*0038*/ 	.byte	0x04, 0x17
        /*003a*/ 	.short	(.L_1009 - .L_1008)
.L_1008:
        /*003c*/ 	.word	0x00000000
        /*0040*/ 	.short	0x0003
        /*0042*/ 	.short	0x0018
        /*0044*/ 	.byte	0x00, 0xf0, 0x05, 0x00


	//----- nvinfo : EIATTR_KPARAM_INFO
	.align		4
.L_1009:
        /*0048*/ 	.byte	0x04, 0x17
        /*004a*/ 	.short	(.L_1011 - .L_1010)
.L_1010:
        /*004c*/ 	.word	0x00000000
        /*0050*/ 	.short	0x0002
        /*0052*/ 	.short	0x0008
        /*0054*/ 	.byte	0x00, 0xf0, 0x41, 0x00


	//----- nvinfo : EIATTR_KPARAM_INFO
	.align		4
.L_1011:
        /*0058*/ 	.byte	0x04, 0x17
        /*005a*/ 	.short	(.L_1013 - .L_1012)
.L_1012:
        /*005c*/ 	.word	0x00000000
        /*0060*/ 	.short	0x0001
        /*0062*/ 	.short	0x0004
        /*0064*/ 	.byte	0x00, 0xf0, 0x05, 0x00


	//----- nvinfo : EIATTR_KPARAM_INFO
	.align		4
.L_1013:
        /*0068*/ 	.byte	0x04, 0x17
        /*006a*/ 	.short	(.L_1015 - .L_1014)
.L_1014:
        /*006c*/ 	.word	0x00000000
        /*0070*/ 	.short	0x0000
        /*0072*/ 	.short	0x0000
        /*0074*/ 	.byte	0x00, 0xf0, 0x11, 0x00


	//----- nvinfo : EIATTR_SPARSE_MMA_MASK
	.align		4
.L_1015:
        /*0078*/ 	.byte	0x03, 0x50
        /*007a*/ 	.short	0x0000


	//----- nvinfo : EIATTR_MAXREG_COUNT
	.align		4
        /*007c*/ 	.byte	0x03, 0x1b
        /*007e*/ 	.short	0x00ff


	//----- nvinfo : EIATTR_EXTERNS
	.align		4
        /*0080*/ 	.byte	0x04, 0x0f
        /*0082*/ 	.short	(.L_1017 - .L_1016)


	//   ....[0]....
	.align		4
.L_1016:
        /*0084*/ 	.word	index@(__assertfail)


	//----- nvinfo : EIATTR_MERCURY_ISA_VERSION
	.align		4
.L_1017:
        /*0088*/ 	.byte	0x03, 0x5f
        /*008a*/ 	.short	0x0101


	//----- nvinfo : EIATTR_VRC_CTA_INIT_COUNT
	.align		4
        /*008c*/ 	.byte	0x02, 0x4a
	.zero		1
	.zero		1


	//----- nvinfo : EIATTR_SYSCALL_OFFSETS
	.align		4
        /*0090*/ 	.byte	0x04, 0x46
        /*0092*/ 	.short	(.L_1019 - .L_1018)


	//   ....[0]....
.L_1018:
        /*0094*/ 	.word	0x00001080


	//   ....[1]....
        /*0098*/ 	.word	0x000022f0


	//   ....[2]....
        /*009c*/ 	.word	0x000034a0


	//   ....[3]....
        /*00a0*/ 	.word	0x00004640


	//   ....[4]....
        /*00a4*/ 	.word	0x00006c00


	//   ....[5]....
        /*00a8*/ 	.word	0x00007ad0


	//   ....[6]....
        /*00ac*/ 	.word	0x00008a60


	//   ....[7]....
        /*00b0*/ 	.word	0x000099f0


	//----- nvinfo : EIATTR_EXIT_INSTR_OFFSETS
	.align		4
.L_1019:
        /*00b4*/ 	.byte	0x04, 0x1c
        /*00b6*/ 	.short	(.L_1021 - .L_1020)


	//   ....[0]....
.L_1020:
        /*00b8*/ 	.word	0x00008d30


	//   ....[1]....
        /*00bc*/ 	.word	0x00008e80


	//   ....[2]....
        /*00c0*/ 	.word	0x00008ec0


	//   ....[3]....
        /*00c4*/ 	.word	0x00008f60


	//   ....[4]....
        /*00c8*/ 	.word	0x00008fa0


	//   ....[5]....
        /*00cc*/ 	.word	0x00008fe0


	//   ....[6]....
        /*00d0*/ 	.word	0x00009070


	//   ....[7]....
        /*00d4*/ 	.word	0x00009090


	//   ....[8]....
        /*00d8*/ 	.word	0x00009130


	//   ....[9]....
        /*00dc*/ 	.word	0x00009150


	//   ....[10]....
        /*00e0*/ 	.word	0x000091a0


	//   ....[11]....
        /*00e4*/ 	.word	0x00009280


	//   ....[12]....
        /*00e8*/ 	.word	0x000093f0


	//   ....[13]....
        /*00ec*/ 	.word	0x00009560


	//   ....[14]....
        /*00f0*/ 	.word	0x000096c0


	//   ....[15]....
        /*00f4*/ 	.word	0x00009700


	//   ....[16]....
        /*00f8*/ 	.word	0x00009740


	//   ....[17]....
        /*00fc*/ 	.word	0x00009810


	//   ....[18]....
        /*0100*/ 	.word	0x00009890


	//   ....[19]....
        /*0104*/ 	.word	0x00009a00


	//   ....[20]....
        /*0108*/ 	.word	0x00009b10


	//   ....[21]....
        /*010c*/ 	.word	0x00009c50


	//   ....[22]....
        /*0110*/ 	.word	0x00009c90


	//----- nvinfo : EIATTR_MAX_THREADS
	.align		4
.L_1021:
        /*0114*/ 	.byte	0x04, 0x05
        /*0116*/ 	.short	(.L_1023 - .L_1022)
.L_1022:
        /*0118*/ 	.word	0x00000080
        /*011c*/ 	.word	0x00000001
        /*0120*/ 	.word	0x00000001


	//----- nvinfo : EIATTR_CRS_STACK_SIZE
	.align		4
.L_1023:
        /*0124*/ 	.byte	0x04, 0x1e
        /*0126*/ 	.short	(.L_1025 - .L_1024)
.L_1024:
        /*0128*/ 	.word	0x00000000


	//----- nvinfo : EIATTR_CBANK_PARAM_SIZE
	.align		4
.L_1025:
        /*012c*/ 	.byte	0x03, 0x19
        /*012e*/ 	.short	0x002c


	//----- nvinfo : EIATTR_PARAM_CBANK
	.align		4
        /*0130*/ 	.byte	0x04, 0x0a
        /*0132*/ 	.short	(.L_1027 - .L_1026)
	.align		4
.L_1026:
        /*0134*/ 	.word	index@(.nv.constant0._ZN2at6native27unrolled_elementwise_kernelIZZZNS0_15tan_kernel_cudaERNS_18TensorIteratorBaseEENKUlvE_clEvENKUlvE1_clEvEUlN3c107complexINS6_4HalfEEEE_St5arrayIPcLm2EELi4E23TrivialOffsetCalculatorILi1EjESF_NS0_6memory12LoadWithCastILi1EEENSG_13StoreWithCastILi1EEEEEviT_T0_T2_T3_T4_T5_)
        /*0138*/ 	.short	0x0380
        /*013a*/ 	.short	0x002c


	//----- nvinfo : EIATTR_SW_WAR
	.align		4
.L_1027:
        /*013c*/ 	.byte	0x04, 0x36
        /*013e*/ 	.short	(.L_1029 - .L_1028)
.L_1028:
        /*0140*/ 	.word	0x00000008
.L_1029:


//--------------------- .nv.info._ZN2at6native18elementwise_kernelILi128ELi2EZNS0_22gpu_kernel_impl_nocastIZZZNS0_15tan_kernel_cudaERNS_18TensorIteratorBaseEENKUlvE_clEvENKUlvE1_clEvEUlN3c107complexINS7_4HalfEEEE_EEvS4_RKT_EUliE_EEviT1_ --------------------------
	.section	.nv.info._ZN2at6native18elementwise_kernelILi128ELi2EZNS0_22gpu_kernel_impl_nocastIZZZNS0_15tan_kernel_cudaERNS_18TensorIteratorBaseEENKUlvE_clEvENKUlvE1_clEvEUlN3c107complexINS7_4HalfEEEE_EEvS4_RKT_EUliE_EEviT1_,"",@"SHT_CUDA_INFO"
	.sectionflags	@""
	.align	4


	//----- nvinfo : EIATTR_CUDA_API_VERSION
	.align		4
        /*0000*/ 	.byte	0x04, 0x37
        /*0002*/ 	.short	(.L_1031 - .L_1030)
.L_1030:
        /*0004*/ 	.word	0x00000082


	//----- nvinfo : EIATTR_KPARAM_INFO
	.align		4
.L_1031:
        /*0008*/ 	.byte	0x04, 0x17
        /*000a*/ 	.short	(.L_1033 - .L_1032)
.L_1032:
        /*000c*/ 	.word	0x00000000
        /*0010*/ 	.short	0x0001
        /*0012*/ 	.short	0x0008
        /*0014*/ 	.byte	0x00, 0xf0, 0x61, 0x08


	//----- nvinfo : EIATTR_KPARAM_INFO
	.align		4
.L_1033:
        /*0018*/ 	.byte	0x04, 0x17
        /*001a*/ 	.short	(.L_1035 - .L_1034)
.L_1034:
        /*001c*/ 	.word	0x00000000
        /*0020*/ 	.short	0x0000
        /*0022*/ 	.short	0x0000
        /*0024*/ 	.byte	0x00, 0xf0, 0x11, 0x00


	//----- nvinfo : EIATTR_SPARSE_MMA_MASK
	.align		4
.L_1035:
        /*0028*/ 	.byte	0x03, 0x50
        /*002a*/ 	.short	0x0000


	//----- nvinfo : EIATTR_MAXREG_COUNT
	.align		4
        /*002c*/ 	.byte	0x03, 0x1b
        /*002e*/ 	.short	0x0080


	//----- nvinfo : EIATTR_MERCURY_ISA_VERSION
	.align		4
        /*0030*/ 	.byte	0x03, 0x5f
        /*0032*/ 	.short	0x0101


	//----- nvinfo : EIATTR_VRC_CTA_INIT_COUNT
	.align		4
        /*0034*/ 	.byte	0x02, 0x4a
	.zero		1
	.zero		1


	//----- nvinfo : EIATTR_EXIT_INSTR_OFFSETS
	.align		4
        /*0038*/ 	.byte	0x04, 0x1c
        /*003a*/ 	.short	(.L_1037 - .L_1036)


	//   ....[0]....
.L_1036:
        /*003c*/ 	.word	0x00000640


	//   ....[1]....
        /*0040*/ 	.word	0x00000b90


	//   ....[2]....
        /*0044*/ 	.word	0x00002480


	//   ....[3]....
        /*0048*/ 	.word	0x00003cc0


	//----- nvinfo : EIATTR_MAX_THREADS
	.align		4
.L_1037:
        /*004c*/ 	.byte	0x04, 0x05
        /*004e*/ 	.short	(.L_1039 - .L_1038)
.L_1038:
        /*0050*/ 	.word	0x00000080
        /*0054*/ 	.word	0x00000001
        /*0058*/ 	.word	0x00000001


	//----- nvinfo : EIATTR_CRS_STACK_SIZE
	.align		4
.L_1039:
        /*005c*/ 	.byte	0x04, 0x1e
        /*005e*/ 	.short	(.L_1041 - .L_1040)
.L_1040:
        /*0060*/ 	.word	0x00000000


	//----- nvinfo : EIATTR_CBANK_PARAM_SIZE
	.align		4
.L_1041:
        /*0064*/ 	.byte	0x03, 0x19
        /*0066*/ 	.short	0x0220


	//----- nvinfo : EIATTR_PARAM_CBANK
	.align		4
        /*0068*/ 	.byte	0x04, 0x0a
        /*006a*/ 	.short	(.L_1043 - .L_1042)
	.align		4
.L_1042:
        /*006c*/ 	.word	index@(.nv.constant0._ZN2at6native18elementwise_kernelILi128ELi2EZNS0_22gpu_kernel_impl_nocastIZZZNS0_15tan_kernel_cudaERNS_18TensorIteratorBaseEENKUlvE_clEvENKUlvE1_clEvEUlN3c107complexINS7_4HalfEEEE_EEvS4_RKT_EUliE_EEviT1_)
        /*0070*/ 	.short	0x0380
        /*0072*/ 	.short	0x0220


	//----- nvinfo : EIATTR_SW_WAR
	.align		4
.L_1043:
        /*0074*/ 	.byte	0x04, 0x36
        /*0076*/ 	.short	(.L_1045 - .L_1044)
.L_1044:
        /*0078*/ 	.word	0x00000008
.L_1045:


//--------------------- .nv.info._ZN2at6native27unrolled_elementwise_kernelIZZZNS0_15tan_kernel_cudaERNS_18TensorIteratorBaseEENKUlvE_clEvENKUlvE1_clEvEUlN3c107complexINS6_4HalfEEEE_St5arrayIPcLm2EELi4E23TrivialOffsetCalculatorILi1EjESF_NS0_6memory15LoadWithoutCastENSG_16StoreWithoutCastEEEviT_T0_T2_T3_T4_T5_ --------------------------
	.section	.nv.info._ZN2at6native27unrolled_elementwise_kernelIZZZNS0_15tan_kernel_cudaERNS_18TensorIteratorBaseEENKUlvE_clEvENKUlvE1_clEvEUlN3c107complexINS6_4HalfEEEE_St5arrayIPcLm2EELi4E23TrivialOffsetCalculatorILi1EjESF_NS0_6memory15LoadWithoutCastENSG_16StoreWithoutCastEEEviT_T0_T2_T3_T4_T5_,"",@"SHT_CUDA_INFO"
	.sectionflags	@""
	.align	4


	//----- nvinfo : EIATTR_CUDA_API_VERSION
	.align		4
        /*0000*/ 	.byte	0x04, 0x37
        /*0002*/ 	.short	(.L_1047 - .L_1046)
.L_1046:
        /*0004*/ 	.word	0x00000082


	//----- nvinfo : EIATTR_KPARAM_INFO
	.align		4
.L_1047:
        /*0008*/ 	.byte	0x04, 0x17
        /*000a*/ 	.short	(.L_1049 - .L_1048)
.L_1048:
        /*000c*/ 	.word	0x00000000
        /*0010*/ 	.short	0x0006
        /*0012*/ 	.short	0x001b
        /*0014*/ 	.byte	0x00, 0xf0, 0x05, 0x00


	//----- nvinfo : EIATTR_KPARAM_INFO
	.align		4
.L_1049:
        /*0018*/ 	.byte	0x04, 0x17
        /*001a*/ 	.short	(.L_1051 - .L_1050)
.L_1050:
        /*001c*/ 	.word	0x00000000
        /*0020*/ 	.short	0x0005
        /*0022*/ 	.short	0x001a
        /*0024*/ 	.byte	0x00, 0xf0, 0x05, 0x00


	//----- nvinfo : EIATTR_KPARAM_INFO
	.align		4
.L_1051:
        /*0028*/ 	.byte	0x04, 0x17
        /*002a*/ 	.short	(.L_1053 - .L_1052)
.L_1052:
        /*002c*/ 	.word	0x00000000
        /*0030*/ 	.short	0x0004
        /*0032*/ 	.short	0x0019
        /*0034*/ 	.byte	0x00, 0xf0, 0x05, 0x00


	//----- nvinfo : EIATTR_KPARAM_INFO
	.align		4
.L_1053:
        /*0038*/ 	.byte	0x04, 0x17
        /*003a*/ 	.short	(.L_1055 - .L_1054)
.L_1054:
        /*003c*/ 	.word	0x00000000
        /*0040*/ 	.short	0x0003
        /*0042*/ 	.short	0x0018
        /*0044*/ 	.byte	0x00, 0xf0, 0x05, 0x00


	//----- nvinfo : EIATTR_KPARAM_INFO
	.align		4
.L_1055:
        /*0048*/ 	.byte	0x04, 0x17
        /*004a*/ 	.short	(.L_1057 - .L_1056)
.L_1056:
        /*004c*/ 	.word	0x00000000
        /*0050*/ 	.short	0x0002
        /*0052*/ 	.short	0x0008
        /*0054*/ 	.byte	0x00, 0xf0, 0x41, 0x00


	//----- nvinfo : EIATTR_KPARAM_INFO
	.align		4
.L_1057:
        /*0058*/ 	.byte	0x04, 0x17
        /*005a*/ 	.short	(.L_1059 - .L_1058)
.L_1058:
        /*005c*/ 	.word	0x00000000
        /*0060*/ 	.short	0x0001
        /*0062*/ 	.short	0x0004
        /*0064*/ 	.byte	0x00, 0xf0, 0x05, 0x00


	//----- nvinfo : EIATTR_KPARAM_INFO
	.align		4
.L_1059:
        /*0068*/ 	.byte	0x04, 0x17
        /*006a*/ 	.short	(.L_1061 - .L_1060)
.L_1060:
        /*006c*/ 	.word	0x00000000
        /*0070*/ 	.short	0x0000
        /*0072*/ 	.short	0x0000
        /*0074*/ 	.byte	0x00, 0xf0, 0x11, 0x00


	//----- nvinfo : EIATTR_SPARSE_MMA_MASK
	.align		4
.L_1061:
        /*0078*/ 	.byte	0x03, 0x50
        /*007a*/ 	.short	0x0000


	//----- nvinfo : EIATTR_MAXREG_COUNT
	.align		4
        /*007c*/ 	.byte	0x03, 0x1b
        /*007e*/ 	.short	0x00ff


	//----- nvinfo : EIATTR_MERCURY_ISA_VERSION
	.align		4
        /*0080*/ 	.byte	0x03, 0x5f
        /*0082*/ 	.short	0x0101


	//----- nvinfo : EIATTR_VRC_CTA_INIT_COUNT
	.align		4
        /*0084*/ 	.byte	0x02, 0x4a
	.zero		1
	.zero		1


	//----- nvinfo : EIATTR_EXIT_INSTR_OFFSETS
	.align		4
        /*0088*/ 	.byte	0x04, 0x1c
        /*008a*/ 	.short	(.L_1063 - .L_1062)


	//   ....[0]....
.L_1062:
        /*008c*/ 	.word	0x000019a0


	//   ....[1]....
        /*0090*/ 	.word	0x00001a00


	//----- nvinfo : EIATTR_MAX_THREADS
	.align		4
.L_1063:
        /*0094*/ 	.byte	0x04, 0x05
        /*0096*/ 	.short	(.L_1065 - .L_1064)
.L_1064:
        /*0098*/ 	.word	0x00000080
        /*009c*/ 	.word	0x00000001
        /*00a0*/ 	.word	0x00000001


	//----- nvinfo : EIATTR_CRS_STACK_SIZE
	.align		4
.L_1065:
        /*00a4*/ 	.byte	0x04, 0x1e
        /*00a6*/ 	.short	(.L_1067 - .L_1066)
.L_1066:
        /*00a8*/ 	.word	0x00000000


	//----- nvinfo : EIATTR_CBANK_PARAM_SIZE
	.align		4
.L_1067:
        /*00ac*/ 	.byte	0x03, 0x19
        /*00ae*/ 	.short	0x001c


	//----- nvinfo : EIATTR_PARAM_CBANK
	.align		4
        /*00b0*/ 	.byte	0x04, 0x0a
        /*00b2*/ 	.short	(.L_1069 - .L_1068)
	.align		4
.L_1068:
        /*00b4*/ 	.word	index@(.nv.constant0._ZN2at6native27unrolled_elementwise_kernelIZZZNS0_15tan_kernel_cudaERNS_18TensorIteratorBaseEENKUlvE_clEvENKUlvE1_clEvEUlN3c107complexINS6_4HalfEEEE_St5arrayIPcLm2EELi4E23TrivialOffsetCalculatorILi1EjESF_NS0_6memory15LoadWithoutCastENSG_16StoreWithoutCastEEEviT_T0_T2_T3_T4_T5_)
        /*00b8*/ 	.short	0x0380
        /*00ba*/ 	.short	0x001c


	//----- nvinfo : EIATTR_SW_WAR
	.align		4
.L_1069:
        /*00bc*/ 	.byte	0x04, 0x36
        /*00be*/ 	.short	(.L_1071 - .L_1070)
.L_1070:
        /*00c0*/ 	.word	0x00000008
.L_1071:


//--------------------- .nv.info._ZN2at6native29vectorized_elementwise_kernelILi2EZZZNS0_15tan_kernel_cudaERNS_18TensorIteratorBaseEENKUlvE_clEvENKUlvE1_clEvEUlN3c107complexINS6_4HalfEEEE_St5arrayIPcLm2EEEEviT0_T1_ --------------------------
	.section	.nv.info._ZN2at6native29vectorized_elementwise_kernelILi2EZZZNS0_15tan_kernel_cudaERNS_18TensorIteratorBaseEENKUlvE_clEvENKUlvE1_clEvEUlN3c107complexINS6_4HalfEEEE_St5arrayIPcLm2EEEEviT0_T1_,"",@"SHT_CUDA_INFO"
	.sectionflags	@""
	.align	4


	//----- nvinfo : EIATTR_CUDA_API_VERSION
	.align		4
        /*0000*/ 	.byte	0x04, 0x37
        /*0002*/ 	.short	(.L_1073 - .L_1072)
.L_1072:
        /*0004*/ 	.word	0x00000082


	//----- nvinfo : EIATTR_KPARAM_INFO
	.align		4
.L_1073:
        /*0008*/ 	.byte	0x04, 0x17
        /*000a*/ 	.short	(.L_1075 - .L_1074)
.L_1074:
        /*000c*/ 	.word	0x00000000
        /*0010*/ 	.short	0x0002
        /*0012*/ 	.short	0x0008
        /*0014*/ 	.byte	0x00, 0xf0, 0x41, 0x00


	//----- nvinfo : EIATTR_KPARAM_INFO
	.align		4
.L_1075:
        /*0018*/ 	.byte	0x04, 0x17
        /*001a*/ 	.short	(.L_1077 - .L_1076)
.L_1076:
        /*001c*/ 	.word	0x00000000
        /*0020*/ 	.short	0x0001
        /*0022*/ 	.short	0x0004
        /*0024*/ 	.byte	0x00, 0xf0, 0x05, 0x00


	//----- nvinfo : EIATTR_KPARAM_INFO
	.align		4
.L_1077:
        /*0028*/ 	.byte	0x04, 0x17
        /*002a*/ 	.short	(.L_1079 - .L_1078)
.L_1078:
        /*002c*/ 	.word	0x00000000
        /*0030*/ 	.short	0x0000
        /*0032*/ 	.short	0x0000
        /*0034*/ 	.byte	0x00, 0xf0, 0x11, 0x00


	//----- nvinfo : EIATTR_SPARSE_MMA_MASK
	.align		4
.L_1079:
        /*0038*/ 	.byte	0x03, 0x50
        /*003a*/ 	.short	0x0000


	//----- nvinfo : EIATTR_MAXREG_COUNT
	.align		4
        /*003c*/ 	.byte	0x03, 0x1b
        /*003e*/ 	.short	0x00ff


	//----- nvinfo : EIATTR_MERCURY_ISA_VERSION
	.align		4
        /*0040*/ 	.byte	0x03, 0x5f
        /*0042*/ 	.short	0x0101


	//----- nvinfo : EIATTR_VRC_CTA_INIT_COUNT
	.align		4
        /*0044*/ 	.byte	0x02, 0x4a
	.zero		1
	.zero		1


	//----- nvinfo : EIATTR_EXIT_INSTR_OFFSETS
	.align		4
        /*0048*/ 	.byte	0x04, 0x1c
        /*004a*/ 	.short	(.L_1081 - .L_1080)


	//   ....[0]....
.L_1080:
        /*004c*/ 	.word	0x000033f0


	//   ....[1]....
        /*0050*/ 	.word	0x00003450


	//   ....[2]....
        /*0054*/ 	.word	0x00005e90


	//----- nvinfo : EIATTR_MAX_THREADS
	.align		4
.L_1081:
        /*0058*/ 	.byte	0x04, 0x05
        /*005a*/ 	.short	(.L_1083 - .L_1082)
.L_1082:
        /*005c*/ 	.word	0x00000080
        /*0060*/ 	.word	0x00000001
        /*0064*/ 	.word	0x00000001


	//----- nvinfo : EIATTR_CRS_STACK_SIZE
	.align		4
.L_1083:
        /*0068*/ 	.byte	0x04, 0x1e
        /*006a*/ 	.short	(.L_1085 - .L_1084)
.L_1084:
        /*006c*/ 	.word	0x00000000


	//----- nvinfo : EIATTR_CBANK_PARAM_SIZE
	.align		4
.L_1085:
        /*0070*/ 	.byte	0x03, 0x19
        /*0072*/ 	.short	0x0018


	//----- nvinfo : EIATTR_PARAM_CBANK
	.align		4
        /*0074*/ 	.byte	0x04, 0x0a
        /*0076*/ 	.short	(.L_1087 - .L_1086)
	.align		4
.L_1086:
        /*0078*/ 	.word	index@(.nv.constant0._ZN2at6native29vectorized_elementwise_kernelILi2EZZZNS0_15tan_kernel_cudaERNS_18TensorIteratorBaseEENKUlvE_clEvENKUlvE1_clEvEUlN3c107complexINS6_4HalfEEEE_St5arrayIPcLm2EEEEviT0_T1_)
        /*007c*/ 	.short	0x0380
        /*007e*/ 	.short	0x0018


	//----- nvinfo : EIATTR_SW_WAR
	.align		4
.L_1087:
        /*0080*/ 	.byte	0x04, 0x36
        /*0082*/ 	.short	(.L_1089 - .L_1088)
.L_1088:
        /*0084*/ 	.word	0x00000008
.L_1089:


//--------------------- .nv.info._ZN2at6native29vectorized_elementwise_kernelILi4EZZZNS0_15tan_kernel_cudaERNS_18TensorIteratorBaseEENKUlvE_clEvENKUlvE1_clEvEUlN3c107complexINS6_4HalfEEEE_St5arrayIPcLm2EEEEviT0_T1_ --------------------------
	.section	.nv.info._ZN2at6native29vectorized_elementwise_kernelILi4EZZZNS0_15tan_kernel_cudaERNS_18TensorIteratorBaseEENKUlvE_clEvENKUlvE1_clEvEUlN3c107complexINS6_4HalfEEEE_St5arrayIPcLm2EEEEviT0_T1_,"",@"SHT_CUDA_INFO"
	.sectionflags	@""
	.align	4


	//----- nvinfo : EIATTR_CUDA_API_VERSION
	.align		4
        /*0000*/ 	.byte	0x04, 0x37
        /*0002*/ 	.short	(.L_1091 - .L_1090)
.L_1090:
        /*0004*/ 	.word	0x00000082


	//----- nvinfo : EIATTR_KPARAM_INFO
	.align		4
.L_1091:
        /*0008*/ 	.byte	0x04, 0x17
        /*000a*/ 	.short	(.L_1093 - .L_1092)
.L_1092:
        /*000c*/ 	.word	0x00000000
        /*0010*/ 	.short	0x0002
        /*0012*/ 	.short	0x0008
        /*0014*/ 	.byte	0x00, 0xf0, 0x41, 0x00


	//----- nvinfo : EIATTR_KPARAM_INFO
	.align		4
.L_1093:
        /*0018*/ 	.byte	0x04, 0x17
        /*001a*/ 	.short	(.L_1095 - .L_1094)
.L_1094:
        /*001c*/ 	.word	0x00000000
        /*0020*/ 	.short	0x0001
        /*0022*/ 	.short	0x0004
        /*0024*/ 	.byte	0x00, 0xf0, 0x05, 0x00


	//----- nvinfo : EIATTR_KPARAM_INFO
	.align		4
.L_1095:
        /*0028*/ 	.byte	0x04, 0x17
        /*002a*/ 	.short	(.L_1097 - .L_1096)
.L_1096:
        /*002c*/ 	.word	0x00000000
        /*0030*/ 	.short	0x0000
        /*0032*/ 	.short	0x0000
        /*0034*/ 	.byte	0x00, 0xf0, 0x11, 0x00


	//----- nvinfo : EIATTR_SPARSE_MMA_MASK
	.align		4
.L_1097:
        /*0038*/ 	.byte	0x03, 0x50
        /*003a*/ 	.short	0x0000


	//----- nvinfo : EIATTR_MAXREG_COUNT
	.align		4
        /*003c*/ 	.byte	0x03, 0x1b
        /*003e*/ 	.short	0x00ff


	//----- nvinfo : EIATTR_MERCURY_ISA_VERSION
	.align		4
        /*0040*/ 	.byte	0x03, 0x5f
        /*0042*/ 	.short	0x0101


	//----- nvinfo : EIATTR_VRC_CTA_INIT_COUNT
	.align		4
        /*0044*/ 	.byte	0x02, 0x4a
	.zero		1
	.zero		1


	//----- nvinfo : EIATTR_EXIT_INSTR_OFFSETS
	.align		4
        /*0048*/ 	.byte	0x04, 0x1c
        /*004a*/ 	.short	(.L_1099 - .L_1098)


	//   ....[0]....
.L_1098:
        /*004c*/ 	.word	0x000033f0


	//   ....[1]....
        /*0050*/ 	.word	0x00003450


	//   ....[2]....
        /*0054*/ 	.word	0x00005e50


	//----- nvinfo : EIATTR_MAX_THREADS
	.align		4
.L_1099:
        /*0058*/ 	.byte	0x04, 0x05
        /*005a*/ 	.short	(.L_1101 - .L_1100)
.L_1100:
        /*005c*/ 	.word	0x00000080
        /*0060*/ 	.word	0x00000001
        /*0064*/ 	.word	0x00000001


	//----- nvinfo : EIATTR_CRS_STACK_SIZE
	.align		4
.L_1101:
        /*0068*/ 	.byte	0x04, 0x1e
        /*006a*/ 	.short	(.L_1103 - .L_1102)
.L_1102:
        /*006c*/ 	.word	0x00000000


	//----- nvinfo : EIATTR_CBANK_PARAM_SIZE
	.align		4
.L_1103:
        /*0070*/ 	.byte	0x03, 0x19
        /*0072*/ 	.short	0x0018


	//----- nvinfo : EIATTR_PARAM_CBANK
	.align		4
        /*0074*/ 	.byte	0x04, 0x0a
        /*0076*/ 	.short	(.L_1105 - .L_1104)
	.align		4
.L_1104:
        /*0078*/ 	.word	index@(.nv.constant0._ZN2at6native29vectorized_elementwise_kernelILi4EZZZNS0_15tan_kernel_cudaERNS_18TensorIteratorBaseEENKUlvE_clEvENKUlvE1_clEvEUlN3c107complexINS6_4HalfEEEE_St5arrayIPcLm2EEEEviT0_T1_)
        /*007c*/ 	.short	0x0380
        /*007e*/ 	.short	0x0018


	//----- nvinfo : EIATTR_SW_WAR
	.align		4
.L_1105:
        /*0080*/ 	.byte	0x04, 0x36
        /*0082*/ 	.short	(.L_1107 - .L_1106)
.L_1106:
        /*0084*/ 	.word	0x00000008
.L_1107:


//--------------------- .nv.info._ZN2at6native29vectorized_elementwise_kernelILi8EZZZNS0_15tan_kernel_cudaERNS_18TensorIteratorBaseEENKUlvE_clEvENKUlvE1_clEvEUlN3c107complexINS6_4HalfEEEE_St5arrayIPcLm2EEEEviT0_T1_ --------------------------
	.section	.nv.info._ZN2at6native29vectorized_elementwise_kernelILi8EZZZNS0_15tan_kernel_cudaERNS_18TensorIteratorBaseEENKUlvE_clEvENKUlvE1_clEvEUlN3c107complexINS6_4HalfEEEE_St5arrayIPcLm2EEEEviT0_T1_,"",@"SHT_CUDA_INFO"
	.sectionflags	@""
	.align	4


	//----- nvinfo : EIATTR_CUDA_API_VERSION
	.align		4
        /*0000*/ 	.byte	0x04, 0x37
        /*0002*/ 	.short	(.L_1109 - .L_1108)
.L_1108:
        /*0004*/ 	.word	0x00000082


	//----- nvinfo : EIATTR_KPARAM_INFO
	.align		4
.L_1109:
        /*0008*/ 	.byte	0x04, 0x17
        /*000a*/ 	.short	(.L_1111 - .L_1110)
.L_1110:
        /*000c*/ 	.word	0x00000000
        /*0010*/ 	.short	0x0002
        /*0012*/ 	.short	0x0008
        /*0014*/ 	.byte	0x00, 0xf0, 0x41, 0x00


	//----- nvinfo : EIATTR_KPARAM_INFO
	.align		4
.L_1111:
        /*0018*/ 	.byte	0x04, 0x17
        /*001a*/ 	.short	(.L_1113 - .L_1112)
.L_1112:
        /*001c*/ 	.word	0x00000000
        /*0020*/ 	.short	0x0001
        /*0022*/ 	.short	0x0004
        /*0024*/ 	.byte	0x00, 0xf0, 0x05, 0x00


	//----- nvinfo : EIATTR_KPARAM_INFO
	.align		4
.L_1113:
        /*0028*/ 	.byte	0x04, 0x17
        /*002a*/ 	.short	(.L_1115 - .L_1114)
.L_1114:
        /*002c*/ 	.word	0x00000000
        /*0030*/ 	.short	0x0000
        /*0032*/ 	.short	0x0000
        /*0034*/ 	.byte	0x00, 0xf0, 0x11, 0x00


	//----- nvinfo : EIATTR_SPARSE_MMA_MASK
	.align		4
.L_1115:
        /*0038*/ 	.byte	0x03, 0x50
        /*003a*/ 	.short	0x0000


	//----- nvinfo : EIATTR_MAXREG_COUNT
	.align		4
        /*003c*/ 	.byte	0x03, 0x1b
        /*003e*/ 	.short	0x00ff


	//----- nvinfo : EIATTR_MERCURY_ISA_VERSION
	.align		4
        /*0040*/ 	.byte	0x03, 0x5f
        /*0042*/ 	.short	0x0101


	//----- nvinfo : EIATTR_VRC_CTA_INIT_COUNT
	.align		4
        /*0044*/ 	.byte	0x02, 0x4a
	.zero		1
	.zero		1


	//----- nvinfo : EIATTR_EXIT_INSTR_OFFSETS
	.align		4
        /*0048*/ 	.byte	0x04, 0x1c
        /*004a*/ 	.short	(.L_1117 - .L_1116)


	//   ....[0]....
.L_1116:
        /*004c*/ 	.word	0x000033f0


	//   ....[1]....
        /*0050*/ 	.word	0x00003450


	//   ....[2]....
        /*0054*/ 	.word	0x00005e30


	//----- nvinfo : EIATTR_MAX_THREADS
	.align		4
.L_1117:
        /*0058*/ 	.byte	0x04, 0x05
        /*005a*/ 	.short	(.L_1119 - .L_1118)
.L_1118:
        /*005c*/ 	.word	0x00000080
        /*0060*/ 	.word	0x00000001
        /*0064*/ 	.word	0x00000001


	//----- nvinfo : EIATTR_CRS_STACK_SIZE
	.align		4
.L_1119:
        /*0068*/ 	.byte	0x04, 0x1e
        /*006a*/ 	.short	(.L_1121 - .L_1120)
.L_1120:
        /*006c*/ 	.word	0x00000000


	//----- nvinfo : EIATTR_CBANK_PARAM_SIZE
	.align		4
.L_1121:
        /*0070*/ 	.byte	0x03, 0x19
        /*0072*/ 	.short	0x0018


	//----- nvinfo : EIATTR_PARAM_CBANK
	.align		4
        /*0074*/ 	.byte	0x04, 0x0a
        /*0076*/ 	.short	(.L_1123 - .L_1122)
	.align		4
.L_1122:
        /*0078*/ 	.word	index@(.nv.constant0._ZN2at6native29vectorized_elementwise_kernelILi8EZZZNS0_15tan_kernel_cudaERNS_18TensorIteratorBaseEENKUlvE_clEvENKUlvE1_clEvEUlN3c107complexINS6_4HalfEEEE_St5arrayIPcLm2EEEEviT0_T1_)
        /*007c*/ 	.short	0x0380
        /*007e*/ 	.short	0x0018


	//----- nvinfo : EIATTR_SW_WAR
	.align		4
.L_1123:
        /*0080*/ 	.byte	0x04, 0x36
        /*0082*/ 	.short	(.L_1125 - .L_1124)
.L_1124:
        /*0084*/ 	.word	0x00000008
.L_1125:


//--------------------- .nv.info._ZN2at6native18elementwise_kernelILi128ELi4EZNS0_15gpu_kernel_implIZZZNS0_15tan_kernel_cudaERNS_18TensorIteratorBaseEENKUlvE_clEvENKUlvE0_clEvEUlN3c107complexIfEEE_EEvS4_RKT_EUliE_EEviT1_ --------------------------
	.section	.nv.info._ZN2at6native18elementwise_kernelILi128ELi4EZNS0_15gpu_kernel_implIZZZNS0_15tan_kernel_cudaERNS_18TensorIteratorBaseEENKUlvE_clEvENKUlvE0_clEvEUlN3c107complexIfEEE_EEvS4_RKT_EUliE_EEviT1_,"",@"SHT_CUDA_INFO"
	.sectionflags	@""
	.align	4


	//----- nvinfo : EIATTR_CUDA_API_VERSION
	.align		4
        /*0000*/ 	.byte	0x04, 0x37
        /*0002*/ 	.short	(.L_1127 - .L_1126)
.L_1126:
        /*0004*/ 	.word	0x00000082


	//----- nvinfo : EIATTR_KPARAM_INFO
	.align		4
.L_1127:
        /*0008*/ 	.byte	0x04, 0x17
        /*000a*/ 	.short	(.L_1129 - .L_1128)
.L_1128:
        /*000c*/ 	.word	0x00000000
        /*0010*/ 	.short	0x0001
        /*0012*/ 	.short	0x0008
        /*0014*/ 	.byte	0x00, 0xf0, 0x61, 0x08


	//----- nvinfo : EIATTR_KPARAM_INFO
	.align		4
.L_1129:
        /*0018*/ 	.byte	0x04, 0x17
        /*001a*/ 	.short	(.L_1131 - .L_1130)
.L_1130:
        /*001c*/ 	.word	0x00000000
        /*0020*/ 	.short	0x0000
        /*0022*/ 	.short	0x0000
        /*0024*/ 	.byte	0x00, 0xf0, 0x11, 0x00


	//----- nvinfo : EIATTR_SPARSE_MMA_MASK
	.align		4
.L_1131:
        /*0028*/ 	.byte	0x03, 0x50
        /*002a*/ 	.short	0x0000


	//----- nvinfo : EIATTR_MAXREG_COUNT
	.align		4
        /*002c*/ 	.byte	0x03, 0x1b
        /*002e*/ 	.short	0x0080


	//----- nvinfo : EIATTR_EXTERNS
	.align		4
        /*0030*/ 	.byte	0x04, 0x0f
        /*0032*/ 	.short	(.L_1133 - .L_1132)


	//   ....[0]....
	.align		4
.L_1132:
        /*0034*/ 	.word	index@(__assertfail)


	//----- nvinfo : EIATTR_MERCURY_ISA_VERSION
	.align		4
.L_1133:
        /*0038*/ 	.byte	0x03, 0x5f
        /*003a*/ 	.short	0x0101


	//----- nvinfo : EIATTR_VRC_CTA_INIT_COUNT
	.align		4
        /*003c*/ 	.byte	0x02, 0x4a
	.zero		1
	.zero		1


	//----- nvinfo : EIATTR_SYSCALL_OFFSETS
	.align		4
        /*0040*/ 	.byte	0x04, 0x46
        /*0042*/ 	.short	(.L_1135 - .L_1134)


	//   ....[0]....
.L_1134:
        /*0044*/ 	.word	0x000021e0


	//   ....[1]....
        /*0048*/ 	.word	0x000034b0


	//   ....[2]....
        /*004c*/ 	.word	0x000057e0


	//   ....[3]....
        /*0050*/ 	.word	0x00006910


	//   ....[4]....
        /*0054*/ 	.word	0x00008d50


	//   ....[5]....
        /*0058*/ 	.word	0x00009e80


	//   ....[6]....
        /*005c*/ 	.word	0x0000c2d0


	//   ....[7]....
        /*0060*/ 	.word	0x0000d3d0


	//----- nvinfo : EIATTR_EXIT_INSTR_OFFSETS
	.align		4
.L_1135:
        /*0064*/ 	.byte	0x04, 0x1c
        /*0066*/ 	.short	(.L_1137 - .L_1136)


	//   ....[0]....
.L_1136:
        /*0068*/ 	.word	0x0000a130


	//   ....[1]....
        /*006c*/ 	.word	0x0000c940


	//   ....[2]....
        /*0070*/ 	.word	0x0000c980


	//   ....[3]....
        /*0074*/ 	.word	0x0000ca10


	//   ....[4]....
        /*0078*/ 	.word	0x0000ca40


	//   ....[5]....
        /*007c*/ 	.word	0x0000ca70


	//   ....[6]....
        /*0080*/ 	.word	0x0000caf0


	//   ....[7]....
        /*0084*/ 	.word	0x0000cb20


	//   ....[8]....
        /*0088*/ 	.word	0x0000cba0


	//   ....[9]....
        /*008c*/ 	.word	0x0000cbd0


	//   ....[10]....
        /*0090*/ 	.word	0x0000cc10


	//   ....[11]....
        /*0094*/ 	.word	0x0000cce0


	//   ....[12]....
        /*0098*/ 	.word	0x0000ce40


	//   ....[13]....
        /*009c*/ 	.word	0x0000cfa0


	//   ....[14]....
        /*00a0*/ 	.word	0x0000d0f0


	//   ....[15]....
        /*00a4*/ 	.word	0x0000d120


	//   ....[16]....
        /*00a8*/ 	.word	0x0000d150


	//   ....[17]....
        /*00ac*/ 	.word	0x0000d210


	//   ....[18]....
        /*00b0*/ 	.word	0x0000d270


	//   ....[19]....
        /*00b4*/ 	.word	0x0000d3e0


	//   ....[20]....
        /*00b8*/ 	.word	0x0000d4e0


	//   ....[21]....
        /*00bc*/ 	.word	0x0000d610


	//   ....[22]....
        /*00c0*/ 	.word	0x0000d640


	//----- nvinfo : EIATTR_MAX_THREADS
	.align		4
.L_1137:
        /*00c4*/ 	.byte	0x04, 0x05
        /*00c6*/ 	.short	(.L_1139 - .L_1138)
.L_1138:
        /*00c8*/ 	.word	0x00000080
        /*00cc*/ 	.word	0x00000001
        /*00d0*/ 	.word	0x00000001


	//----- nvinfo : EIATTR_CRS_STACK_SIZE
	.align		4
.L_1139:
        /*00d4*/ 	.byte	0x04, 0x1e
        /*00d6*/ 	.short	(.L_1141 - .L_1140)
.L_1140:
        /*00d8*/ 	.word	0x00000000


	//----- nvinfo : EIATTR_CBANK_PARAM_SIZE
	.align		4
.L_1141:
        /*00dc*/ 	.byte	0x03, 0x19
        /*00de*/ 	.short	0x0220


	//----- nvinfo : EIATTR_PARAM_CBANK
	.align		4
        /*00e0*/ 	.byte	0x04, 0x0a
        /*00e2*/ 	.short	(.L_1143 - .L_1142)
	.align		4
.L_1142:
        /*00e4*/ 	.word	index@(.nv.constant0._ZN2at6native18elementwise_kernelILi128ELi4EZNS0_15gpu_kernel_implIZZZNS0_15tan_kernel_cudaERNS_18TensorIteratorBaseEENKUlvE_clEvENKUlvE0_clEvEUlN3c107complexIfEEE_EEvS4_RKT_EUliE_EEviT1_)
        /*00e8*/ 	.short	0x0380
        /*00ea*/ 	.short	0x0220


	//----- nvinfo : EIATTR_SW_WAR
	.align		4
.L_1143:
        /*00ec*/ 	.byte	0x04, 0x36
        /*00ee*/ 	.short	(.L_1145 - .L_1144)
.L_1144:
        /*00f0*/ 	.word	0x00000008
.L_1145:


//--------------------- .nv.info._ZN2at6native27unrolled_elementwise_kernelIZZZNS0_15tan_kernel_cudaERNS_18TensorIteratorBaseEENKUlvE_clEvENKUlvE0_clEvEUlN3c107complexIfEEE_St5arrayIPcLm2EELi4E23TrivialOffsetCalculatorILi1EjESE_NS0_6memory12LoadWithCastILi1EEENSF_13StoreWithCastILi1EEEEEviT_T0_T2_T3_T4_T5_ --------------------------
	.section	.nv.info._ZN2at6native27unrolled_elementwise_kernelIZZZNS0_15tan_kernel_cudaERNS_18TensorIteratorBaseEENKUlvE_clEvENKUlvE0_clEvEUlN3c107complexIfEEE_St5arrayIPcLm2EELi4E23TrivialOffsetCalculatorILi1EjESE_NS0_6memory12LoadWithCastILi1EEENSF_13StoreWithCastILi1EEEEEviT_T0_T2_T3_T4_T5_,"",@"SHT_CUDA_INFO"
	.sectionflags	@""
	.align	4


	//----- nvinfo : EIATTR_CUDA_API_VERSION
	.align		4
        /*0000*/ 	.byte	0x04, 0x37
        /*0002*/ 	.short	(.L_1147 - .L_1146)
.L_1146:
        /*0004*/ 	.word	0x00000082


	//----- nvinfo : EIATTR_KPARAM_INFO
	.align		4
.L_1147:
        /*0008*/ 	.byte	0x04, 0x17
        /*000a*/ 	.short	(.L_1149 - .L_1148)
.L_1148:
        /*000c*/ 	.word	0x00000000
        /*0010*/ 	.short	0x0006
        /*0012*/ 	.short	0x0024
        /*0014*/ 	.byte	0x00, 0xf0, 0x21, 0x00


	//----- nvinfo : EIATTR_KPARAM_INFO
	.align		4
.L_1149:
        /*0018*/ 	.byte	0x04, 0x17
        /*001a*/ 	.short	(.L_1151 - .L_1150)
.L_1150:
        /*001c*/ 	.word	0x00000000
        /*0020*/ 	.short	0x0005
        /*0022*/ 	.short	0x001c
        /*0024*/ 	.byte	0x00, 0xf0, 0x21, 0x00


	//----- nvinfo : EIATTR_KPARAM_INFO
	.align		4
.L_1151:
        /*0028*/ 	.byte	0x04, 0x17
        /*002a*/ 	.short	(.L_1153 - .L_1152)
.L_1152:
        /*002c*/ 	.word	0x00000000
        /*0030*/ 	.short	0x0004
        /*0032*/ 	.short	0x0019
        /*0034*/ 	.byte	0x00, 0xf0, 0x05, 0x00


	//----- nvinfo : EIATTR_KPARAM_INFO
	.align		4
.L_1153:
        /*0038*/ 	.byte	0x04, 0x17
        /*003a*/ 	.short	(.L_1155 - .L_1154)
.L_1154:
        /*003c*/ 	.word	0x00000000
        /*0040*/ 	.short	0x0003
        /*0042*/ 	.short	0x0018
        /*0044*/ 	.byte	0x00, 0xf0, 0x05, 0x00


	//----- nvinfo : EIATTR_KPARAM_INFO
	.align		4
.L_1155:
        /*0048*/ 	.byte	0x04, 0x17
        /*004a*/ 	.short	(.L_1157 - .L_1156)
.L_1156:
        /*004c*/ 	.word	0x00000000
        /*0050*/ 	.short	0x0002
        /*0052*/ 	.short	0x0008
        /*0054*/ 	.byte	0x00, 0xf0, 0x41, 0x00


	//----- nvinfo : EIATTR_KPARAM_INFO
	.align		4
.L_1157:
        /*0058*/ 	.byte	0x04, 0x17
        /*005a*/ 	.short	(.L_1159 - .L_1158)
.L_1158:
        /*005c*/ 	.word	0x00000000
        /*0060*/ 	.short	0x0001
        /*0062*/ 	.short	0x0004
        /*0064*/ 	.byte	0x00, 0xf0, 0x05, 0x00


	//----- nvinfo : EIATTR_KPARAM_INFO
	.align		4
.L_1159:
        /*0068*/ 	.byte	0x04, 0x17
        /*006a*/ 	.short	(.L_1161 - .L_1160)
.L_1160:
        /*006c*/ 	.word	0x00000000
        /*0070*/ 	.short	0x0000
        /*0072*/ 	.short	0x0000
        /*0074*/ 	.byte	0x00, 0xf0, 0x11, 0x00


	//----- nvinfo : EIATTR_SPARSE_MMA_MASK
	.align		4
.L_1161:
        /*0078*/ 	.byte	0x03, 0x50
        /*007a*/ 	.short	0x0000


	//----- nvinfo : EIATTR_MAXREG_COUNT
	.align		4
        /*007c*/ 	.byte	0x03, 0x1b
        /*007e*/ 	.short	0x00ff


	//----- nvinfo : EIATTR_EXTERNS
	.align		4
        /*0080*/ 	.byte	0x04, 0x0f
        /*0082*/ 	.short	(.L_1163 - .L_1162)


	//   ....[0]....
	.align		4
.L_1162:
        /*0084*/ 	.word	index@(__assertfail)


	//----- nvinfo : EIATTR_MERCURY_ISA_VERSION
	.align		4
.L_1163:
        /*0088*/ 	.byte	0x03, 0x5f
        /*008a*/ 	.short	0x0101


	//----- nvinfo : EIATTR_VRC_CTA_INIT_COUNT
	.align		4
        /*008c*/ 	.byte	0x02, 0x4a
	.zero		1
	.zero		1


	//----- nvinfo : EIATTR_SYSCALL_OFFSETS
	.align		4
        /*0090*/ 	.byte	0x04, 0x46
        /*0092*/ 	.short	(.L_1165 - .L_1164)


	//   ....[0]....
.L_1164:
        /*0094*/ 	.word	0x00000ef0


	//   ....[1]....
        /*0098*/ 	.word	0x00001f50


	//   ....[2]....
        /*009c*/ 	.word	0x00002f20


	//   ....[3]....
        /*00a0*/ 	.word	0x00003e00


	//   ....[4]....
        /*00a4*/ 	.word	0x00006200


	//   ....[5]....
        /*00a8*/ 	.word	0x00006fb0


	//   ....[6]....
        /*00ac*/ 	.word	0x00007e20


	//   ....[7]....
        /*00b0*/ 	.word	0x00008c90


	//----- nvinfo : EIATTR_EXIT_INSTR_OFFSETS
	.align		4
.L_1165:
        /*00b4*/ 	.byte	0x04, 0x1c
        /*00b6*/ 	.short	(.L_1167 - .L_1166)


	//   ....[0]....
.L_1166:
        /*00b8*/ 	.word	0x000080c0


	//   ....[1]....
        /*00bc*/ 	.word	0x00008200


	//   ....[2]....
        /*00c0*/ 	.word	0x00008240


	//   ....[3]....
        /*00c4*/ 	.word	0x000082d0


	//   ....[4]....
        /*00c8*/ 	.word	0x00008300


	//   ....[5]....
        /*00cc*/ 	.word	0x00008330


	//   ....[6]....
        /*00d0*/ 	.word	0x000083b0


	//   ....[7]....
        /*00d4*/ 	.word	0x000083e0


	//   ....[8]....
        /*00d8*/ 	.word	0x00008460


	//   ....[9]....
        /*00dc*/ 	.word	0x00008490


	//   ....[10]....
        /*00e0*/ 	.word	0x000084d0


	//   ....[11]....
        /*00e4*/ 	.word	0x000085a0


	//   ....[12]....
        /*00e8*/ 	.word	0x00008700


	//   ....[13]....
        /*00ec*/ 	.word	0x00008860


	//   ....[14]....
        /*00f0*/ 	.word	0x000089b0


	//   ....[15]....
        /*00f4*/ 	.word	0x000089e0


	//   ....[16]....
        /*00f8*/ 	.word	0x00008a10


	//   ....[17]....
        /*00fc*/ 	.word	0x00008ad0


	//   ....[18]....
        /*0100*/ 	.word	0x00008b30


	//   ....[19]....
        /*0104*/ 	.word	0x00008ca0


	//   ....[20]....
        /*0108*/ 	.word	0x00008da0


	//   ....[21]....
        /*010c*/ 	.word	0x00008ed0


	//   ....[22]....
        /*0110*/ 	.word	0x00008f00


	//----- nvinfo : EIATTR_MAX_THREADS
	.align		4
.L_1167:
        /*0114*/ 	.byte	0x04, 0x05
        /*0116*/ 	.short	(.L_1169 - .L_1168)
.L_1168:
        /*0118*/ 	.word	0x00000080
        /*011c*/ 	.word	0x00000001
        /*0120*/ 	.word	0x00000001


	//----- nvinfo : EIATTR_CRS_STACK_SIZE
	.align		4
.L_1169:
        /*0124*/ 	.byte	0x04, 0x1e
        /*0126*/ 	.short	(.L_1171 - .L_1170)
.L_1170:
        /*0128*/ 	.word	0x00000000


	//----- nvinfo : EIATTR_CBANK_PARAM_SIZE
	.align		4
.L_1171:
        /*012c*/ 	.byte	0x03, 0x19
        /*012e*/ 	.short	0x002c


	//----- nvinfo : EIATTR_PARAM_CBANK
	.align		4
        /*0130*/ 	.byte	0x04, 0x0a
        /*0132*/ 	.short	(.L_1173 - .L_1172)
	.align		4
.L_1172:
        /*0134*/ 	.word	index@(.nv.constant0._ZN2at6native27unrolled_elementwise_kernelIZZZNS0_15tan_kernel_cudaERNS_18TensorIteratorBaseEENKUlvE_clEvENKUlvE0_clEvEUlN3c107complexIfEEE_St5arrayIPcLm2EELi4E23TrivialOffsetCalculatorILi1EjESE_NS0_6memory12LoadWithCastILi1EEENSF_13StoreWithCastILi1EEEEEviT_T0_T2_T3_T4_T5_)
        /*0138*/ 	.short	0x0380
        /*013a*/ 	.short	0x002c


	//----- nvinfo : EIATTR_SW_WAR
	.align		4
.L_1173:
        /*013c*/ 	.byte	0x04, 0x36
        /*013e*/ 	.short	(.L_1175 - .L_1174)
.L_1174:
        /*0140*/ 	.word	0x00000008
.L_1175:


//--------------------- .nv.info._ZN2at6native18elementwise_kernelILi128ELi2EZNS0_22gpu_kernel_impl_nocastIZZZNS0_15tan_kernel_cudaERNS_18TensorIteratorBaseEENKUlvE_clEvENKUlvE0_clEvEUlN3c107complexIfEEE_EEvS4_RKT_EUliE_EEviT1_ --------------------------
	.section	.nv.info._ZN2at6native18elementwise_kernelILi128ELi2EZNS0_22gpu_kernel_impl_nocastIZZZNS0_15tan_kernel_cudaERNS_18TensorIteratorBaseEENKUlvE_clEvENKUlvE0_clEvEUlN3c107complexIfEEE_EEvS4_RKT_EUliE_EEviT1_,"",@"SHT_CUDA_INFO"
	.sectionflags	@""
	.align	4


	//----- nvinfo : EIATTR_CUDA_API_VERSION
	.align		4
        /*0000*/ 	.byte	0x04, 0x37
        /*0002*/ 	.short	(.L_1177 - .L_1176)
.L_1176:
        /*0004*/ 	.word	0x00000082


	//----- nvinfo : EIATTR_KPARAM_INFO
	.align		4
.L_1177:
        /*0008*/ 	.byte	0x04, 0x17
        /*000a*/ 	.short	(.L_1179 - .L_1178)
.L_1178:
        /*000c*/ 	.word	0x00000000
        /*0010*/ 	.short	0x0001
        /*0012*/ 	.short	0x0008
        /*0014*/ 	.byte	0x00, 0xf0, 0x61, 0x08


	//----- nvinfo : EIATTR_KPARAM_INFO
	.align		4
.L_1179:
        /*0018*/ 	.byte	0x04, 0x17
        /*001a*/ 	.short	(.L_1181 - .L_1180)
.L_1180:
        /*001c*/ 	.word	0x00000000
        /*0020*/ 	.short	0x0000
        /*0022*/ 	.short	0x0000
        /*0024*/ 	.byte	0x00, 0xf0, 0x11, 0x00


	//----- nvinfo : EIATTR_SPARSE_MMA_MASK
	.align		4
.L_1181:
        /*0028*/ 	.byte	0x03, 0x50
        /*002a*/ 	.short	0x0000


	//----- nvinfo : EIATTR_MAXREG_COUNT
	.align		4
        /*002c*/ 	.byte	0x03, 0x1b
        /*002e*/ 	.short	0x0080


	//----- nvinfo : EIATTR_MERCURY_ISA_VERSION
	.align		4
        /*0030*/ 	.byte	0x03, 0x5f
        /*0032*/ 	.short	0x0101


	//----- nvinfo : EIATTR_VRC_CTA_INIT_COUNT
	.align		4
        /*0034*/ 	.byte	0x02, 0x4a
	.zero		1
	.zero		1


	//----- nvinfo : EIATTR_EXIT_INSTR_OFFSETS
	.align		4
        /*0038*/ 	.byte	0x04, 0x1c
        /*003a*/ 	.short	(.L_1183 - .L_1182)


	//   ....[0]....
.L_1182:
        /*003c*/ 	.word	0x00000610


	//   ....[1]....
        /*0040*/ 	.word	0x00000b30


	//   ....[2]....
        /*0044*/ 	.word	0x000023e0


	//   ....[3]....
        /*0048*/ 	.word	0x00003bf0


	//----- nvinfo : EIATTR_MAX_THREADS
	.align		4
.L_1183:
        /*004c*/ 	.byte	0x04, 0x05
        /*004e*/ 	.short	(.L_1185 - .L_1184)
.L_1184:
        /*0050*/ 	.word	0x00000080
        /*0054*/ 	.word	0x00000001
        /*0058*/ 	.word	0x00000001


	//----- nvinfo : EIATTR_CRS_STACK_SIZE
	.align		4
.L_1185:
        /*005c*/ 	.byte	0x04, 0x1e
        /*005e*/ 	.short	(.L_1187 - .L_1186)
.L_1186:
        /*0060*/ 	.word	0x00000000


	//----- nvinfo : EIATTR_CBANK_PARAM_SIZE
	.align		4
.L_1187:
        /*0064*/ 	.byte	0x03, 0x19
        /*0066*/ 	.short	0x0220


	//----- nvinfo : EIATTR_PARAM_CBANK
	.align		4
        /*0068*/ 	.byte	0x04, 0x0a
        /*006a*/ 	.short	(.L_1189 - .L_1188)
	.align		4
.L_1188:
        /*006c*/ 	.word	index@(.nv.constant0._ZN2at6native18elementwise_kernelILi128ELi2EZNS0_22gpu_kernel_impl_nocastIZZZNS0_15tan_kernel_cudaERNS_18TensorIteratorBaseEENKUlvE_clEvENKUlvE0_clEvEUlN3c107complexIfEEE_EEvS4_RKT_EUliE_EEviT1_)
        /*0070*/ 	.short	0x0380
        /*0072*/ 	.short	0x0220


	//----- nvinfo : EIATTR_SW_WAR
	.align		4
.L_1189:
        /*0074*/ 	.byte	0x04, 0x36
        /*0076*/ 	.short	(.L_1191 - .L_1190)
.L_1190:
        /*0078*/ 	.word	0x00000008
.L_1191:


//--------------------- .nv.info._ZN2at6native27unrolled_elementwise_kernelIZZZNS0_15tan_kernel_cudaERNS_18TensorIteratorBaseEENKUlvE_clEvENKUlvE0_clEvEUlN3c107complexIfEEE_St5arrayIPcLm2EELi4E23TrivialOffsetCalculatorILi1EjESE_NS0_6memory15LoadWithoutCastENSF_16StoreWithoutCastEEEviT_T0_T2_T3_T4_T5_ --------------------------
	.section	.nv.info._ZN2at6native27unrolled_elementwise_kernelIZZZNS0_15tan_kernel_cudaERNS_18TensorIteratorBaseEENKUlvE_clEvENKUlvE0_clEvEUlN3c107complexIfEEE_St5arrayIPcLm2EELi4E23TrivialOffsetCalculatorILi1EjESE_NS0_6memory15LoadWithoutCastENSF_16StoreWithoutCastEEEviT_T0_T2_T3_T4_T5_,"",@"SHT_CUDA_INFO"
	.sectionflags	@""
	.align	4


	//----- nvinfo : EIATTR_CUDA_API_VERSION
	.align		4
        /*0000*/ 	.byte	0x04, 0x37
        /*0002*/ 	.short	(.L_1193 - .L_1192)
.L_1192:
        /*0004*/ 	.word	0x00000082


	//----- nvinfo : EIATTR_KPARAM_INFO
	.align		4
.L_1193:
        /*0008*/ 	.byte	0x04, 0x17
        /*000a*/ 	.short	(.L_1195 - .L_1194)
.L_1194:
        /*000c*/ 	.word	0x00000000
        /*0010*/ 	.short	0x0006
        /*0012*/ 	.short	0x001b
        /*0014*/ 	.byte	0x00, 0xf0, 0x05, 0x00


	//----- nvinfo : EIATTR_KPARAM_INFO
	.align		4
.L_1195:
        /*0018*/ 	.byte	0x04, 0x17
        /*001a*/ 	.short	(.L_1197 - .L_1196)
.L_1196:
        /*001c*/ 	.word	0x00000000
        /*0020*/ 	.short	0x0005
        /*0022*/ 	.short	0x001a
        /*0024*/ 	.byte	0x00, 0xf0, 0x05, 0x00


	//----- nvinfo : EIATTR_KPARAM_INFO
	.align		4
.L_1197:
        /*0028*/ 	.byte	0x04, 0x17
        /*002a*/ 	.short	(.L_1199 - .L_1198)
.L_1198:
        /*002c*/ 	.word	0x00000000
        /*0030*/ 	.short	0x0004
        /*0032*/ 	.short	0x0019
        /*0034*/ 	.byte	0x00, 0xf0, 0x05, 0x00


	//----- nvinfo : EIATTR_KPARAM_INFO
	.align		4
.L_1199:
        /*0038*/ 	.byte	0x04, 0x17
        /*003a*/ 	.short	(.L_1201 - .L_1200)
.L_1200:
        /*003c*/ 	.word	0x00000000
        /*0040*/ 	.short	0x0003
        /*0042*/ 	.short	0x0018
        /*0044*/ 	.byte	0x00, 0xf0, 0x05, 0x00


	//----- nvinfo : EIATTR_KPARAM_INFO
	.align		4
.L_1201:
        /*0048*/ 	.byte	0x04, 0x17
        /*004a*/ 	.short	(.L_1203 - .L_1202)
.L_1202:
        /*004c*/ 	.word	0x00000000
        /*0050*/ 	.short	0x0002
        /*0052*/ 	.short	0x0008
        /*0054*/ 	.byte	0x00, 0xf0, 0x41, 0x00


	//----- nvinfo : EIATTR_KPARAM_INFO
	.align		4
.L_1203:
        /*0058*/ 	.byte	0x04, 0x17
        /*005a*/ 	.short	(.L_1205 - .L_1204)
.L_1204:
        /*005c*/ 	.word	0x00000000
        /*0060*/ 	.short	0x0001
        /*0062*/ 	.short	0x0004
        /*0064*/ 	.byte	0x00, 0xf0, 0x05, 0x00


	//----- nvinfo : EIATTR_KPARAM_INFO
	.align		4
.L_1205:
        /*0068*/ 	.byte	0x04, 0x17
        /*006a*/ 	.short	(.L_1207 - .L_1206)
.L_1206:
        /*006c*/ 	.word	0x00000000
        /*0070*/ 	.short	0x0000
        /*0072*/ 	.short	0x0000
        /*0074*/ 	.byte	0x00, 0xf0, 0x11, 0x00


	//----- nvinfo : EIATTR_SPARSE_MMA_MASK
	.align		4
.L_1207:
        /*0078*/ 	.byte	0x03, 0x50
        /*007a*/ 	.short	0x0000


	//----- nvinfo : EIATTR_MAXREG_COUNT
	.align		4
        /*007c*/ 	.byte	0x03, 0x1b
        /*007e*/ 	.short	0x00ff


	//----- nvinfo : EIATTR_MERCURY_ISA_VERSION
	.align		4
        /*0080*/ 	.byte	0x03, 0x5f
        /*0082*/ 	.short	0x0101


	//----- nvinfo : EIATTR_VRC_CTA_INIT_COUNT
	.align		4
        /*0084*/ 	.byte	0x02, 0x4a
	.zero		1
	.zero		1


	//----- nvinfo : EIATTR_EXIT_INSTR_OFFSETS
	.align		4
        /*0088*/ 	.byte	0x04, 0x1c
        /*008a*/ 	.short	(.L_1209 - .L_1208)


	//   ....[0]....
.L_1208:
        /*008c*/ 	.word	0x00001890


	//   ....[1]....
        /*0090*/ 	.word	0x000018e0


	//----- nvinfo : EIATTR_MAX_THREADS
	.align		4
.L_1209:
        /*0094*/ 	.byte	0x04, 0x05
        /*0096*/ 	.short	(.L_1211 - .L_1210)
.L_1210:
        /*0098*/ 	.word	0x00000080
        /*009c*/ 	.word	0x00000001
        /*00a0*/ 	.word	0x00000001


	//----- nvinfo : EIATTR_CRS_STACK_SIZE
	.align		4
.L_1211:
        /*00a4*/ 	.byte	0x04, 0x1e
        /*00a6*/ 	.short	(.L_1213 - .L_1212)
.L_1212:
        /*00a8*/ 	.word	0x00000000


	//----- nvinfo : EIATTR_CBANK_PARAM_SIZE
	.align		4
.L_1213:
        /*00ac*/ 	.byte	0x03, 0x19
        /*00ae*/ 	.short	0x001c


	//----- nvinfo : EIATTR_PARAM_CBANK
	.align		4
        /*00b0*/ 	.byte	0x04, 0x0a
        /*00b2*/ 	.short	(.L_1215 - .L_1214)
	.align		4
.L_1214:
        /*00b4*/ 	.word	index@(.nv.constant0._ZN2at6native27unrolled_elementwise_kernelIZZZNS0_15tan_kernel_cudaERNS_18TensorIteratorBaseEENKUlvE_clEvENKUlvE0_clEvEUlN3c107complexIfEEE_St5arrayIPcLm2EELi4E23TrivialOffsetCalculatorILi1EjESE_NS0_6memory15LoadWithoutCastENSF_16StoreWithoutCastEEEviT_T0_T2_T3_T4_T5_)
        /*00b8*/ 	.short	0x0380
        /*00ba*/ 	.short	0x001c


	//----- nvinfo : EIATTR_SW_WAR
	.align		4
.L_1215:
        /*00bc*/ 	.byte	0x04, 0x36
        /*00be*/ 	.short	(.L_1217 - .L_1216)
.L_1216:
        /*00c0*/ 	.word	0x00000008
.L_1217:


//--------------------- .nv.info._ZN2at6native29vectorized_elementwise_kernelILi2EZZZNS0_15tan_kernel_cudaERNS_18TensorIteratorBaseEENKUlvE_clEvENKUlvE0_clEvEUlN3c107complexIfEEE_St5arrayIPcLm2EEEEviT0_T1_ --------------------------
	.section	.nv.info._ZN2at6native29vectorized_elementwise_kernelILi2EZZZNS0_15tan_kernel_cudaERNS_18TensorIteratorBaseEENKUlvE_clEvENKUlvE0_clEvEUlN3c107complexIfEEE_St5arrayIPcLm2EEEEviT0_T1_,"",@"SHT_CUDA_INFO"
	.sectionflags	@""
	.align	4


	//----- nvinfo : EIATTR_CUDA_API_VERSION
	.align		4
        /*0000*/ 	.byte	0x04, 0x37
        /*0002*/ 	.short	(.L_1219 - .L_1218)
.L_1218:
        /*0004*/ 	.word	0x00000082


	//----- nvinfo : EIATTR_KPARAM_INFO
	.align		4
.L_1219:
        /*0008*/ 	.byte	0x04, 0x17
        /*000a*/ 	.short	(.L_1221 - .L_1220)
.L_1220:
        /*000c*/ 	.word	0x00000000
        /*0010*/ 	.short	0x0002
        /*0012*/ 	.short	0x0008
        /*0014*/ 	.byte	0x00, 0xf0, 0x41, 0x00


	//----- nvinfo : EIATTR_KPARAM_INFO
	.align		4
.L_1221:
        /*0018*/ 	.byte	0x04, 0x17
        /*001a*/ 	.short	(.L_1223 - .L_1222)
.L_1222:
        /*001c*/ 	.word	0x00000000
        /*0020*/ 	.short	0x0001
        /*0022*/ 	.short	0x0004
        /*0024*/ 	.byte	0x00, 0xf0, 0x05, 0x00


	//----- nvinfo : EIATTR_KPARAM_INFO
	.align		4
.L_1223:
        /*0028*/ 	.byte	0x04, 0x17
        /*002a*/ 	.short	(.L_1225 - .L_1224)
.L_1224:
        /*002c*/ 	.word	0x00000000
        /*0030*/ 	.short	0x0000
        /*0032*/ 	.short	0x0000
        /*0034*/ 	.byte	0x00, 0xf0, 0x11, 0x00


	//----- nvinfo : EIATTR_SPARSE_MMA_MASK
	.align		4
.L_1225:
        /*0038*/ 	.byte	0x03, 0x50
        /*003a*/ 	.short	0x0000


	//----- nvinfo : EIATTR_MAXREG_COUNT
	.align		4
        /*003c*/ 	.byte	0x03, 0x1b
        /*003e*/ 	.short	0x00ff


	//----- nvinfo : EIATTR_MERCURY_ISA_VERSION
	.align		4
        /*0040*/ 	.byte	0x03, 0x5f
        /*0042*/ 	.short	0x0101


	//----- nvinfo : EIATTR_VRC_CTA_INIT_COUNT
	.align		4
        /*0044*/ 	.byte	0x02, 0x4a
	.zero		1
	.zero		1


	//----- nvinfo : EIATTR_EXIT_INSTR_OFFSETS
	.align		4
        /*0048*/ 	.byte	0x04, 0x1c
        /*004a*/ 	.short	(.L_1227 - .L_1226)


	//   ....[0]....
.L_1226:
        /*004c*/ 	.word	0x000031c0


	//   ....[1]....
        /*0050*/ 	.word	0x00003210


	//   ....[2]....
        /*0054*/ 	.word	0x00005a80


	//----- nvinfo : EIATTR_MAX_THREADS
	.align		4
.L_1227:
        /*0058*/ 	.byte	0x04, 0x05
        /*005a*/ 	.short	(.L_1229 - .L_1228)
.L_1228:
        /*005c*/ 	.word	0x00000080
        /*0060*/ 	.word	0x00000001
        /*0064*/ 	.word	0x00000001


	//----- nvinfo : EIATTR_CRS_STACK_SIZE
	.align		4
.L_1229:
        /*0068*/ 	.byte	0x04, 0x1e
        /*006a*/ 	.short	(.L_1231 - .L_1230)
.L_1230:
        /*006c*/ 	.word	0x00000000


	//----- nvinfo : EIATTR_CBANK_PARAM_SIZE
	.align		4
.L_1231:
        /*0070*/ 	.byte	0x03, 0x19
        /*0072*/ 	.short	0x0018


	//----- nvinfo : EIATTR_PARAM_CBANK
	.align		4
        /*0074*/ 	.byte	0x04, 0x0a
        /*0076*/ 	.short	(.L_1233 - .L_1232)
	.align		4
.L_1232:
        /*0078*/ 	.word	index@(.nv.constant0._ZN2at6native29vectorized_elementwise_kernelILi2EZZZNS0_15tan_kernel_cudaERNS_18TensorIteratorBaseEENKUlvE_clEvENKUlvE0_clEvEUlN3c107complexIfEEE_St5arrayIPcLm2EEEEviT0_T1_)
        /*007c*/ 	.short	0x0380
        /*007e*/ 	.short	0x0018


	//----- nvinfo : EIATTR_SW_WAR
	.align		4
.L_1233:
        /*0080*/ 	.byte	0x04, 0x36
        /*0082*/ 	.short	(.L_1235 - .L_1234)
.L_1234:
        /*0084*/ 	.word	0x00000008
.L_1235:


//--------------------- .nv.info._ZN2at6native29vectorized_elementwise_kernelILi4EZZZNS0_15tan_kernel_cudaERNS_18TensorIteratorBaseEENKUlvE_clEvENKUlvE0_clEvEUlN3c107complexIfEEE_St5arrayIPcLm2EEEEviT0_T1_ --------------------------
	.section	.nv.info._ZN2at6native29vectorized_elementwise_kernelILi4EZZZNS0_15tan_kernel_cudaERNS_18TensorIteratorBaseEENKUlvE_clEvENKUlvE0_clEvEUlN3c107complexIfEEE_St5arrayIPcLm2EEEEviT0_T1_,"",@"SHT_CUDA_INFO"
	.sectionflags	@""
	.align	4


	//----- nvinfo : EIATTR_CUDA_API_VERSION
	.align		4
        /*0000*/ 	.byte	0x04, 0x37
        /*0002*/ 	.short	(.L_1237 - .L_1236)
.L_1236:
        /*0004*/ 	.word	0x00000082


	//----- nvinfo : EIATTR_KPARAM_INFO
	.align		4
.L_1237:
        /*0008*/ 	.byte	0x04, 0x17
        /*000a*/ 	.short	(.L_1239 - .L_1238)
.L_1238:
        /*000c*/ 	.word	0x00000000
        /*0010*/ 	.short	0x0002
        /*0012*/ 	.short	0x0008
        /*0014*/ 	.byte	0x00, 0xf0, 0x41, 0x00


	//----- nvinfo : EIATTR_KPARAM_INFO
	.align		4
.L_1239:
        /*0018*/ 	.byte	0x04, 0x17
        /*001a*/ 	.short	(.L_1241 - .L_1240)
.L_1240:
        /*001c*/ 	.word	0x00000000
        /*0020*/ 	.short	0x0001
        /*0022*/ 	.short	0x0004
        /*0024*/ 	.byte	0x00, 0xf0, 0x05, 0x00


	//----- nvinfo : EIATTR_KPARAM_INFO
	.align		4
.L_1241:
        /*0028*/ 	.byte	0x04, 0x17
        /*002a*/ 	.short	(.L_1243 - .L_1242)
.L_1242:
        /*002c*/ 	.word	0x00000000
        /*0030*/ 	.short	0x0000
        /*0032*/ 	.short	0x0000
        /*0034*/ 	.byte	0x00, 0xf0, 0x11, 0x00


	//----- nvinfo : EIATTR_SPARSE_MMA_MASK
	.align		4
.L_1243:
        /*0038*/ 	.byte	0x03, 0x50
        /*003a*/ 	.short	0x0000


	//----- nvinfo : EIATTR_MAXREG_COUNT
	.align		4
        /*003c*/ 	.byte	0x03, 0x1b
        /*003e*/ 	.short	0x00ff


	//----- nvinfo : EIATTR_MERCURY_ISA_VERSION
	.align		4
        /*0040*/ 	.byte	0x03, 0x5f
        /*0042*/ 	.short	0x0101


	//----- nvinfo : EIATTR_VRC_CTA_INIT_COUNT
	.align		4
        /*0044*/ 	.byte	0x02, 0x4a
	.zero		1
	.zero		1


	//----- nvinfo : EIATTR_EXIT_INSTR_OFFSETS
	.align		4
        /*0048*/ 	.byte	0x04, 0x1c
        /*004a*/ 	.short	(.L_1245 - .L_1244)


	//   ....[0]....
.L_1244:
        /*004c*/ 	.word	0x000031c0


	//   ....[1]....
        /*0050*/ 	.word	0x00003210


	//   ....[2]....
        /*0054*/ 	.word	0x00005a40


	//----- nvinfo : EIATTR_MAX_THREADS
	.align		4
.L_1245:
        /*0058*/ 	.byte	0x04, 0x05
        /*005a*/ 	.short	(.L_1247 - .L_1246)
.L_1246:
        /*005c*/ 	.word	0x00000080
        /*0060*/ 	.word	0x00000001
        /*0064*/ 	.word	0x00000001


	//----- nvinfo : EIATTR_CRS_STACK_SIZE
	.align		4
.L_1247:
        /*0068*/ 	.byte	0x04, 0x1e
        /*006a*/ 	.short	(.L_1249 - .L_1248)
.L_1248:
        /*006c*/ 	.word	0x00000000


	//----- nvinfo : EIATTR_CBANK_PARAM_SIZE
	.align		4
.L_1249:
        /*0070*/ 	.byte	0x03, 0x19
        /*0072*/ 	.short	0x0018


	//----- nvinfo : EIATTR_PARAM_CBANK
	.align		4
        /*0074*/ 	.byte	0x04, 0x0a
        /*0076*/ 	.short	(.L_1251 - .L_1250)
	.align		4
.L_1250:
        /*0078*/ 	.word	index@(.nv.constant0._ZN2at6native29vectorized_elementwise_kernelILi4EZZZNS0_15tan_kernel_cudaERNS_18TensorIteratorBaseEENKUlvE_clEvENKUlvE0_clEvEUlN3c107complexIfEEE_St5arrayIPcLm2EEEEviT0_T1_)
        /*007c*/ 	.short	0x0380
        /*007e*/ 	.short	0x0018


	//----- nvinfo : EIATTR_SW_WAR
	.align		4
.L_1251:
        /*0080*/ 	.byte	0x04, 0x36
        /*0082*/ 	.short	(.L_1253 - .L_1252)
.L_1252:
        /*0084*/ 	.word	0x00000008
.L_1253:


//--------------------- .nv.info._ZN2at6native29vectorized_elementwise_kernelILi8EZZZNS0_15tan_kernel_cudaERNS_18TensorIteratorBaseEENKUlvE_clEvENKUlvE0_clEvEUlN3c107complexIfEEE_St5arrayIPcLm2EEEEviT0_T1_ --------------------------
	.section	.nv.info._ZN2at6native29vectorized_elementwise_kernelILi8EZZZNS0_15tan_kernel_cudaERNS_18TensorIteratorBaseEENKUlvE_clEvENKUlvE0_clEvEUlN3c107complexIfEEE_St5arrayIPcLm2EEEEviT0_T1_,"",@"SHT_CUDA_INFO"
	.sectionflags	@""
	.align	4


	//----- nvinfo : EIATTR_CUDA_API_VERSION
	.align		4
        /*0000*/ 	.byte	0x04, 0x37
        /*0002*/ 	.short	(.L_1255 - .L_1254)
.L_1254:
        /*0004*/ 	.word	0x00000082


	//----- nvinfo : EIATTR_KPARAM_INFO
	.align		4
.L_1255:
        /*0008*/ 	.byte	0x04, 0x17
        /*000a*/ 	.short	(.L_1257 - .L_1256)
.L_1256:
        /*000c*/ 	.word	0x00000000
        /*0010*/ 	.short	0x0002
        /*0012*/ 	.short	0x0008
        /*0014*/ 	.byte	0x00, 0xf0, 0x41, 0x00


	//----- nvinfo : EIATTR_KPARAM_INFO
	.align		4
.L_1257:
        /*0018*/ 	.byte	0x04, 0x17
        /*001a*/ 	.short	(.L_1259 - .L_1258)
.L_1258:
        /*001c*/ 	.word	0x00000000
        /*0020*/ 	.short	0x0001
        /*0022*/ 	.short	0x0004
        /*0024*/ 	.byte	0x00, 0xf0, 0x05, 0x00


	//----- nvinfo : EIATTR_KPARAM_INFO
	.align		4
.L_1259:
        /*0028*/ 	.byte	0x04, 0x17
        /*002a*/ 	.short	(.L_1261 - .L_1260)
.L_1260:
        /*002c*/ 	.word	0x00000000
        /*0030*/ 	.short	0x0000
        /*0032*/ 	.short	0x0000
        /*0034*/ 	.byte	0x00, 0xf0, 0x11, 0x00


	//----- nvinfo : EIATTR_SPARSE_MMA_MASK
	.align		4
.L_1261:
        /*0038*/ 	.byte	0x03, 0x50
        /*003a*/ 	.short	0x0000


	//----- nvinfo : EIATTR_MAXREG_COUNT
	.align		4
        /*003c*/ 	.byte	0x03, 0x1b
        /*003e*/ 	.short	0x00ff


	//----- nvinfo : EIATTR_MERCURY_ISA_VERSION
	.align		4
        /*0040*/ 	.byte	0x03, 0x5f
        /*0042*/ 	.short	0x0101


	//----- nvinfo : EIATTR_VRC_CTA_INIT_COUNT
	.align		4
        /*0044*/ 	.byte	0x02, 0x4a
	.zero		1
	.zero		1


	//----- nvinfo : EIATTR_EXIT_INSTR_OFFSETS
	.align		4
        /*0048*/ 	.byte	0x04, 0x1c
        /*004a*/ 	.short	(.L_1263 - .L_1262)


	//   ....[0]....
.L_1262:
        /*004c*/ 	.word	0x000031c0


	//   ....[1]....
        /*0050*/ 	.word	0x00003210


	//   ....[2]....
        /*0054*/ 	.word	0x00005a40


	//----- nvinfo : EIATTR_MAX_THREADS
	.align		4
.L_1263:
        /*0058*/ 	.byte	0x04, 0x05
        /*005a*/ 	.short	(.L_1265 - .L_1264)
.L_1264:
        /*005c*/ 	.word	0x00000080
        /*0060*/ 	.word	0x00000001
        /*0064*/ 	.word	0x00000001


	//----- nvinfo : EIATTR_CRS_STACK_SIZE
	.align		4
.L_1265:
        /*0068*/ 	.byte	0x04, 0x1e
        /*006a*/ 	.short	(.L_1267 - .L_1266)
.L_1266:
        /*006c*/ 	.word	0x00000000


	//----- nvinfo : EIATTR_CBANK_PARAM_SIZE
	.align		4
.L_1267:
        /*0070*/ 	.byte	0x03, 0x19
        /*0072*/ 	.short	0x0018


	//----- nvinfo : EIATTR_PARAM_CBANK
	.align		4
        /*0074*/ 	.byte	0x04, 0x0a
        /*0076*/ 	.short	(.L_1269 - .L_1268)
	.align		4
.L_1268:
        /*0078*/ 	.word	index@(.nv.constant0._ZN2at6native29vectorized_elementwise_kernelILi8EZZZNS0_15tan_kernel_cudaERNS_18TensorIteratorBaseEENKUlvE_clEvENKUlvE0_clEvEUlN3c107complexIfEEE_St5arrayIPcLm2EEEEviT0_T1_)
        /*007c*/ 	.short	0x0380
        /*007e*/ 	.short	0x0018


	//----- nvinfo : EIATTR_SW_WAR
	.align		4
.L_1269:
        /*0080*/ 	.byte	0x04, 0x36
        /*0082*/ 	.short	(.L_1271 - .L_1270)
.L_1270:
        /*0084*/ 	.word	0x00000008
.L_1271:


//--------------------- .nv.info._ZN2at6native18elementwise_kernelILi128ELi4EZNS0_15gpu_kernel_implIZZZNS0_15tan_kernel_cudaERNS_18TensorIteratorBaseEENKUlvE_clEvENKUlvE_clEvEUlN3c107complexIdEEE_EEvS4_RKT_EUliE_EEviT1_ --------------------------
	.section	.nv.info._ZN2at6native18elementwise_kernelILi128ELi4EZNS0_15gpu_kernel_implIZZZNS0_15tan_kernel_cudaERNS_18TensorIteratorBaseEENKUlvE_clEvENKUlvE_clEvEUlN3c107complexIdEEE_EEvS4_RKT_EUliE_EEviT1_,"",@"SHT_CUDA_INFO"
	.sectionflags	@""
	.align	4


	//----- nvinfo : EIATTR_CUDA_API_VERSION
	.align		4
        /*0000*/ 	.byte	0x04, 0x37
        /*0002*/ 	.short	(.L_1273 - .L_1272)
.L_1272:
        /*0004*/ 	.word	0x00000082


	//----- nvinfo : EIATTR_KPARAM_INFO
	.align		4
.L_1273:
        /*0008*/ 	.byte	0x04, 0x17
        /*000a*/ 	.short	(.L_1275 - .L_1274)
.L_1274:
        /*000c*/ 	.word	0x00000000
        /*0010*/ 	.short	0x0001
        /*0012*/ 	.short	0x0008
        /*0014*/ 	.byte	0x00, 0xf0, 0x61, 0x08


	//----- nvinfo : EIATTR_KPARAM_INFO
	.align		4
.L_1275:
        /*0018*/ 	.byte	0x04, 0x17
        /*001a*/ 	.short	(.L_1277 - .L_1276)
.L_1276:
        /*001c*/ 	.word	0x00000000
        /*0020*/ 	.short	0x0000
        /*0022*/ 	.short	0x0000
        /*0024*/ 	.byte	0x00, 0xf0, 0x11, 0x00


	//----- nvinfo : EIATTR_SPARSE_MMA_MASK
	.align		4
.L_1277:
        /*0028*/ 	.byte	0x03, 0x50
        /*002a*/ 	.short	0x0000


	//----- nvinfo : EIATTR_MAXREG_COUNT
	.align		4
        /*002c*/ 	.byte	0x03, 0x1b
        /*002e*/ 	.short	0x0080


	//----- nvinfo : EIATTR_EXTERNS
	.align		4
        /*0030*/ 	.byte	0x04, 0x0f
        /*0032*/ 	.short	(.L_1279 - .L_1278)


	//   ....[0]....
	.align		4
.L_1278:
        /*0034*/ 	.word	index@(__assertfail)


	//----- nvinfo : EIATTR_MERCURY_ISA_VERSION
	.align		4
.L_1279:
        /*0038*/ 	.byte	0x03, 0x5f
        /*003a*/ 	.short	0x0101


	//----- nvinfo : EIATTR_VRC_CTA_INIT_COUNT
	.align		4
        /*003c*/ 	.byte	0x02, 0x4a
	.zero		1
	.zero		1


	//----- nvinfo : EIATTR_SYSCALL_OFFSETS
	.align		4
        /*0040*/ 	.byte	0x04, 0x46
        /*0042*/ 	.short	(.L_1281 - .L_1280)


	//   ....[0]....
.L_1280:
        /*0044*/ 	.word	0x000022d0


	//   ....[1]....
        /*0048*/ 	.word	0x00005820


	//   ....[2]....
        /*004c*/ 	.word	0x00007cc0


	//   ....[3]....
        /*0050*/ 	.word	0x0000af90


	//   ....[4]....
        /*0054*/ 	.word	0x0000d5e0


	//   ....[5]....
        /*0058*/ 	.word	0x000108b0


	//   ....[6]....
        /*005c*/ 	.word	0x00012f10


	//   ....[7]....
        /*0060*/ 	.word	0x000161b0


	//----- nvinfo : EIATTR_EXIT_INSTR_OFFSETS
	.align		4
.L_1281:
        /*0064*/ 	.byte	0x04, 0x1c
        /*0066*/ 	.short	(.L_1283 - .L_1282)


	//   ....[0]....
.L_1282:
        /*0068*/ 	.word	0x00010c50


	//   ....[1]....
        /*006c*/ 	.word	0x000154f0


	//   ....[2]....
        /*0070*/ 	.word	0x00015530


	//   ....[3]....
        /*0074*/ 	.word	0x000155c0


	//   ....[4]....
        /*0078*/ 	.word	0x000155f0


	//   ....[5]....
        /*007c*/ 	.word	0x00015620


	//   ....[6]....
        /*0080*/ 	.word	0x000156f0


	//   ....[7]....
        /*0084*/ 	.word	0x00015770


	//   ....[8]....
        /*0088*/ 	.word	0x00015870


	//   ....[9]....
        /*008c*/ 	.word	0x00015920


	//   ....[10]....
        /*0090*/ 	.word	0x00015940


	//   ....[11]....
        /*0094*/ 	.word	0x00015a10


	//   ....[12]....
        /*0098*/ 	.word	0x00015bc0


	//   ....[13]....
        /*009c*/ 	.word	0x00015d70


	//   ....[14]....
        /*00a0*/ 	.word	0x00015f10


	//   ....[15]....
        /*00a4*/ 	.word	0x00015f40


	//   ....[16]....
        /*00a8*/ 	.word	0x00015f70


	//   ....[17]....
        /*00ac*/ 	.word	0x00016020


	//   ....[18]....
        /*00b0*/ 	.word	0x00016050


	//   ....[19]....
        /*00b4*/ 	.word	0x000161c0


	//   ....[20]....
        /*00b8*/ 	.word	0x00016310


	//   ....[21]....
        /*00bc*/ 	.word	0x00016490


	//   ....[22]....
        /*00c0*/ 	.word	0x00016510


	//----- nvinfo : EIATTR_MAX_THREADS
	.align		4
.L_1283:
        /*00c4*/ 	.byte	0x04, 0x05
        /*00c6*/ 	.short	(.L_1285 - .L_1284)
.L_1284:
        /*00c8*/ 	.word	0x00000080
        /*00cc*/ 	.word	0x00000001
        /*00d0*/ 	.word	0x00000001


	//----- nvinfo : EIATTR_CRS_STACK_SIZE
	.align		4
.L_1285:
        /*00d4*/ 	.byte	0x04, 0x1e
        /*00d6*/ 	.short	(.L_1287 - .L_1286)
.L_1286:
        /*00d8*/ 	.word	0x00000000


	//----- nvinfo : EIATTR_CBANK_PARAM_SIZE
	.align		4
.L_1287:
        /*00dc*/ 	.byte	0x03, 0x19
        /*00de*/ 	.short	0x0220


	//----- nvinfo : EIATTR_PARAM_CBANK
	.align		4
        /*00e0*/ 	.byte	0x04, 0x0a
        /*00e2*/ 	.short	(.L_1289 - .L_1288)
	.align		4
.L_1288:
        /*00e4*/ 	.word	index@(.nv.constant0._ZN2at6native18elementwise_kernelILi128ELi4EZNS0_15gpu_kernel_implIZZZNS0_15tan_kernel_cudaERNS_18TensorIteratorBaseEENKUlvE_clEvENKUlvE_clEvEUlN3c107complexIdEEE_EEvS4_RKT_EUliE_EEviT1_)
        /*00e8*/ 	.short	0x0380
        /*00ea*/ 	.short	0x0220


	//----- nvinfo : EIATTR_SW_WAR
	.align		4
.L_1289:
        /*00ec*/ 	.byte	0x04, 0x36
        /*00ee*/ 	.short	(.L_1291 - .L_1290)
.L_1290:
        /*00f0*/ 	.word	0x00000008
.L_1291:


//--------------------- .nv.info._ZN2at6native27unrolled_elementwise_kernelIZZZNS0_15tan_kernel_cudaERNS_18TensorIteratorBaseEENKUlvE_clEvENKUlvE_clEvEUlN3c107complexIdEEE_St5arrayIPcLm2EELi4E23TrivialOffsetCalculatorILi1EjESE_NS0_6memory12LoadWithCastILi1EEENSF_13StoreWithCastILi1EEEEEviT_T0_T2_T3_T4_T5_ --------------------------
	.section	.nv.info._ZN2at6native27unrolled_elementwise_kernelIZZZNS0_15tan_kernel_cudaERNS_18TensorIteratorBaseEENKUlvE_clEvENKUlvE_clEvEUlN3c107complexIdEEE_St5arrayIPcLm2EELi4E23TrivialOffsetCalculatorILi1EjESE_NS0_6memory12LoadWithCastILi1EEENSF_13StoreWithCastILi1EEEEEviT_T0_T2_T3_T4_T5_,"",@"SHT_CUDA_INFO"
	.sectionflags	@""
	.align	4


	//----- nvinfo : EIATTR_CUDA_API_VERSION
	.align		4
        /*0000*/ 	.byte	0x04, 0x37
        /*0002*/ 	.short	(.L_1293 - .L_1292)
.L_1292:
        /*0004*/ 	.word	0x00000082


	//----- nvinfo : EIATTR_KPARAM_INFO
	.align		4
.L_1293:
        /*0008*/ 	.byte	0x04, 0x17
        /*000a*/ 	.short	(.L_1295 - .L_1294)
.L_1294:
        /*000c*/ 	.word	0x00000000
        /*0010*/ 	.short	0x0006
        /*0012*/ 	.short	0x0024
        /*0014*/ 	.byte	0x00, 0xf0, 0x21, 0x00


	//----- nvinfo : EIATTR_KPARAM_INFO
	.align		4
.L_1295:
        /*0018*/ 	.byte	0x04, 0x17
        /*001a*/ 	.short	(.L_1297 - .L_1296)
.L_1296:
        /*001c*/ 	.word	0x00000000
        /*0020*/ 	.short	0x0005
        /*0022*/ 	.short	0x001c
        /*0024*/ 	.byte	0x00, 0xf0, 0x21, 0x00


	//----- nvinfo : EIATTR_KPARAM_INFO
	.align		4
.L_1297:
        /*0028*/ 	.byte	0x04, 0x17
        /*002a*/ 	.short	(.L_1299 - .L_1298)
.L_1298:
        /*002c*/ 	.word	0x00000000
        /*0030*/ 	.short	0x0004
        /*0032*/ 	.short	0x0019
        /*0034*/ 	.byte	0x00, 0xf0, 0x05, 0x00


	//----- nvinfo : EIATTR_KPARAM_INFO
	.align		4
.L_1299:
        /*0038*/ 	.byte	0x04, 0x17
        /*003a*/ 	.short	(.L_1301 - .L_1300)
.L_1300:
        /*003c*/ 	.word	0x00000000
        /*0040*/ 	.short	0x0003
        /*0042*/ 	.short	0x0018
        /*0044*/ 	.byte	0x00, 0xf0, 0x05, 0x00


	//----- nvinfo : EIATTR_KPARAM_INFO
	.align		4
.L_1301:
        /*0048*/ 	.byte	0x04, 0x17
        /*004a*/ 	.short	(.L_1303 - .L_1302)
.L_1302:
        /*004c*/ 	.word	0x00000000
        /*0050*/ 	.short	0x0002
        /*0052*/ 	.short	0x0008
        /*0054*/ 	.byte	0x00, 0xf0, 0x41, 0x00


	//----- nvinfo : EIATTR_KPARAM_INFO
	.align		4
.L_1303:
        /*0058*/ 	.byte	0x04, 0x17
        /*005a*/ 	.short	(.L_1305 - .L_1304)
.L_1304:
        /*005c*/ 	.word	0x00000000
        /*0060*/ 	.short	0x0001
        /*0062*/ 	.short	0x0004
        /*0064*/ 	.byte	0x00, 0xf0, 0x05, 0x00


	//----- nvinfo : EIATTR_KPARAM_INFO
	.align		4
.L_1305:
        /*0068*/ 	.byte	0x04, 0x17
        /*006a*/ 	.short	(.L_1307 - .L_1306)
.L_1306:
        /*006c*/ 	.word	0x00000000
        /*0070*/ 	.short	0x0000
        /*0072*/ 	.short	0x0000
        /*0074*/ 	.byte	0x00, 0xf0, 0x11, 0x00


	//----- nvinfo : EIATTR_SPARSE_MMA_MASK
	.align		4
.L_1307:
        /*0078*/ 	.byte	0x03, 0x50
        /*007a*/ 	.short	0x0000


	//----- nvinfo : EIATTR_MAXREG_COUNT
	.align		4
        /*007c*/ 	.byte	0x03, 0x1b
        /*007e*/ 	.short	0x00ff


	//----- nvinfo : EIATTR_EXTERNS
	.align		4
        /*0080*/ 	.byte	0x04, 0x0f
        /*0082*/ 	.short	(.L_1309 - .L_1308)


	//   ....[0]....
	.align		4
.L_1308:
        /*0084*/ 	.word	index@(__assertfail)


	//----- nvinfo : EIATTR_MERCURY_ISA_VERSION
	.align		4
.L_1309:
        /*0088*/ 	.byte	0x03, 0x5f
        /*008a*/ 	.short	0x0101


	//----- nvinfo : EIATTR_VRC_CTA_INIT_COUNT
	.align		4
        /*008c*/ 	.byte	0x02, 0x4a
	.zero		1
	.zero		1


	//----- nvinfo : EIATTR_SYSCALL_OFFSETS
	.align		4
        /*0090*/ 	.byte	0x04, 0x46
        /*0092*/ 	.short	(.L_1311 - .L_1310)


	//   ....[0]....
.L_1310:
        /*0094*/ 	.word	0x00000fe0


	//   ....[1]....
        /*0098*/ 	.word	0x000021b0


	//   ....[2]....
        /*009c*/ 	.word	0x000032b0


	//   ....[3]....
        /*00a0*/ 	.word	0x000042a0


	//   ....[4]....
        /*00a4*/ 	.word	0x0000e6f0


	//   ....[5]....
        /*00a8*/ 	.word	0x0000f6d0


	//   ....[6]....
        /*00ac*/ 	.word	0x00010850


	//   ....[7]....
        /*00b0*/ 	.word	0x000119d0


	//----- nvinfo : EIATTR_EXIT_INSTR_OFFSETS
	.align		4
.L_1311:
        /*00b4*/ 	.byte	0x04, 0x1c
        /*00b6*/ 	.short	(.L_1313 - .L_1312)


	//   ....[0]....
.L_1312:
        /*00b8*/ 	.word	0x00010be0


	//   ....[1]....
        /*00bc*/ 	.word	0x00010d20


	//   ....[2]....
        /*00c0*/ 	.word	0x00010d60


	//   ....[3]....
        /*00c4*/ 	.word	0x00010df0


	//   ....[4]....
        /*00c8*/ 	.word	0x00010e20


	//   ....[5]....
        /*00cc*/ 	.word	0x00010e50


	//   ....[6]....
        /*00d0*/ 	.word	0x00010f20


	//   ....[7]....
        /*00d4*/ 	.word	0x00010fa0


	//   ....[8]....
        /*00d8*/ 	.word	0x000110a0


	//   ....[9]....
        /*00dc*/ 	.word	0x00011150


	//   ....[10]....
        /*00e0*/ 	.word	0x00011170


	//   ....[11]....
        /*00e4*/ 	.word	0x00011240


	//   ....[12]....
        /*00e8*/ 	.word	0x000113f0


	//   ....[13]....
        /*00ec*/ 	.word	0x000115a0


	//   ....[14]....
        /*00f0*/ 	.word	0x00011740


	//   ....[15]....
        /*00f4*/ 	.word	0x00011770


	//   ....[16]....
        /*00f8*/ 	.word	0x000117a0


	//   ....[17]....
        /*00fc*/ 	.word	0x00011850


	//   ....[18]....
        /*0100*/ 	.word	0x00011870


	//   ....[19]....
        /*0104*/ 	.word	0x000119e0


	//   ....[20]....
        /*0108*/ 	.word	0x00011b30


	//   ....[21]....
        /*010c*/ 	.word	0x00011cb0


	//   ....[22]....
        /*0110*/ 	.word	0x00011d30


	//----- nvinfo : EIATTR_MAX_THREADS
	.align		4
.L_1313:
        /*0114*/ 	.byte	0x04, 0x05
        /*0116*/ 	.short	(.L_1315 - .L_1314)
.L_1314:
        /*0118*/ 	.word	0x00000080
        /*011c*/ 	.word	0x00000001
        /*0120*/ 	.word	0x00000001


	//----- nvinfo : EIATTR_CRS_STACK_SIZE
	.align		4
.L_1315:
        /*0124*/ 	.byte	0x04, 0x1e
        /*0126*/ 	.short	(.L_1317 - .L_1316)
.L_1316:
        /*0128*/ 	.word	0x00000000


	//----- nvinfo : EIATTR_CBANK_PARAM_SIZE
	.align		4
.L_1317:
        /*012c*/ 	.byte	0x03, 0x19
        /*012e*/ 	.short	0x002c


	//----- nvinfo : EIATTR_PARAM_CBANK
	.align		4
        /*0130*/ 	.byte	0x04, 0x0a
        /*0132*/ 	.short	(.L_1319 - .L_1318)
	.align		4
.L_1318:
        /*0134*/ 	.word	index@(.nv.constant0._ZN2at6native27unrolled_elementwise_kernelIZZZNS0_15tan_kernel_cudaERNS_18TensorIteratorBaseEENKUlvE_clEvENKUlvE_clEvEUlN3c107complexIdEEE_St5arrayIPcLm2EELi4E23TrivialOffsetCalculatorILi1EjESE_NS0_6memory12LoadWithCastILi1EEENSF_13StoreWithCastILi1EEEEEviT_T0_T2_T3_T4_T5_)
        /*0138*/ 	.short	0x0380
        /*013a*/ 	.short	0x002c


	//----- nvinfo : EIATTR_SW_WAR
	.align		4
.L_1319:
        /*013c*/ 	.byte	0x04, 0x36
        /*013e*/ 	.short	(.L_1321 - .L_1320)
.L_1320:
        /*0140*/ 	.word	0x00000008
.L_1321:


//--------------------- .nv.info._ZN2at6native18elementwise_kernelILi128ELi2EZNS0_22gpu_kernel_impl_nocastIZZZNS0_15tan_kernel_cudaERNS_18TensorIteratorBaseEENKUlvE_clEvENKUlvE_clEvEUlN3c107complexIdEEE_EEvS4_RKT_EUliE_EEviT1_ --------------------------
	.section	.nv.info._ZN2at6native18elementwise_kernelILi128ELi2EZNS0_22gpu_kernel_impl_nocastIZZZNS0_15tan_kernel_cudaERNS_18TensorIteratorBaseEENKUlvE_clEvENKUlvE_clEvEUlN3c107complexIdEEE_EEvS4_RKT_EUliE_EEviT1_,"",@"SHT_CUDA_INFO"
	.sectionflags	@""
	.align	4


	//----- nvinfo : EIATTR_CUDA_API_VERSION
	.align		4
        /*0000*/ 	.byte	0x04, 0x37
        /*0002*/ 	.short	(.L_1323 - .L_1322)
.L_1322:
        /*0004*/ 	.word	0x00000082


	//----- nvinfo : EIATTR_KPARAM_INFO
	.align		4
.L_1323:
        /*0008*/ 	.byte	0x04, 0x17
        /*000a*/ 	.short	(.L_1325 - .L_1324)
.L_1324:
        /*000c*/ 	.word	0x00000000
        /*0010*/ 	.short	0x0001
        /*0012*/ 	.short	0x0008
        /*0014*/ 	.byte	0x00, 0xf0, 0x61, 0x08


	//----- nvinfo : EIATTR_KPARAM_INFO
	.align		4
.L_1325:
        /*0018*/ 	.byte	0x04, 0x17
        /*001a*/ 	.short	(.L_1327 - .L_1326)
.L_1326:
        /*001c*/ 	.word	0x00000000
        /*0020*/ 	.short	0x0000
        /*0022*/ 	.short	0x0000
        /*0024*/ 	.byte	0x00, 0xf0, 0x11, 0x00


	//----- nvinfo : EIATTR_SPARSE_MMA_MASK
	.align		4
.L_1327:
        /*0028*/ 	.byte	0x03, 0x50
        /*002a*/ 	.short	0x0000


	//----- nvinfo : EIATTR_MAXREG_COUNT
	.align		4
        /*002c*/ 	.byte	0x03, 0x1b
        /*002e*/ 	.short	0x0080


	//----- nvinfo : EIATTR_MERCURY_ISA_VERSION
	.align		4
        /*0030*/ 	.byte	0x03, 0x5f
        /*0032*/ 	.short	0x0101


	//----- nvinfo : EIATTR_VRC_CTA_INIT_COUNT
	.align		4
        /*0034*/ 	.byte	0x02, 0x4a
	.zero		1
	.zero		1


	//----- nvinfo : EIATTR_EXIT_INSTR_OFFSETS
	.align		4
        /*0038*/ 	.byte	0x04, 0x1c
        /*003a*/ 	.short	(.L_1329 - .L_1328)


	//   ....[0]....
.L_1328:
        /*003c*/ 	.word	0x000038c0


	//   ....[1]....
        /*0040*/ 	.word	0x00007030


	//----- nvinfo : EIATTR_MAX_THREADS
	.align		4
.L_1329:
        /*0044*/ 	.byte	0x04, 0x05
        /*0046*/ 	.short	(.L_1331 - .L_1330)
.L_1330:
        /*0048*/ 	.word	0x00000080
        /*004c*/ 	.word	0x00000001
        /*0050*/ 	.word	0x00000001


	//----- nvinfo : EIATTR_CRS_STACK_SIZE
	.align		4
.L_1331:
        /*0054*/ 	.byte	0x04, 0x1e
        /*0056*/ 	.short	(.L_1333 - .L_1332)
.L_1332:
        /*0058*/ 	.word	0x00000000


	//----- nvinfo : EIATTR_CBANK_PARAM_SIZE
	.align		4
.L_1333:
        /*005c*/ 	.byte	0x03, 0x19
        /*005e*/ 	.short	0x0220


	//----- nvinfo : EIATTR_PARAM_CBANK
	.align		4
        /*0060*/ 	.byte	0x04, 0x0a
        /*0062*/ 	.short	(.L_1335 - .L_1334)
	.align		4
.L_1334:
        /*0064*/ 	.word	index@(.nv.constant0._ZN2at6native18elementwise_kernelILi128ELi2EZNS0_22gpu_kernel_impl_nocastIZZZNS0_15tan_kernel_cudaERNS_18TensorIteratorBaseEENKUlvE_clEvENKUlvE_clEvEUlN3c107complexIdEEE_EEvS4_RKT_EUliE_EEviT1_)
        /*0068*/ 	.short	0x0380
        /*006a*/ 	.short	0x0220


	//----- nvinfo : EIATTR_SW_WAR
	.align		4
.L_1335:
        /*006c*/ 	.byte	0x04, 0x36
        /*006e*/ 	.short	(.L_1337 - .L_1336)
.L_1336:
        /*0070*/ 	.word	0x00000008
.L_1337:


//--------------------- .nv.info._ZN2at6native27unrolled_elementwise_kernelIZZZNS0_15tan_kernel_cudaERNS_18TensorIteratorBaseEENKUlvE_clEvENKUlvE_clEvEUlN3c107complexIdEEE_St5arrayIPcLm2EELi4E23TrivialOffsetCalculatorILi1EjESE_NS0_6memory15LoadWithoutCastENSF_16StoreWithoutCastEEEviT_T0_T2_T3_T4_T5_ --------------------------
	.section	.nv.info._ZN2at6native27unrolled_elementwise_kernelIZZZNS0_15tan_kernel_cudaERNS_18TensorIteratorBaseEENKUlvE_clEvENKUlvE_clEvEUlN3c107complexIdEEE_St5arrayIPcLm2EELi4E23TrivialOffsetCalculatorILi1EjESE_NS0_6memory15LoadWithoutCastENSF_16StoreWithoutCastEEEviT_T0_T2_T3_T4_T5_,"",@"SHT_CUDA_INFO"
	.sectionflags	@""
	.align	4


	//----- nvinfo : EIATTR_CUDA_API_VERSION
	.align		4
        /*0000*/ 	.byte	0x04, 0x37
        /*0002*/ 	.short	(.L_1339 - .L_1338)
.L_1338:
        /*0004*/ 	.word	0x00000082


	//----- nvinfo : EIATTR_KPARAM_INFO
	.align		4
.L_1339:
        /*0008*/ 	.byte	0x04, 0x17
        /*000a*/ 	.short	(.L_1341 - .L_1340)
.L_1340:
        /*000c*/ 	.word	0x00000000
        /*0010*/ 	.short	0x0006
        /*0012*/ 	.short	0x001b
        /*0014*/ 	.byte	0x00, 0xf0, 0x05, 0x00


	//----- nvinfo : EIATTR_KPARAM_INFO
	.align		4
.L_1341:
        /*0018*/ 	.byte	0x04, 0x17
        /*001a*/ 	.short	(.L_1343 - .L_1342)
.L_1342:
        /*001c*/ 	.word	0x00000000
        /*0020*/ 	.short	0x0005
        /*0022*/ 	.short	0x001a
        /*0024*/ 	.byte	0x00, 0xf0, 0x05, 0x00


	//----- nvinfo : EIATTR_KPARAM_INFO
	.align		4
.L_1343:
        /*0028*/ 	.byte	0x04, 0x17
        /*002a*/ 	.short	(.L_1345 - .L_1344)
.L_1344:
        /*002c*/ 	.word	0x00000000
        /*0030*/ 	.short	0x0004
        /*0032*/ 	.short	0x0019
        /*0034*/ 	.byte	0x00, 0xf0, 0x05, 0x00


	//----- nvinfo : EIATTR_KPARAM_INFO
	.align		4
.L_1345:
        /*0038*/ 	.byte	0x04, 0x17
        /*003a*/ 	.short	(.L_1347 - .L_1346)
.L_1346:
        /*003c*/ 	.word	0x00000000
        /*0040*/ 	.short	0x0003
        /*0042*/ 	.short	0x0018
        /*0044*/ 	.byte	0x00, 0xf0, 0x05, 0x00


	//----- nvinfo : EIATTR_KPARAM_INFO
	.align		4
.L_1347:
        /*0048*/ 	.byte	0x04, 0x17
        /*004a*/ 	.short	(.L_1349 - .L_1348)
.L_1348:
        /*004c*/ 	.word	0x00000000
        /*0050*/ 	.short	0x0002
        /*0052*/ 	.short	0x0008
        /*0054*/ 	.byte	0x00, 0xf0, 0x41, 0x00


	//----- nvinfo : EIATTR_KPARAM_INFO
	.align		4
.L_1349:
        /*0058*/ 	.byte	0x04, 0x17
        /*005a*/ 	.short	(.L_1351 - .L_1350)
.L_1350:
        /*005c*/ 	.word	0x00000000
        /*0060*/ 	.short	0x0001
        /*0062*/ 	.short	0x0004
        /*0064*/ 	.byte	0x00, 0xf0, 0x05, 0x00


	//----- nvinfo : EIATTR_KPARAM_INFO
	.align		4
.L_1351:
        /*0068*/ 	.byte	0x04, 0x17
        /*006a*/ 	.short	(.L_1353 - .L_1352)
.L_1352:
        /*006c*/ 	.word	0x00000000
        /*0070*/ 	.short	0x0000
        /*0072*/ 	.short	0x0000
        /*0074*/ 	.byte	0x00, 0xf0, 0x11, 0x00


	//----- nvinfo : EIATTR_SPARSE_MMA_MASK
	.align		4
.L_1353:
        /*0078*/ 	.byte	0x03, 0x50
        /*007a*/ 	.short	0x0000


	//----- nvinfo : EIATTR_MAXREG_COUNT
	.align		4
        /*007c*/ 	.byte	0x03, 0x1b
        /*007e*/ 	.short	0x00ff


	//----- nvinfo : EIATTR_MERCURY_ISA_VERSION
	.align		4
        /*0080*/ 	.byte	0x03, 0x5f
        /*0082*/ 	.short	0x0101


	//----- nvinfo : EIATTR_VRC_CTA_INIT_COUNT
	.align		4
        /*0084*/ 	.byte	0x02, 0x4a
	.zero		1
	.zero		1


	//----- nvinfo : EIATTR_EXIT_INSTR_OFFSETS
	.align		4
        /*0088*/ 	.byte	0x04, 0x1c
        /*008a*/ 	.short	(.L_1355 - .L_1354)


	//   ....[0]....
.L_1354:
        /*008c*/ 	.word	0x00009820


	//   ....[1]....
        /*0090*/ 	.word	0x00009870


	//----- nvinfo : EIATTR_MAX_THREADS
	.align		4
.L_1355:
        /*0094*/ 	.byte	0x04, 0x05
        /*0096*/ 	.short	(.L_1357 - .L_1356)
.L_1356:
        /*0098*/ 	.word	0x00000080
        /*009c*/ 	.word	0x00000001
        /*00a0*/ 	.word	0x00000001


	//----- nvinfo : EIATTR_CRS_STACK_SIZE
	.align		4
.L_1357:
        /*00a4*/ 	.byte	0x04, 0x1e
        /*00a6*/ 	.short	(.L_1359 - .L_1358)
.L_1358:
        /*00a8*/ 	.word	0x00000000


	//----- nvinfo : EIATTR_CBANK_PARAM_SIZE
	.align		4
.L_1359:
        /*00ac*/ 	.byte	0x03, 0x19
        /*00ae*/ 	.short	0x001c


	//----- nvinfo : EIATTR_PARAM_CBANK
	.align		4
        /*00b0*/ 	.byte	0x04, 0x0a
        /*00b2*/ 	.short	(.L_1361 - .L_1360)
	.align		4
.L_1360:
        /*00b4*/ 	.word	index@(.nv.constant0._ZN2at6native27unrolled_elementwise_kernelIZZZNS0_15tan_kernel_cudaERNS_18TensorIteratorBaseEENKUlvE_clEvENKUlvE_clEvEUlN3c107complexIdEEE_St5arrayIPcLm2EELi4E23TrivialOffsetCalculatorILi1EjESE_NS0_6memory15LoadWithoutCastENSF_16StoreWithoutCastEEEviT_T0_T2_T3_T4_T5_)
        /*00b8*/ 	.short	0x0380
        /*00ba*/ 	.short	0x001c


	//----- nvinfo : EIATTR_SW_WAR
	.align		4
.L_1361:
        /*00bc*/ 	.byte	0x04, 0x36
        /*00be*/ 	.short	(.L_1363 - .L_1362)
.L_1362:
        /*00c0*/ 	.word	0x00000008
.L_1363:


//--------------------- .nv.info._ZN2at6native29vectorized_elementwise_kernelILi2EZZZNS0_15tan_kernel_cudaERNS_18TensorIteratorBaseEENKUlvE_clEvENKUlvE_clEvEUlN3c107complexIdEEE_St5arrayIPcLm2EEEEviT0_T1_ --------------------------
	.section	.nv.info._ZN2at6native29vectorized_elementwise_kernelILi2EZZZNS0_15tan_kernel_cudaERNS_18TensorIteratorBaseEENKUlvE_clEvENKUlvE_clEvEUlN3c107complexIdEEE_St5arrayIPcLm2EEEEviT0_T1_,"",@"SHT_CUDA_INFO"
	.sectionflags	@""
	.align	4


	//----- nvinfo : EIATTR_CUDA_API_VERSION
	.align		4
        /*0000*/ 	.byte	0x04, 0x37
        /*0002*/ 	.short	(.L_1365 - .L_1364)
.L_1364:
        /*0004*/ 	.word	0x00000082


	//----- nvinfo : EIATTR_KPARAM_INFO
	.align		4
.L_1365:
        /*0008*/ 	.byte	0x04, 0x17
        /*000a*/ 	.short	(.L_1367 - .L_1366)
.L_1366:
        /*000c*/ 	.word	0x00000000
        /*0010*/ 	.short	0x0002
        /*0012*/ 	.short	0x0008
        /*0014*/ 	.byte	0x00, 0xf0, 0x41, 0x00


	//----- nvinfo : EIATTR_KPARAM_INFO
	.align		4
.L_1367:
        /*0018*/ 	.byte	0x04, 0x17
        /*001a*/ 	.short	(.L_1369 - .L_1368)
.L_1368:
        /*001c*/ 	.word	0x00000000
        /*0020*/ 	.short	0x0001
        /*0022*/ 	.short	0x0004
        /*0024*/ 	.byte	0x00, 0xf0, 0x05, 0x00


	//----- nvinfo : EIATTR_KPARAM_INFO
	.align		4
.L_1369:
        /*0028*/ 	.byte	0x04, 0x17
        /*002a*/ 	.short	(.L_1371 - .L_1370)
.L_1370:
        /*002c*/ 	.word	0x00000000
        /*0030*/ 	.short	0x0000
        /*0032*/ 	.short	0x0000
        /*0034*/ 	.byte	0x00, 0xf0, 0x11, 0x00


	//----- nvinfo : EIATTR_SPARSE_MMA_MASK
	.align		4
.L_1371:
        /*0038*/ 	.byte	0x03, 0x50
        /*003a*/ 	.short	0x0000


	//----- nvinfo : EIATTR_MAXREG_COUNT
	.align		4
        /*003c*/ 	.byte	0x03, 0x1b
        /*003e*/ 	.short	0x00ff


	//----- nvinfo : EIATTR_MERCURY_ISA_VERSION
	.align		4
        /*0040*/ 	.byte	0x03, 0x5f
        /*0042*/ 	.short	0x0101


	//----- nvinfo : EIATTR_VRC_CTA_INIT_COUNT
	.align		4
        /*0044*/ 	.byte	0x02, 0x4a
	.zero		1
	.zero		1


	//----- nvinfo : EIATTR_EXIT_INSTR_OFFSETS
	.align		4
        /*0048*/ 	.byte	0x04, 0x1c
        /*004a*/ 	.short	(.L_1373 - .L_1372)


	//   ....[0]....
.L_1372:
        /*004c*/ 	.word	0x00012f40


	//   ....[1]....
        /*0050*/ 	.word	0x00012f90


	//   ....[2]....
        /*0054*/ 	.word	0x000255e0


	//----- nvinfo : EIATTR_MAX_THREADS
	.align		4
.L_1373:
        /*0058*/ 	.byte	0x04, 0x05
        /*005a*/ 	.short	(.L_1375 - .L_1374)
.L_1374:
        /*005c*/ 	.word	0x00000080
        /*0060*/ 	.word	0x00000001
        /*0064*/ 	.word	0x00000001


	//----- nvinfo : EIATTR_CRS_STACK_SIZE
	.align		4
.L_1375:
        /*0068*/ 	.byte	0x04, 0x1e
        /*006a*/ 	.short	(.L_1377 - .L_1376)
.L_1376:
        /*006c*/ 	.word	0x00000000


	//----- nvinfo : EIATTR_CBANK_PARAM_SIZE
	.align		4
.L_1377:
        /*0070*/ 	.byte	0x03, 0x19
        /*0072*/ 	.short	0x0018


	//----- nvinfo : EIATTR_PARAM_CBANK
	.align		4
        /*0074*/ 	.byte	0x04, 0x0a
        /*0076*/ 	.short	(.L_1379 - .L_1378)
	.align		4
.L_1378:
        /*0078*/ 	.word	index@(.nv.constant0._ZN2at6native29vectorized_elementwise_kernelILi2EZZZNS0_15tan_kernel_cudaERNS_18TensorIteratorBaseEENKUlvE_clEvENKUlvE_clEvEUlN3c107complexIdEEE_St5arrayIPcLm2EEEEviT0_T1_)
        /*007c*/ 	.short	0x0380
        /*007e*/ 	.short	0x0018


	//----- nvinfo : EIATTR_SW_WAR
	.align		4
.L_1379:
        /*0080*/ 	.byte	0x04, 0x36
        /*0082*/ 	.short	(.L_1381 - .L_1380)
.L_1380:
        /*0084*/ 	.word	0x00000008
.L_1381:


//--------------------- .nv.info._ZN2at6native29vectorized_elementwise_kernelILi4EZZZNS0_15tan_kernel_cudaERNS_18TensorIteratorBaseEENKUlvE_clEvENKUlvE_clEvEUlN3c107complexIdEEE_St5arrayIPcLm2EEEEviT0_T1_ --------------------------
	.section	.nv.info._ZN2at6native29vectorized_elementwise_kernelILi4EZZZNS0_15tan_kernel_cudaERNS_18TensorIteratorBaseEENKUlvE_clEvENKUlvE_clEvEUlN3c107complexIdEEE_St5arrayIPcLm2EEEEviT0_T1_,"",@"SHT_CUDA_INFO"
	.sectionflags	@""
	.align	4


	//----- nvinfo : EIATTR_CUDA_API_VERSION
	.align		4
        /*0000*/ 	.byte	0x04, 0x37
        /*0002*/ 	.short	(.L_1383 - .L_1382)
.L_1382:
        /*0004*/ 	.word	0x00000082


	//----- nvinfo : EIATTR_KPARAM_INFO
	.align		4
.L_1383:
        /*0008*/ 	.byte	0x04, 0x17
        /*000a*/ 	.short	(.L_1385 - .L_1384)
.L_1384:
        /*000c*/ 	.word	0x00000000
        /*0010*/ 	.short	0x0002
        /*0012*/ 	.short	0x0008
        /*0014*/ 	.byte	0x00, 0xf0, 0x41, 0x00


	//----- nvinfo : EIATTR_KPARAM_INFO
	.align		4
.L_1385:
        /*0018*/ 	.byte	0x04, 0x17
        /*001a*/ 	.short	(.L_1387 - .L_1386)
.L_1386:
        /*001c*/ 	.word	0x00000000
        /*0020*/ 	.short	0x0001
        /*0022*/ 	.short	0x0004
        /*0024*/ 	.byte	0x00, 0xf0, 0x05, 0x00


	//----- nvinfo : EIATTR_KPARAM_INFO
	.align		4
.L_1387:
        /*0028*/ 	.byte	0x04, 0x17
        /*002a*/ 	.short	(.L_1389 - .L_1388)
.L_1388:
        /*002c*/ 	.word	0x00000000
        /*0030*/ 	.short	0x0000
        /*0032*/ 	.short	0x0000
        /*0034*/ 	.byte	0x00, 0xf0, 0x11, 0x00


	//----- nvinfo : EIATTR_SPARSE_MMA_MASK
	.align		4
.L_1389:
        /*0038*/ 	.byte	0x03, 0x50
        /*003a*/ 	.short	0x0000


	//----- nvinfo : EIATTR_MAXREG_COUNT
	.align		4
        /*003c*/ 	.byte	0x03, 0x1b
        /*003e*/ 	.short	0x00ff


	//----- nvinfo : EIATTR_MERCURY_ISA_VERSION
	.align		4
        /*0040*/ 	.byte	0x03, 0x5f
        /*0042*/ 	.short	0x0101


	//----- nvinfo : EIATTR_VRC_CTA_INIT_COUNT
	.align		4
        /*0044*/ 	.byte	0x02, 0x4a
	.zero		1
	.zero		1


	//----- nvinfo : EIATTR_EXIT_INSTR_OFFSETS
	.align		4
        /*0048*/ 	.byte	0x04, 0x1c
        /*004a*/ 	.short	(.L_1391 - .L_1390)


	//   ....[0]....
.L_1390:
        /*004c*/ 	.word	0x00012f40


	//   ....[1]....
        /*0050*/ 	.word	0x00012f90


	//   ....[2]....
        /*0054*/ 	.word	0x000255e0


	//----- nvinfo : EIATTR_MAX_THREADS
	.align		4
.L_1391:
        /*0058*/ 	.byte	0x04, 0x05
        /*005a*/ 	.short	(.L_1393 - .L_1392)
.L_1392:
        /*005c*/ 	.word	0x00000080
        /*0060*/ 	.word	0x00000001
        /*0064*/ 	.word	0x00000001


	//----- nvinfo : EIATTR_CRS_STACK_SIZE
	.align		4
.L_1393:
        /*0068*/ 	.byte	0x04, 0x1e
        /*006a*/ 	.short	(.L_1395 - .L_1394)
.L_1394:
        /*006c*/ 	.word	0x00000000


	//----- nvinfo : EIATTR_CBANK_PARAM_SIZE
	.align		4
.L_1395:
        /*0070*/ 	.byte	0x03, 0x19
        /*0072*/ 	.short	0x0018


	//----- nvinfo : EIATTR_PARAM_CBANK
	.align		4
        /*0074*/ 	.byte	0x04, 0x0a
        /*0076*/ 	.short	(.L_1397 - .L_1396)
	.align		4
.L_1396:
        /*0078*/ 	.word	index@(.nv.constant0._ZN2at6native29vectorized_elementwise_kernelILi4EZZZNS0_15tan_kernel_cudaERNS_18TensorIteratorBaseEENKUlvE_clEvENKUlvE_clEvEUlN3c107complexIdEEE_St5arrayIPcLm2EEEEviT0_T1_)
        /*007c*/ 	.short	0x0380
        /*007e*/ 	.short	0x0018


	//----- nvinfo : EIATTR_SW_WAR
	.align		4
.L_1397:
        /*0080*/ 	.byte	0x04, 0x36
        /*0082*/ 	.short	(.L_1399 - .L_1398)
.L_1398:
        /*0084*/ 	.word	0x00000008
.L_1399:


//--------------------- .nv.info._ZN2at6native29vectorized_elementwise_kernelILi8EZZZNS0_15tan_kernel_cudaERNS_18TensorIteratorBaseEENKUlvE_clEvENKUlvE_clEvEUlN3c107complexIdEEE_St5arrayIPcLm2EEEEviT0_T1_ --------------------------
	.section	.nv.info._ZN2at6native29vectorized_elementwise_kernelILi8EZZZNS0_15tan_kernel_cudaERNS_18TensorIteratorBaseEENKUlvE_clEvENKUlvE_clEvEUlN3c107complexIdEEE_St5arrayIPcLm2EEEEviT0_T1_,"",@"SHT_CUDA_INFO"
	.sectionflags	@""
	.align	4


	//----- nvinfo : EIATTR_CUDA_API_VERSION
	.align		4
        /*0000*/ 	.byte	0x04, 0x37
        /*0002*/ 	.short	(.L_1401 - .L_1400)
.L_1400:
        /*0004*/ 	.word	0x00000082


	//----- nvinfo : EIATTR_KPARAM_INFO
	.align		4
.L_1401:
        /*0008*/ 	.byte	0x04, 0x17
        /*000a*/ 	.short	(.L_1403 - .L_1402)
.L_1402:
        /*000c*/ 	.word	0x00000000
        /*0010*/ 	.short	0x0002
        /*0012*/ 	.short	0x0008
        /*0014*/ 	.byte	0x00, 0xf0, 0x41, 0x00


	//----- nvinfo : EIATTR_KPARAM_INFO
	.align		4
.L_1403:
        /*0018*/ 	.byte	0x04, 0x17
        /*001a*/ 	.short	(.L_1405 - .L_1404)
.L_1404:
        /*001c*/ 	.word	0x00000000
        /*0020*/ 	.short	0x0001
        /*0022*/ 	.short	0x0004
        /*0024*/ 	.byte	0x00, 0xf0, 0x05, 0x00


	//----- nvinfo : EIATTR_KPARAM_INFO
	.align		4
.L_1405:
        /*0028*/ 	.byte	0x04, 0x17
        /*002a*/ 	.short	(.L_1407 - .L_1406)
.L_1406:
        /*002c*/ 	.word	0x00000000
        /*0030*/ 	.short	0x0000
        /*0032*/ 	.short	0x0000
        /*0034*/ 	.byte	0x00, 0xf0, 0x11, 0x00


	//----- nvinfo : EIATTR_SPARSE_MMA_MASK
	.align		4
.L_1407:
        /*0038*/ 	.byte	0x03, 0x50
        /*003a*/ 	.short	0x0000


	//----- nvinfo : EIATTR_MAXREG_COUNT
	.align		4
        /*003c*/ 	.byte	0x03, 0x1b
        /*003e*/ 	.short	0x00ff


	//----- nvinfo : EIATTR_MERCURY_ISA_VERSION
	.align		4
        /*0040*/ 	.byte	0x03, 0x5f
        /*0042*/ 	.short	0x0101


	//----- nvinfo : EIATTR_VRC_CTA_INIT_COUNT
	.align		4
        /*0044*/ 	.byte	0x02, 0x4a
	.zero		1
	.zero		1


	//----- nvinfo : EIATTR_EXIT_INSTR_OFFSETS
	.align		4
        /*0048*/ 	.byte	0x04, 0x1c
        /*004a*/ 	.short	(.L_1409 - .L_1408)


	//   ....[0]....
.L_1408:
        /*004c*/ 	.word	0x00012f40


	//   ....[1]....
        /*0050*/ 	.word	0x00012f90


	//   ....[2]....
        /*0054*/ 	.word	0x00025520


	//----- nvinfo : EIATTR_MAX_THREADS
	.align		4
.L_1409:
        /*0058*/ 	.byte	0x04, 0x05
        /*005a*/ 	.short	(.L_1411 - .L_1410)
.L_1410:
        /*005c*/ 	.word	0x00000080
        /*0060*/ 	.word	0x00000001
        /*0064*/ 	.word	0x00000001


	//----- nvinfo : EIATTR_CRS_STACK_SIZE
	.align		4
.L_1411:
        /*0068*/ 	.byte	0x04, 0x1e
        /*006a*/ 	.short	(.L_1413 - .L_1412)
.L_1412:
        /*006c*/ 	.word	0x00000000


	//----- nvinfo : EIATTR_CBANK_PARAM_SIZE
	.align		4
.L_1413:
        /*0070*/ 	.byte	0x03, 0x19
        /*0072*/ 	.short	0x0018


	//----- nvinfo : EIATTR_PARAM_CBANK
	.align		4
        /*0074*/ 	.byte	0x04, 0x0a
        /*0076*/ 	.short	(.L_1415 - .L_1414)
	.align		4
.L_1414:
        /*0078*/ 	.word	index@(.nv.constant0._ZN2at6native29vectorized_elementwise_kernelILi8EZZZNS0_15tan_kernel_cudaERNS_18TensorIteratorBaseEENKUlvE_clEvENKUlvE_clEvEUlN3c107complexIdEEE_St5arrayIPcLm2EEEEviT0_T1_)
        /*007c*/ 	.short	0x0380
        /*007e*/ 	.short	0x0018


	//----- nvinfo : EIATTR_SW_WAR
	.align		4
.L_1415:
        /*0080*/ 	.byte	0x04, 0x36
        /*0082*/ 	.short	(.L_1417 - .L_1416)
.L_1416:
        /*0084*/ 	.word	0x00000008
.L_1417:


//--------------------- .nv.callgraph             --------------------------
	.section	.nv.callgraph,"",@"SHT_CUDA_CALLGRAPH"
	.align	4
	.sectionentsize	8
	.align		4
        /*0000*/ 	.word	0x00000000
	.align		4
        /*0004*/ 	.word	0xffffffff
	.align		4
        /*0008*/ 	.word	index@(_ZN2at6native18elementwise_kernelILi128ELi4EZNS0_15gpu_kernel_implIZZZNS0_15tan_kernel_cudaERNS_18TensorIteratorBaseEENKUlvE0_clEvENKUlvE2_clEvEUlN3c108BFloat16EE_EEvS4_RKT_EUliE_EEviT1_)
	.align		4
        /*000c*/ 	.word	index@(__assertfail)
	.align		4
        /*0010*/ 	.word	index@(_ZN2at6native27unrolled_elementwise_kernelIZZZNS0_15tan_kernel_cudaERNS_18TensorIteratorBaseEENKUlvE0_clEvENKUlvE2_clEvEUlN3c108BFloat16EE_St5arrayIPcLm2EELi4E23TrivialOffsetCalculatorILi1EjESD_NS0_6memory12LoadWithCastILi1EEENSE_13StoreWithCastILi1EEEEEviT_T0_T2_T3_T4_T5_)
	.align		4
        /*0014*/ 	.word	index@(__assertfail)
	.align		4
        /*0018*/ 	.word	index@(_ZN2at6native18elementwise_kernelILi128ELi4EZNS0_15gpu_kernel_implIZZZNS0_15tan_kernel_cudaERNS_18TensorIteratorBaseEENKUlvE0_clEvENKUlvE1_clEvEUlN3c104HalfEE_EEvS4_RKT_EUliE_EEviT1_)
	.align		4
        /*001c*/ 	.word	index@(__assertfail)
	.align		4
        /*0020*/ 	.word	index@(_ZN2at6native27unrolled_elementwise_kernelIZZZNS0_15tan_kernel_cudaERNS_18TensorIteratorBaseEENKUlvE0_clEvENKUlvE1_clEvEUlN3c104HalfEE_St5arrayIPcLm2EELi4E23TrivialOffsetCalculatorILi1EjESD_NS0_6memory12LoadWithCastILi1EEENSE_13StoreWithCastILi1EEEEEviT_T0_T2_T3_T4_T5_)
	.align		4
        /*0024*/ 	.word	index@(__assertfail)
	.align		4
        /*0028*/ 	.word	index@(_ZN2at6native18elementwise_kernelILi128ELi4EZNS0_15gpu_kernel_implIZZZNS0_15tan_kernel_cudaERNS_18TensorIteratorBaseEENKUlvE0_clEvENKUlvE0_clEvEUlfE_EEvS4_RKT_EUliE_EEviT1_)
	.align		4
        /*002c*/ 	.word	index@(__assertfail)
	.align		4
        /*0030*/ 	.word	index@(_ZN2at6native27unrolled_elementwise_kernelIZZZNS0_15tan_kernel_cudaERNS_18TensorIteratorBaseEENKUlvE0_clEvENKUlvE0_clEvEUlfE_St5arrayIPcLm2EELi4E23TrivialOffsetCalculatorILi1EjESB_NS0_6memory12LoadWithCastILi1EEENSC_13StoreWithCastILi1EEEEEviT_T0_T2_T3_T4_T5_)
	.align		4
        /*0034*/ 	.word	index@(__assertfail)
	.align		4
        /*0038*/ 	.word	index@(_ZN2at6native18elementwise_kernelILi128ELi4EZNS0_15gpu_kernel_implIZZZNS0_15tan_kernel_cudaERNS_18TensorIteratorBaseEENKUlvE0_clEvENKUlvE_clEvEUldE_EEvS4_RKT_EUliE_EEviT1_)
	.align		4
        /*003c*/ 	.word	index@(__assertfail)
	.align		4
        /*0040*/ 	.word	index@(_ZN2at6native27unrolled_elementwise_kernelIZZZNS0_15tan_kernel_cudaERNS_18TensorIteratorBaseEENKUlvE0_clEvENKUlvE_clEvEUldE_St5arrayIPcLm2EELi4E23TrivialOffsetCalculatorILi1EjESB_NS0_6memory12LoadWithCastILi1EEENSC_13StoreWithCastILi1EEEEEviT_T0_T2_T3_T4_T5_)
	.align		4
        /*0044*/ 	.word	index@(__assertfail)
	.align		4
        /*0048*/ 	.word	index@(_ZN2at6native18elementwise_kernelILi128ELi4EZNS0_15gpu_kernel_implIZZZNS0_15tan_kernel_cudaERNS_18TensorIteratorBaseEENKUlvE_clEvENKUlvE1_clEvEUlN3c107complexINS7_4HalfEEEE_EEvS4_RKT_EUliE_EEviT1_)
	.align		4
        /*004c*/ 	.word	index@(__assertfail)
	.align		4
        /*0050*/ 	.word	index@(_ZN2at6native27unrolled_elementwise_kernelIZZZNS0_15tan_kernel_cudaERNS_18TensorIteratorBaseEENKUlvE_clEvENKUlvE1_clEvEUlN3c107complexINS6_4HalfEEEE_St5arrayIPcLm2EELi4E23TrivialOffsetCalculatorILi1EjESF_NS0_6memory12LoadWithCastILi1EEENSG_13StoreWithCastILi1EEEEEviT_T0_T2_T3_T4_T5_)
	.align		4
        /*0054*/ 	.word	index@(__assertfail)
	.align		4
        /*0058*/ 	.word	index@(_ZN2at6native18elementwise_kernelILi128ELi4EZNS0_15gpu_kernel_implIZZZNS0_15tan_kernel_cudaERNS_18TensorIteratorBaseEENKUlvE_clEvENKUlvE0_clEvEUlN3c107complexIfEEE_EEvS4_RKT_EUliE_EEviT1_)
	.align		4
        /*005c*/ 	.word	index@(__assertfail)
	.align		4
        /*0060*/ 	.word	index@(_ZN2at6native27unrolled_elementwise_kernelIZZZNS0_15tan_kernel_cudaERNS_18TensorIteratorBaseEENKUlvE_clEvENKUlvE0_clEvEUlN3c107complexIfEEE_St5arrayIPcLm2EELi4E23TrivialOffsetCalculatorILi1EjESE_NS0_6memory12LoadWithCastILi1EEENSF_13StoreWithCastILi1EEEEEviT_T0_T2_T3_T4_T5_)
	.align		4
        /*0064*/ 	.word	index@(__assertfail)
	.align		4
        /*0068*/ 	.word	index@(_ZN2at6native18elementwise_kernelILi128ELi4EZNS0_15gpu_kernel_implIZZZNS0_15tan_kernel_cudaERNS_18TensorIteratorBaseEENKUlvE_clEvENKUlvE_clEvEUlN3c107complexIdEEE_EEvS4_RKT_EUliE_EEviT1_)
	.align		4
        /*006c*/ 	.word	index@(__assertfail)
	.align		4
        /*0070*/ 	.word	index@(_ZN2at6native27unrolled_elementwise_kernelIZZZNS0_15tan_kernel_cudaERNS_18TensorIteratorBaseEENKUlvE_clEvENKUlvE_clEvEUlN3c107complexIdEEE_St5arrayIPcLm2EELi4E23TrivialOffsetCalculatorILi1EjESE_NS0_6memory12LoadWithCastILi1EEENSF_13StoreWithCastILi1EEEEEviT_T0_T2_T3_T4_T5_)
	.align		4
        /*0074*/ 	.word	index@(__assertfail)
	.align		4
        /*0078*/ 	.word	0x00000000
	.align		4
        /*007c*/ 	.word	0xfffffffe
	.align		4
        /*0080*/ 	.word	0x00000000
	.align		4
        /*0084*/ 	.word	0xfffffffd
	.align		4
        /*0088*/ 	.word	0x00000000
	.align		4
        /*008c*/ 	.word	0xfffffffc


//--------------------- .nv.constant4             --------------------------
	.section	.nv.constant4,"a",@progbits
	.align	8
	.align		8
.nv.constant4:
        /*0000*/ 	.dword	__assertfail
	.align		8
        /*0008*/ 	.dword	__unnamed_1
	.align		8
        /*0010*/ 	.dword	__unnamed_2
	.align		8
        /*0018*/ 	.dword	__unnamed_3
	.align		8
        /*0020*/ 	.dword	__unnamed_4
	.align		8
        /*0028*/ 	.dword	__unnamed_5
	.align		8
        /*0030*/ 	.dword	__unnamed_6
	.align		8
        /*0038*/ 	.dword	__unnamed_7
	.align		8
        /*0040*/ 	.dword	__unnamed_8
	.align		8
        /*0048*/ 	.dword	__unnamed_9
	.align		8
        /*0050*/ 	.dword	__unnamed_10
	.align		8
        /*0058*/ 	.dword	__unnamed_11
	.align		8
        /*0060*/ 	.dword	__unnamed_12
	.align		8
        /*0068*/ 	.dword	__unnamed_13
	.align		8
        /*0070*/ 	.dword	__unnamed_14
	.align		8
        /*0078*/ 	.dword	_ZN57_INTERNAL_33593e65_26_UnaryGeometricTanKernel_cu_2b5614204cuda3std3__45__cpo5beginE
	.align		8
        /*0080*/ 	.dword	_ZN57_INTERNAL_33593e65_26_UnaryGeometricTanKernel_cu_2b5614204cuda3std3__45__cpo3endE
	.align		8
        /*0088*/ 	.dword	_ZN57_INTERNAL_33593e65_26_UnaryGeometricTanKernel_cu_2b5614204cuda3std3__45__cpo6cbeginE
	.align		8
        /*0090*/ 	.dword	_ZN57_INTERNAL_33593e65_26_UnaryGeometricTanKernel_cu_2b5614204cuda3std3__45__cpo4cendE
	.align		8
        /*0098*/ 	.dword	_ZN57_INTERNAL_33593e65_26_UnaryGeometricTanKernel_cu_2b5614204cuda3std3__45__cpo6rbeginE
	.align		8
        /*00a0*/ 	.dword	_ZN57_INTERNAL_33593e65_26_UnaryGeometricTanKernel_cu_2b5614204cuda3std3__45__cpo4rendE
	.align		8
        /*00a8*/ 	.dword	_ZN57_INTERNAL_33593e65_26_UnaryGeometricTanKernel_cu_2b5614204cuda3std3__45__cpo7crbeginE
	.align		8
        /*00b0*/ 	.dword	_ZN57_INTERNAL_33593e65_26_UnaryGeometricTanKernel_cu_2b5614204cuda3std3__45__cpo5crendE
	.align		8
        /*00b8*/ 	.dword	_ZN57_INTERNAL_33593e65_26_UnaryGeometricTanKernel_cu_2b5614204cuda3std3__459_GLOBAL__N__33593e65_26_UnaryGeometricTanKernel_cu_2b5614206ignoreE
	.align		8
        /*00c0*/ 	.dword	_ZN57_INTERNAL_33593e65_26_UnaryGeometricTanKernel_cu_2b5614204cuda3std3__419piecewise_constructE
	.align		8
        /*00c8*/ 	.dword	_ZN57_INTERNAL_33593e65_26_UnaryGeometricTanKernel_cu_2b5614204cuda3std3__48in_placeE
	.align		8
        /*00d0*/ 	.dword	_ZN57_INTERNAL_33593e65_26_UnaryGeometricTanKernel_cu_2b5614204cuda3std3__420unreachable_sentinelE
	.align		8
        /*00d8*/ 	.dword	_ZN57_INTERNAL_33593e65_26_UnaryGeometricTanKernel_cu_2b5614204cuda3std6ranges3__45__cpo4swapE
	.align		8
        /*00e0*/ 	.dword	_ZN57_INTERNAL_33593e65_26_UnaryGeometricTanKernel_cu_2b5614204cuda3std6ranges3__45__cpo9iter_moveE
	.align		8
        /*00e8*/ 	.dword	_ZN57_INTERNAL_33593e65_26_UnaryGeometricTanKernel_cu_2b5614204cuda3std6ranges3__45__cpo5beginE
	.align		8
        /*00f0*/ 	.dword	_ZN57_INTERNAL_33593e65_26_UnaryGeometricTanKernel_cu_2b5614204cuda3std6ranges3__45__cpo3endE
	.align		8
        /*00f8*/ 	.dword	_ZN57_INTERNAL_33593e65_26_UnaryGeometricTanKernel_cu_2b5614204cuda3std6ranges3__45__cpo6cbeginE
	.align		8
        /*0100*/ 	.dword	_ZN57_INTERNAL_33593e65_26_UnaryGeometricTanKernel_cu_2b5614204cuda3std6ranges3__45__cpo4cendE
	.align		8
        /*0108*/ 	.dword	_ZN57_INTERNAL_33593e65_26_UnaryGeometricTanKernel_cu_2b5614204cuda3std6ranges3__45__cpo7advanceE
	.align		8
        /*0110*/ 	.dword	_ZN57_INTERNAL_33593e65_26_UnaryGeometricTanKernel_cu_2b5614204cuda3std6ranges3__45__cpo9iter_swapE
	.align		8
        /*0118*/ 	.dword	_ZN57_INTERNAL_33593e65_26_UnaryGeometricTanKernel_cu_2b5614204cuda3std6ranges3__45__cpo4nextE
	.align		8
        /*0120*/ 	.dword	_ZN57_INTERNAL_33593e65_26_UnaryGeometricTanKernel_cu_2b5614204cuda3std6ranges3__45__cpo4prevE
	.align		8
        /*0128*/ 	.dword	_ZN57_INTERNAL_33593e65_26_UnaryGeometricTanKernel_cu_2b5614204cuda3std6ranges3__45__cpo4dataE
	.align		8
        /*0130*/ 	.dword	_ZN57_INTERNAL_33593e65_26_UnaryGeometricTanKernel_cu_2b5614204cuda3std6ranges3__45__cpo5cdataE
	.align		8
        /*0138*/ 	.dword	_ZN57_INTERNAL_33593e65_26_UnaryGeometricTanKernel_cu_2b5614204cuda3std6ranges3__45__cpo4sizeE
	.align		8
        /*0140*/ 	.dword	_ZN57_INTERNAL_33593e65_26_UnaryGeometricTanKernel_cu_2b5614204cuda3std6ranges3__45__cpo5ssizeE
	.align		8
        /*0148*/ 	.dword	_ZN57_INTERNAL_33593e65_26_UnaryGeometricTanKernel_cu_2b5614204cuda3std6ranges3__45__cpo8distanceE
	.align		8
        /*0150*/ 	.dword	_ZN57_INTERNAL_33593e65_26_UnaryGeometricTanKernel_cu_2b5614206thrust24THRUST_300001_SM_1000_NS6system6detail10sequential3seqE
	.align		8
        /*0158*/ 	.dword	$str$6
	.align		8
        /*0160*/ 	.dword	$str$7
	.align		8
        /*0168*/ 	.dword	__cudart_i2opi_d
	.align		8
        /*0170*/ 	.dword	__cudart_sin_cos_coeffs


//--------------------- .text._ZN2at6native18elementwise_kernelILi128ELi4EZNS0_15gpu_kernel_implIZZZNS0_15tan_kernel_cudaERNS_18TensorIteratorBaseEENKUlvE0_clEvENKUlvE2_clEvEUlN3c108BFloat16EE_EEvS4_RKT_EUliE_EEviT1_ --------------------------
	.section	.text._ZN2at6native18elementwise_kernelILi128ELi4EZNS0_15gpu_kernel_implIZZZNS0_15tan_kernel_cudaERNS_18TensorIteratorBaseEENKUlvE0_clEvENKUlvE2_clEvEUlN3c108BFloat16EE_EEvS4_RKT_EUliE_EEviT1_,"ax",@progbits
	.align	128
        .global         _ZN2at6native18elementwise_kernelILi128ELi4EZNS0_15gpu_kernel_implIZZZNS0_15tan_kernel_cudaERNS_18TensorIteratorBaseEENKUlvE0_clEvENKUlvE2_clEvEUlN3c108BFloat16EE_EEvS4_RKT_EUliE_EEviT1_
        .type           _ZN2at6native18elementwise_kernelILi128ELi4EZNS0_15gpu_kernel_implIZZZNS0_15tan_kernel_cudaERNS_18TensorIteratorBaseEENKUlvE0_clEvENKUlvE2_clEvEUlN3c108BFloat16EE_EEvS4_RKT_EUliE_EEviT1_,@function
        .size           _ZN2at6native18elementwise_kernelILi128ELi4EZNS0_15gpu_kernel_implIZZZNS0_15tan_kernel_cudaERNS_18TensorIteratorBaseEENKUlvE0_clEvENKUlvE2_clEvEUlN3c108BFloat16EE_EEvS4_RKT_EUliE_EEviT1_,(.L_x_7492 - _ZN2at6native18elementwise_kernelILi128ELi4EZNS0_15gpu_kernel_implIZZZNS0_15tan_kernel_cudaERNS_18TensorIteratorBaseEENKUlvE0_clEvENKUlvE2_clEvEUlN3c108BFloat16EE_EEvS4_RKT_EUliE_EEviT1_)
        .other          _ZN2at6native18elementwise_kernelILi128ELi4EZNS0_15gpu_kernel_implIZZZNS0_15tan_kernel_cudaERNS_18TensorIteratorBaseEENKUlvE0_clEvENKUlvE2_clEvEUlN3c108BFloat16EE_EEvS4_RKT_EUliE_EEviT1_,@"STO_CUDA_ENTRY STV_DEFAULT"
_ZN2at6native18elementwise_kernelILi128ELi4EZNS0_15gpu_kernel_implIZZZNS0_15tan_kernel_cudaERNS_18TensorIteratorBaseEENKUlvE0_clEvENKUlvE2_clEvEUlN3c108BFloat16EE_EEvS4_RKT_EUliE_EEviT1_:
.text._ZN2at6native18elementwise_kernelILi128ELi4EZNS0_15gpu_kernel_implIZZZNS0_15tan_kernel_cudaERNS_18TensorIteratorBaseEENKUlvE0_clEvENKUlvE2_clEvEUlN3c108BFloat16EE_EEvS4_RKT_EUliE_EEviT1_:
[----:B------:R-:W0:Y:S01]  /*0000*/  LDC R1, c[0x0][0x37c] ;  /* 0x0000df00ff017b82 */ /* 0x000e220000000800 */
[----:B------:R-:W1:Y:S07]  /*0010*/  S2R R17, SR_TID.X ;  /* 0x0000000000117919 */ /* 0x000e6e0000002100 */
[----:B------:R-:W2:Y:S01]  /*0020*/  S2UR UR4, SR_CTAID.X ;  /* 0x00000000000479c3 */ /* 0x000ea20000002500 */
[----:B------:R-:W3:Y:S01]  /*0030*/  LDCU UR39, c[0x0][0x388] ;  /* 0x00007100ff2777ac */ /* 0x000ee20008000800 */
[----:B------:R-:W-:Y:S01]  /*0040*/  BSSY.RECONVERGENT B6, `(.L_x_0) ;  /* 0x000032c000067945 */ /* 0x000fe20003800200 */
[----:B------:R-:W4:Y:S01]  /*0050*/  LDCU UR5, c[0x0][0x380] ;  /* 0x00007000ff0577ac */ /* 0x000f220008000800 */
[----:B------:R-:W0:Y:S01]  /*0060*/  LDCU.64 UR36, c[0x0][0x358] ;  /* 0x00006b00ff2477ac */ /* 0x000e220008000a00 */
[----:B------:R-:W0:Y:S01]  /*0070*/  LDCU.U8 UR41, c[0x0][0x592] ;  /* 0x0000b240ff2977ac */ /* 0x000e220008000000 */
[----:B------:R-:W0:Y:S01]  /*0080*/  LDCU.U8 UR42, c[0x0][0x591] ;  /* 0x0000b220ff2a77ac */ /* 0x000e220008000000 */
[----:B---3--:R-:W-:-:S02]  /*0090*/  UIADD3 UR40, UPT, UPT, UR39, -0x1, URZ ;  /* 0xffffffff27287890 */ /* 0x008fc4000fffe0ff */
[----:B--2---:R-:W-:Y:S02]  /*00a0*/  USHF.L.U32 UR4, UR4, 0x9, URZ ;  /* 0x0000000904047899 */ /* 0x004fe400080006ff */
[----:B------:R-:W-:-:S04]  /*00b0*/  UISETP.LT.U32.AND UP0, UPT, UR40, 0x18, UPT ;  /* 0x000000182800788c */ /* 0x000fc8000bf01070 */
[----:B------:R-:W-:Y:S01]  /*00c0*/  USEL UR38, UR40, 0x18, UP0 ;  /* 0x0000001828267887 */ /* 0x000fe20008000000 */
[----:B-1----:R-:W-:-:S03]  /*00d0*/  LOP3.LUT R17, R17, UR4, RZ, 0xfc, !PT ;  /* 0x0000000411117c12 */ /* 0x002fc6000f8efcff */
[----:B------:R-:W-:Y:S01]  /*00e0*/  UIADD3 UR38, UPT, UPT, UR38, 0x1, URZ ;  /* 0x0000000126267890 */ /* 0x000fe2000fffe0ff */
[----:B----4-:R-:W-:-:S13]  /*00f0*/  ISETP.GE.AND P0, PT, R17, UR5, PT ;  /* 0x0000000511007c0c */ /* 0x010fda000bf06270 */
[----:B0-----:R-:W-:Y:S05]  /*0100*/  @P0 BRA `(.L_x_1) ;  /* 0x00000030007c0947 */ /* 0x001fea0003800000 */
[----:B------:R-:W-:Y:S01]  /*0110*/  UISETP.NE.AND UP0, UPT, UR39, URZ, UPT ;  /* 0x000000ff2700728c */ /* 0x000fe2000bf05270 */
[----:B------:R-:W-:Y:S02]  /*0120*/  IMAD.MOV.U32 R0, RZ, RZ, RZ ;  /* 0x000000ffff007224 */ /* 0x000fe400078e00ff */
[----:B------:R-:W-:-:S06]  /*0130*/  IMAD.MOV.U32 R16, RZ, RZ, RZ ;  /* 0x000000ffff107224 */ /* 0x000fcc00078e00ff */
[----:B------:R-:W-:Y:S05]  /*0140*/  BRA.U !UP0, `(.L_x_2) ;  /* 0x0000001108a87547 */ /* 0x000fea000b800000 */
[----:B------:R-:W0:Y:S01]  /*0150*/  LDCU.64 UR4, c[0x0][0x390] ;  /* 0x00007200ff0477ac */ /* 0x000e220008000a00 */
[----:B------:R-:W-:Y:S01]  /*0160*/  IMAD.MOV.U32 R16, RZ, RZ, RZ ;  /* 0x000000ffff107224 */ /* 0x000fe200078e00ff */
[----:B------:R-:W1:Y:S01]  /*0170*/  LDCU UR6, c[0x0][0x38c] ;  /* 0x00007180ff0677ac */ /* 0x000e620008000800 */
[----:B------:R-:W2:Y:S01]  /*0180*/  LDCU.64 UR8, c[0x0][0x4b8] ;  /* 0x00009700ff0877ac */ /* 0x000ea20008000a00 */
[----:B------:R-:W-:Y:S01]  /*0190*/  UISETP.NE.AND UP0, UPT, UR40, URZ, UPT ;  /* 0x000000ff2800728c */ /* 0x000fe2000bf05270 */
[----:B0-----:R-:W-:-:S05]  /*01a0*/  IMAD.HI.U32 R2, R17, UR4, R16 ;  /* 0x0000000411027c27 */ /* 0x001fca000f8e0010 */
[----:B------:R-:W-:-:S04]  /*01b0*/  SHF.R.U32.HI R3, RZ, UR5, R2 ;  /* 0x00000005ff037c19 */ /* 0x000fc80008011602 */
[----:B------:R-:W-:-:S05]  /*01c0*/  IADD3 R0, PT, PT, -R3, RZ, RZ ;  /* 0x000000ff03007210 */ /* 0x000fca0007ffe1ff */
[----:B-1----:R-:W-:-:S04]  /*01d0*/  IMAD R0, R0, UR6, R17 ;  /* 0x0000000600007c24 */ /* 0x002fc8000f8e0211 */
[C---:B--2---:R-:W-:Y:S02]  /*01e0*/  IMAD R16, R0.reuse, UR8, RZ ;  /* 0x0000000800107c24 */ /* 0x044fe4000f8e02ff */
[----:B------:R-:W-:Y:S01]  /*01f0*/  IMAD R0, R0, UR9, RZ ;  /* 0x0000000900007c24 */ /* 0x000fe2000f8e02ff */
[----:B------:R-:W-:Y:S06]  /*0200*/  BRA.U !UP0, `(.L_x_2) ;  /* 0x0000001108787547 */ /* 0x000fec000b800000 */
[----:B------:R-:W0:Y:S01]  /*0210*/  LDCU.64 UR6, c[0x0][0x398] ;  /* 0x00007300ff0677ac */ /* 0x000e220008000a00 */
[----:B------:R-:W-:Y:S01]  /*0220*/  IMAD.MOV.U32 R2, RZ, RZ, RZ ;  /* 0x000000ffff027224 */ /* 0x000fe200078e00ff */
[----:B------:R-:W1:Y:S01]  /*0230*/  LDCU UR4, c[0x0][0x3a0] ;  /* 0x00007400ff0477ac */ /* 0x000e620008000800 */
[----:B------:R-:W2:Y:S01]  /*0240*/  LDCU.64 UR8, c[0x0][0x4c0] ;  /* 0x00009800ff0877ac */ /* 0x000ea20008000a00 */
[----:B------:R-:W-:Y:S01]  /*0250*/  UISETP.NE.AND UP0, UPT, UR38, 0x2, UPT ;  /* 0x000000022600788c */ /* 0x000fe2000bf05270 */
[----:B0-----:R-:W-:-:S05]  /*0260*/  IMAD.HI.U32 R4, R3, UR7, R2 ;  /* 0x0000000703047c27 */ /* 0x001fca000f8e0002 */
[----:B-1----:R-:W-:-:S05]  /*0270*/  SHF.R.U32.HI R5, RZ, UR4, R4 ;  /* 0x00000004ff057c19 */ /* 0x002fca0008011604 */
[----:B------:R-:W-:-:S04]  /*0280*/  IMAD.MOV R2, RZ, RZ, -R5 ;  /* 0x000000ffff027224 */ /* 0x000fc800078e0a05 */
[----:B------:R-:W-:-:S04]  /*0290*/  IMAD R3, R2, UR6, R3 ;  /* 0x0000000602037c24 */ /* 0x000fc8000f8e0203 */
[C---:B--2---:R-:W-:Y:S02]  /*02a0*/  IMAD R16, R3.reuse, UR8, R16 ;  /* 0x0000000803107c24 */ /* 0x044fe4000f8e0210 */
[----:B------:R-:W-:Y:S01]  /*02b0*/  IMAD R0, R3, UR9, R0 ;  /* 0x0000000903007c24 */ /* 0x000fe2000f8e0200 */
[----:B------:R-:W-:Y:S06]  /*02c0*/  BRA.U !UP0, `(.L_x_2) ;  /* 0x0000001108487547 */ /* 0x000fec000b800000 */
[----:B------:R-:W0:Y:S01]  /*02d0*/  LDCU.64 UR4, c[0x0][0x3a8] ;  /* 0x00007500ff0477ac */ /* 0x000e220008000a00 */
[----:B------:R-:W-:Y:S01]  /*02e0*/  IMAD.MOV.U32 R4, RZ, RZ, RZ ;  /* 0x000000ffff047224 */ /* 0x000fe200078e00ff */
[----:B------:R-:W1:Y:S01]  /*02f0*/  LDCU UR6, c[0x0][0x3a4] ;  /* 0x00007480ff0677ac */ /* 0x000e620008000800 */
[----:B------:R-:W2:Y:S01]  /*0300*/  LDCU.64 UR8, c[0x0][0x4c8] ;  /* 0x00009900ff0877ac */ /* 0x000ea20008000a00 */
[----:B------:R-:W-:Y:S01]  /*0310*/  UISETP.NE.AND UP0, UPT, UR38, 0x3, UPT ;  /* 0x000000032600788c */ /* 0x000fe2000bf05270 */
[----:B0-----:R-:W-:-:S05]  /*0320*/  IMAD.HI.U32 R2, R5, UR4, R4 ;  /* 0x0000000405027c27 */ /* 0x001fca000f8e0004 */
[----:B------:R-:W-:-:S04]  /*0330*/  SHF.R.U32.HI R3, RZ, UR5, R2 ;  /* 0x00000005ff037c19 */ /* 0x000fc80008011602 */
[----:B------:R-:W-:-:S05]  /*0340*/  IADD3 R4, PT, PT, -R3, RZ, RZ ;  /* 0x000000ff03047210 */ /* 0x000fca0007ffe1ff */
[----:B-1----:R-:W-:-:S04]  /*0350*/  IMAD R5, R4, UR6, R5 ;  /* 0x0000000604057c24 */ /* 0x002fc8000f8e0205 */
        /* <DEDUP_REMOVED lines=258> */
[----:B------:R-:W2:Y:S02]  /*1380*/  LDCU.64 UR8, c[0x0][0x578] ;  /* 0x0000af00ff0877ac */ /* 0x000ea40008000a00 */
[----:B0-----:R-:W-:-:S05]  /*1390*/  IMAD.HI.U32 R2, R5, UR4, R4 ;  /* 0x0000000405027c27 */ /* 0x001fca000f8e0004 */
[----:B------:R-:W-:-:S04]  /*13a0*/  SHF.R.U32.HI R2, RZ, UR5, R2 ;  /* 0x00000005ff027c19 */ /* 0x000fc80008011602 */
[----:B------:R-:W-:-:S05]  /*13b0*/  IADD3 R3, PT, PT, -R2, RZ, RZ ;  /* 0x000000ff02037210 */ /* 0x000fca0007ffe1ff */
[----:B-1----:R-:W-:-:S04]  /*13c0*/  IMAD R5, R3, UR6, R5 ;  /* 0x0000000603057c24 */ /* 0x002fc8000f8e0205 */
[C---:B--2---:R-:W-:Y:S02]  /*13d0*/  IMAD R16, R5.reuse, UR8, R16 ;  /* 0x0000000805107c24 */ /* 0x044fe4000f8e0210 */
[----:B------:R-:W-:-:S07]  /*13e0*/  IMAD R0, R5, UR9, R0 ;  /* 0x0000000905007c24 */ /* 0x000fce000f8e0200 */
.L_x_2:
[----:B------:R-:W0:Y:S01]  /*13f0*/  LDCU.64 UR6, c[0x0][0x588] ;  /* 0x0000b100ff0677ac */ /* 0x000e220008000a00 */
[----:B------:R-:W-:-:S04]  /*1400*/  UPRMT UR4, UR41, 0x9910, URZ ;  /* 0x0000991029047896 */ /* 0x000fc800080000ff */
[----:B------:R-:W-:Y:S01]  /*1410*/  UISETP.GT.AND UP0, UPT, UR4, 0x9, UPT ;  /* 0x000000090400788c */ /* 0x000fe2000bf04270 */
[----:B0-----:R-:W-:-:S05]  /*1420*/  IADD3 R2, P0, PT, R0, UR6, RZ ;  /* 0x0000000600027c10 */ /* 0x001fca000ff1e0ff */
[----:B------:R-:W-:-:S03]  /*1430*/  IMAD.X R3, RZ, RZ, UR7, P0 ;  /* 0x00000007ff037e24 */ /* 0x000fc600080e06ff */
[----:B------:R-:W-:Y:S05]  /*1440*/  BRA.U UP0, `(.L_x_3) ;  /* 0x0000000500107547 */ /* 0x000fea000b800000 */
[----:B------:R-:W-:-:S09]  /*1450*/  UISETP.GT.AND UP0, UPT, UR4, 0x4, UPT ;  /* 0x000000040400788c */ /* 0x000fd2000bf04270 */
[----:B------:R-:W-:Y:S05]  /*1460*/  BRA.U UP0, `(.L_x_4) ;  /* 0x0000000100807547 */ /* 0x000fea000b800000 */
[----:B------:R-:W-:-:S09]  /*1470*/  UISETP.GT.AND UP0, UPT, UR4, 0x1, UPT ;  /* 0x000000010400788c */ /* 0x000fd2000bf04270 */
[----:B------:R-:W-:Y:S05]  /*1480*/  BRA.U UP0, `(.L_x_5) ;  /* 0x0000000100307547 */ /* 0x000fea000b800000 */
[----:B------:R-:W-:-:S09]  /*1490*/  UISETP.NE.AND UP0, UPT, UR41, URZ, UPT ;  /* 0x000000ff2900728c */ /* 0x000fd2000bf05270 */
[----:B------:R-:W-:Y:S05]  /*14a0*/  BRA.U !UP0, `(.L_x_6) ;  /* 0x0000000108187547 */ /* 0x000fea000b800000 */
[----:B------:R-:W-:-:S09]  /*14b0*/  UISETP.NE.AND UP0, UPT, UR4, 0x1, UPT ;  /* 0x000000010400788c */ /* 0x000fd2000bf05270 */
[----:B------:R-:W-:Y:S05]  /*14c0*/  BRA.U UP0, `(.L_x_7) ;  /* 0x0000000d00147547 */ /* 0x000fea000b800000 */
[----:B------:R-:W2:Y:S02]  /*14d0*/  LDG.E.S8 R2, desc[UR36][R2.64] ;  /* 0x0000002402027981 */ /* 0x000ea4000c1e1300 */
[----:B--2---:R-:W0:Y:S02]  /*14e0*/  I2F.S16 R0, R2 ;  /* 0x0000000200007306 */ /* 0x004e240000101400 */
[----:B0-----:R-:W-:Y:S01]  /*14f0*/  F2FP.BF16.F32.PACK_AB R0, RZ, R0 ;  /* 0x00000000ff00723e */ /* 0x001fe200000010ff */
[----:B------:R-:W-:Y:S06]  /*1500*/  BRA `(.L_x_8) ;  /* 0x0000000c00947947 */ /* 0x000fec0003800000 */
.L_x_6:
[----:B------:R-:W2:Y:S02]  /*1510*/  LDG.E.U8 R2, desc[UR36][R2.64] ;  /* 0x0000002402027981 */ /* 0x000ea4000c1e1100 */
[----:B--2---:R-:W-:-:S04]  /*1520*/  I2FP.F32.U32 R0, R2 ;  /* 0x0000000200007245 */ /* 0x004fc80000201000 */
[----:B------:R-:W-:Y:S01]  /*1530*/  F2FP.BF16.F32.PACK_AB R0, RZ, R0 ;  /* 0x00000000ff00723e */ /* 0x000fe200000010ff */
[----:B------:R-:W-:Y:S06]  /*1540*/  BRA `(.L_x_8) ;  /* 0x0000000c00847947 */ /* 0x000fec0003800000 */
.L_x_5:
[----:B------:R-:W-:-:S09]  /*1550*/  UISETP.NE.AND UP0, UPT, UR4, 0x2, UPT ;  /* 0x000000020400788c */ /* 0x000fd2000bf05270 */
[----:B------:R-:W-:Y:S05]  /*1560*/  BRA.U !UP0, `(.L_x_9) ;  /* 0x0000000108307547 */ /* 0x000fea000b800000 */
[----:B------:R-:W-:-:S09]  /*1570*/  UISETP.NE.AND UP0, UPT, UR4, 0x3, UPT ;  /* 0x000000030400788c */ /* 0x000fd2000bf05270 */
[----:B------:R-:W-:Y:S05]  /*1580*/  BRA.U !UP0, `(.L_x_10) ;  /* 0x0000000108187547 */ /* 0x000fea000b800000 */
[----:B------:R-:W-:-:S09]  /*1590*/  UISETP.NE.AND UP0, UPT, UR4, 0x4, UPT ;  /* 0x000000040400788c */ /* 0x000fd2000bf05270 */
[----:B------:R-:W-:Y:S05]  /*15a0*/  BRA.U UP0, `(.L_x_7) ;  /* 0x0000000900dc7547 */ /* 0x000fea000b800000 */
[----:B------:R-:W2:Y:S02]  /*15b0*/  LDG.E.64 R2, desc[UR36][R2.64] ;  /* 0x0000002402027981 */ /* 0x000ea4000c1e1b00 */
[----:B--2---:R-:W0:Y:S02]  /*15c0*/  I2F.S64 R0, R2 ;  /* 0x0000000200007312 */ /* 0x004e240000301400 */
[----:B0-----:R-:W-:Y:S01]  /*15d0*/  F2FP.BF16.F32.PACK_AB R0, RZ, R0 ;  /* 0x00000000ff00723e */ /* 0x001fe200000010ff */
[----:B------:R-:W-:Y:S06]  /*15e0*/  BRA `(.L_x_8) ;  /* 0x0000000c005c7947 */ /* 0x000fec0003800000 */
.L_x_10:
[----:B------:R-:W2:Y:S02]  /*15f0*/  LDG.E R2, desc[UR36][R2.64] ;  /* 0x0000002402027981 */ /* 0x000ea4000c1e1900 */
[----:B--2---:R-:W-:-:S04]  /*1600*/  I2FP.F32.S32 R0, R2 ;  /* 0x0000000200007245 */ /* 0x004fc80000201400 */
[----:B------:R-:W-:Y:S01]  /*1610*/  F2FP.BF16.F32.PACK_AB R0, RZ, R0 ;  /* 0x00000000ff00723e */ /* 0x000fe200000010ff */
[----:B------:R-:W-:Y:S06]  /*1620*/  BRA `(.L_x_8) ;  /* 0x0000000c004c7947 */ /* 0x000fec0003800000 */
.L_x_9:
[----:B------:R-:W2:Y:S02]  /*1630*/  LDG.E.U16 R2, desc[UR36][R2.64] ;  /* 0x0000002402027981 */ /* 0x000ea4000c1e1500 */
[----:B--2---:R-:W0:Y:S02]  /*1640*/  I2F.S16 R0, R2 ;  /* 0x0000000200007306 */ /* 0x004e240000101400 */
[----:B0-----:R-:W-:Y:S01]  /*1650*/  F2FP.BF16.F32.PACK_AB R0, RZ, R0 ;  /* 0x00000000ff00723e */ /* 0x001fe200000010ff */
[----:B------:R-:W-:Y:S06]  /*1660*/  BRA `(.L_x_8) ;  /* 0x0000000c003c7947 */ /* 0x000fec0003800000 */
.L_x_4:
[----:B------:R-:W-:-:S09]  /*1670*/  UISETP.GT.AND UP0, UPT, UR4, 0x6, UPT ;  /* 0x000000060400788c */ /* 0x000fd2000bf04270 */
[----:B------:R-:W-:Y:S05]  /*1680*/  BRA.U UP0, `(.L_x_11) ;  /* 0x00000001002c7547 */ /* 0x000fea000b800000 */
[----:B------:R-:W-:-:S09]  /*1690*/  UISETP.NE.AND UP0, UPT, UR4, 0x5, UPT ;  /* 0x000000050400788c */ /* 0x000fd2000bf05270 */
[----:B------:R-:W-:Y:S05]  /*16a0*/  BRA.U !UP0, `(.L_x_12) ;  /* 0x0000000108147547 */ /* 0x000fea000b800000 */
[----:B------:R-:W-:-:S09]  /*16b0*/  UISETP.NE.AND UP0, UPT, UR4, 0x6, UPT ;  /* 0x000000060400788c */ /* 0x000fd2000bf05270 */
[----:B------:R-:W-:Y:S05]  /*16c0*/  BRA.U UP0, `(.L_x_7) ;  /* 0x0000000900947547 */ /* 0x000fea000b800000 */
[----:B------:R-:W2:Y:S02]  /*16d0*/  LDG.E R2, desc[UR36][R2.64] ;  /* 0x0000002402027981 */ /* 0x000ea4000c1e1900 */
[----:B--2---:R-:W-:Y:S01]  /*16e0*/  F2FP.BF16.F32.PACK_AB R0, RZ, R2 ;  /* 0x00000002ff00723e */ /* 0x004fe200000010ff */
[----:B------:R-:W-:Y:S06]  /*16f0*/  BRA `(.L_x_8) ;  /* 0x0000000c00187947 */ /* 0x000fec0003800000 */
.L_x_12:
[----:B------:R-:W2:Y:S02]  /*1700*/  LDG.E.U16 R0, desc[UR36][R2.64] ;  /* 0x0000002402007981 */ /* 0x000ea4000c1e1500 */
[----:B--2---:R-:W-:-:S05]  /*1710*/  HADD2.F32 R0, -RZ, R0.H0_H0 ;  /* 0x20000000ff007230 */ /* 0x004fca0000004100 */
[----:B------:R-:W-:Y:S01]  /*1720*/  F2FP.BF16.F32.PACK_AB R0, RZ, R0 ;  /* 0x00000000ff00723e */ /* 0x000fe200000010ff */
[----:B------:R-:W-:Y:S06]  /*1730*/  BRA `(.L_x_8) ;  /* 0x0000000c00087947 */ /* 0x000fec0003800000 */
.L_x_11:
[----:B------:R-:W-:-:S09]  /*1740*/  UISETP.NE.AND UP0, UPT, UR4, 0x7, UPT ;  /* 0x000000070400788c */ /* 0x000fd2000bf05270 */
[----:B------:R-:W-:Y:S05]  /*1750*/  BRA.U !UP0, `(.L_x_13) ;  /* 0x00000001082c7547 */ /* 0x000fea000b800000 */
[----:B------:R-:W-:-:S09]  /*1760*/  UISETP.NE.AND UP0, UPT, UR4, 0x8, UPT ;  /* 0x000000080400788c */ /* 0x000fd2000bf05270 */
[----:B------:R-:W-:Y:S05]  /*1770*/  BRA.U !UP0, `(.L_x_14) ;  /* 0x0000000108147547 */ /* 0x000fea000b800000 */
[----:B------:R-:W-:-:S09]  /*1780*/  UISETP.NE.AND UP0, UPT, UR4, 0x9, UPT ;  /* 0x000000090400788c */ /* 0x000fd2000bf05270 */
[----:B------:R-:W-:Y:S05]  /*1790*/  BRA.U UP0, `(.L_x_7) ;  /* 0x0000000900607547 */ /* 0x000fea000b800000 */
[----:B------:R-:W2:Y:S02]  /*17a0*/  LDG.E R2, desc[UR36][R2.64] ;  /* 0x0000002402027981 */ /* 0x000ea4000c1e1900 */
[----:B--2---:R-:W-:Y:S01]  /*17b0*/  F2FP.BF16.F32.PACK_AB R0, RZ, R2 ;  /* 0x00000002ff00723e */ /* 0x004fe200000010ff */
[----:B------:R-:W-:Y:S06]  /*17c0*/  BRA `(.L_x_8) ;  /* 0x0000000800e47947 */ /* 0x000fec0003800000 */
.L_x_14:
[----:B------:R-:W2:Y:S02]  /*17d0*/  LDG.E.U16 R2, desc[UR36][R2.64] ;  /* 0x0000002402027981 */ /* 0x000ea4000c1e1500 */
[----:B--2---:R-:W-:-:S05]  /*17e0*/  HADD2.F32 R0, -RZ, R2.H0_H0 ;  /* 0x20000002ff007230 */ /* 0x004fca0000004100 */
[----:B------:R-:W-:Y:S01]  /*17f0*/  F2FP.BF16.F32.PACK_AB R0, RZ, R0 ;  /* 0x00000000ff00723e */ /* 0x000fe200000010ff */
[----:B------:R-:W-:Y:S06]  /*1800*/  BRA `(.L_x_8) ;  /* 0x0000000800d47947 */ /* 0x000fec0003800000 */
.L_x_13:
[----:B------:R-:W2:Y:S01]  /*1810*/  LDG.E.64 R2, desc[UR36][R2.64] ;  /* 0x0000002402027981 */ /* 0x000ea2000c1e1b00 */
[----:B------:R-:W-:Y:S01]  /*1820*/  UMOV UR4, 0xf0000000 ;  /* 0xf000000000047882 */ /* 0x000fe20000000000 */
[----:B------:R-:W-:Y:S01]  /*1830*/  UMOV UR5, 0x380fffff ;  /* 0x380fffff00057882 */ /* 0x000fe20000000000 */
[----:B--2---:R-:W0:Y:S01]  /*1840*/  F2F.F32.F64 R0, R2 ;  /* 0x0000000200007310 */ /* 0x004e220000301000 */
[----:B------:R-:W-:-:S14]  /*1850*/  DSETP.GEU.AND P0, PT, |R2|, UR4, PT ;  /* 0x0000000402007e2a */ /* 0x000fdc000bf0e200 */
[----:B0-----:R-:W-:-:S05]  /*1860*/  @!P0 FMUL R0, R0, 1.175494350822287508e-38 ;  /* 0x0080000000008820 */ /* 0x001fca0000400000 */
[----:B------:R-:W-:Y:S01]  /*1870*/  F2FP.BF16.F32.PACK_AB R0, RZ, R0 ;  /* 0x00000000ff00723e */ /* 0x000fe200000010ff */
[----:B------:R-:W-:Y:S06]  /*1880*/  BRA `(.L_x_8) ;  /* 0x0000000800b47947 */ /* 0x000fec0003800000 */
.L_x_3:
[----:B------:R-:W-:-:S09]  /*1890*/  UISETP.GT.AND UP0, UPT, UR4, 0x18, UPT ;  /* 0x000000180400788c */ /* 0x000fd2000bf04270 */
[----:B------:R-:W-:Y:S05]  /*18a0*/  BRA.U UP0, `(.L_x_15) ;  /* 0x0000000100f47547 */ /* 0x000fea000b800000 */
[----:B------:R-:W-:-:S09]  /*18b0*/  UISETP.GT.AND UP0, UPT, UR4, 0xe, UPT ;  /* 0x0000000e0400788c */ /* 0x000fd2000bf04270 */
[----:B------:R-:W-:Y:S05]  /*18c0*/  BRA.U UP0, `(.L_x_16) ;  /* 0x0000000100447547 */ /* 0x000fea000b800000 */
[----:B------:R-:W-:-:S09]  /*18d0*/  UISETP.NE.AND UP0, UPT, UR4, 0xa, UPT ;  /* 0x0000000a0400788c */ /* 0x000fd2000bf05270 */
[----:B------:R-:W-:Y:S05]  /*18e0*/  BRA.U !UP0, `(.L_x_17) ;  /* 0x00000001081c7547 */ /* 0x000fea000b800000 */
[----:B------:R-:W-:-:S09]  /*18f0*/  UISETP.NE.AND UP0, UPT, UR4, 0xb, UPT ;  /* 0x0000000b0400788c */ /* 0x000fd2000bf05270 */
[----:B------:R-:W-:Y:S05]  /*1900*/  BRA.U UP0, `(.L_x_7) ;  /* 0x0000000900047547 */ /* 0x000fea000b800000 */
[----:B------:R-:W2:Y:S02]  /*1910*/  LDG.E.U8 R2, desc[UR36][R2.64] ;  /* 0x0000002402027981 */ /* 0x000ea4000c1e1100 */
[----:B--2---:R-:W-:-:S04]  /*1920*/  ISETP.NE.AND P0, PT, R2, RZ, PT ;  /* 0x000000ff0200720c */ /* 0x004fc80003f05270 */
[----:B------:R-:W-:-:S04]  /*1930*/  FSEL R0, RZ, 1, !P0 ;  /* 0x3f800000ff007808 */ /* 0x000fc80004000000 */
[----:B------:R-:W-:Y:S01]  /*1940*/  F2FP.BF16.F32.PACK_AB R0, RZ, R0 ;  /* 0x00000000ff00723e */ /* 0x000fe200000010ff */
[----:B------:R-:W-:Y:S06]  /*1950*/  BRA `(.L_x_8) ;  /* 0x0000000800807947 */ /* 0x000fec0003800000 */
.L_x_17:
        /* <DEDUP_REMOVED lines=8> */
.L_x_16:
[----:B------:R-:W-:-:S09]  /*19e0*/  UISETP.NE.AND UP0, UPT, UR4, 0xf, UPT ;  /* 0x0000000f0400788c */ /* 0x000fd2000bf05270 */
[----:B------:R-:W-:Y:S05]  /*19f0*/  BRA.U !UP0, `(.L_x_18) ;  /* 0x0000000108987547 */ /* 0x000fea000b800000 */
[----:B------:R-:W-:-:S09]  /*1a00*/  UISETP.NE.AND UP0, UPT, UR4, 0x17, UPT ;  /* 0x000000170400788c */ /* 0x000fd2000bf05270 */
[----:B------:R-:W-:Y:S05]  /*1a10*/  BRA.U !UP0, `(.L_x_19) ;  /* 0x00000001085c7547 */ /* 0x000fea000b800000 */
[----:B------:R-:W-:-:S09]  /*1a20*/  UISETP.NE.AND UP0, UPT, UR4, 0x18, UPT ;  /* 0x000000180400788c */ /* 0x000fd2000bf05270 */
[----:B------:R-:W-:Y:S05]  /*1a30*/  BRA.U UP0, `(.L_x_7) ;  /* 0x0000000500b87547 */ /* 0x000fea000b800000 */
[----:B------:R-:W2:Y:S01]  /*1a40*/  LDG.E.U8 R0, desc[UR36][R2.64] ;  /* 0x0000002402007981 */ /* 0x000ea2000c1e1100 */
[----:B------:R-:W-:Y:S02]  /*1a50*/  IMAD.MOV.U32 R6, RZ, RZ, 0x1f ;  /* 0x0000001fff067424 */ /* 0x000fe400078e00ff */
[----:B--2---:R-:W-:-:S05]  /*1a60*/  IMAD.SHL.U32 R0, R0, 0x1000000, RZ ;  /* 0x0100000000007824 */ /* 0x004fca00078e00ff */
[C---:B------:R-:W-:Y:S02]  /*1a70*/  LOP3.LUT R4, R0.reuse, 0x7f000000, RZ, 0xc0, !PT ;  /* 0x7f00000000047812 */ /* 0x040fe400078ec0ff */
[----:B------:R-:W-:Y:S02]  /*1a80*/  LOP3.LUT P0, RZ, R0, 0x7f000000, RZ, 0xc0, !PT ;  /* 0x7f00000000ff7812 */ /* 0x000fe4000780c0ff */
[----:B------:R-:W0:Y:S02]  /*1a90*/  FLO.U32 R5, R4 ;  /* 0x0000000400057300 */ /* 0x000e2400000e0000 */
[----:B0-----:R-:W-:-:S04]  /*1aa0*/  IADD3 R5, PT, PT, -R5, RZ, RZ ;  /* 0x000000ff05057210 */ /* 0x001fc80007ffe1ff */
[----:B------:R-:W-:-:S05]  /*1ab0*/  VIADDMNMX.U32 R5, R5, R6, 0x4, !PT ;  /* 0x0000000405057446 */ /* 0x000fca0007800006 */
[----:B------:R-:W-:-:S04]  /*1ac0*/  VIADD R5, R5, 0xfffffffc ;  /* 0xfffffffc05057836 */ /* 0x000fc80000000000 */
[----:B------:R-:W-:Y:S01]  /*1ad0*/  IMAD.SHL.U32 R7, R5, 0x800000, RZ ;  /* 0x0080000005077824 */ /* 0x000fe200078e00ff */
[C---:B------:R-:W-:Y:S01]  /*1ae0*/  SHF.L.U32 R6, R4.reuse, R5, RZ ;  /* 0x0000000504067219 */ /* 0x040fe200000006ff */
[----:B------:R-:W-:-:S03]  /*1af0*/  VIADD R5, R4, 0x1000000 ;  /* 0x0100000004057836 */ /* 0x000fc60000000000 */
[----:B------:R-:W-:Y:S02]  /*1b00*/  LEA.HI R6, R6, -R7, RZ, 0x1c ;  /* 0x8000000706067211 */ /* 0x000fe400078fe0ff */
[----:B------:R-:W-:Y:S02]  /*1b10*/  SHF.R.S32.HI R5, RZ, 0x8, R5 ;  /* 0x00000008ff057819 */ /* 0x000fe40000011405 */
[----:B------:R-:W-:-:S04]  /*1b20*/  IADD3 R6, PT, PT, R6, 0x3c000000, RZ ;  /* 0x3c00000006067810 */ /* 0x000fc80007ffe0ff */
[----:B------:R-:W-:-:S04]  /*1b30*/  LOP3.LUT R5, R6, 0x7f800000, R5, 0xf8, !PT ;  /* 0x7f80000006057812 */ /* 0x000fc800078ef805 */
[----:B------:R-:W-:-:S04]  /*1b40*/  SEL R5, R5, RZ, P0 ;  /* 0x000000ff05057207 */ /* 0x000fc80000000000 */
[----:B------:R-:W-:-:S04]  /*1b50*/  LOP3.LUT R5, R5, 0x80000000, R0, 0xf8, !PT ;  /* 0x8000000005057812 */ /* 0x000fc800078ef800 */
[----:B------:R-:W-:-:S04]  /*1b60*/  F2FP.BF16.F32.PACK_AB R5, RZ, R5 ;  /* 0x00000005ff05723e */ /* 0x000fc800000010ff */
[----:B------:R-:W-:Y:S01]  /*1b70*/  PRMT R0, R5, 0x7610, R0 ;  /* 0x0000761005007816 */ /* 0x000fe20000000000 */
[----:B------:R-:W-:Y:S06]  /*1b80*/  BRA `(.L_x_8) ;  /* 0x0000000400f47947 */ /* 0x000fec0003800000 */
.L_x_19:
[----:B------:R-:W2:Y:S02]  /*1b90*/  LDG.E.U8 R2, desc[UR36][R2.64] ;  /* 0x0000002402027981 */ /* 0x000ea4000c1e1100 */
[C---:B--2---:R-:W-:Y:S02]  /*1ba0*/  IMAD.SHL.U32 R4, R2.reuse, 0x2000000, RZ ;  /* 0x0200000002047824 */ /* 0x044fe400078e00ff */
[----:B------:R-:W-:-:S03]  /*1bb0*/  IMAD.SHL.U32 R5, R2, 0x100, RZ ;  /* 0x0000010002057824 */ /* 0x000fc600078e00ff */
[----:B------:R-:W-:-:S13]  /*1bc0*/  ISETP.GT.U32.AND P0, PT, R4, 0x7ffffff, PT ;  /* 0x07ffffff0400780c */ /* 0x000fda0003f04070 */
[C---:B------:R-:W-:Y:S02]  /*1bd0*/  @!P0 LOP3.LUT R0, R5.reuse, 0x7f00, RZ, 0xc0, !PT ;  /* 0x00007f0005008812 */ /* 0x040fe400078ec0ff */
[----:B------:R-:W-:Y:S02]  /*1be0*/  @P0 LEA.HI R4, R4, 0x70000000, RZ, 0x1c ;  /* 0x7000000004040811 */ /* 0x000fe400078fe0ff */
[----:B------:R-:W-:Y:S02]  /*1bf0*/  @!P0 LOP3.LUT R0, R0, 0x3f000000, RZ, 0xfc, !PT ;  /* 0x3f00000000008812 */ /* 0x000fe400078efcff */
[----:B------:R-:W-:-:S03]  /*1c00*/  PRMT R5, R5, 0x9910, RZ ;  /* 0x0000991005057816 */ /* 0x000fc600000000ff */
[----:B------:R-:W-:Y:S01]  /*1c10*/  @!P0 FADD.FTZ R0, R0, -0.5 ;  /* 0xbf00000000008421 */ /* 0x000fe20000010000 */
[----:B------:R-:W-:-:S05]  /*1c20*/  @P0 FMUL.FTZ R0, R4, 1.9259299443872358531e-34 ;  /* 0x0780000004000820 */ /* 0x000fca0000410000 */
[----:B------:R-:W-:-:S04]  /*1c30*/  LOP3.LUT R0, R0, 0x80000000, R5, 0xf8, !PT ;  /* 0x8000000000007812 */ /* 0x000fc800078ef805 */
[----:B------:R-:W-:Y:S01]  /*1c40*/  F2FP.BF16.F32.PACK_AB R0, RZ, R0 ;  /* 0x00000000ff00723e */ /* 0x000fe200000010ff */
[----:B------:R-:W-:Y:S06]  /*1c50*/  BRA `(.L_x_8) ;  /* 0x0000000400c07947 */ /* 0x000fec0003800000 */
.L_x_18:
[----:B------:R0:W5:Y:S01]  /*1c60*/  LDG.E.U16 R0, desc[UR36][R2.64] ;  /* 0x0000002402007981 */ /* 0x000162000c1e1500 */
[----:B------:R-:W-:Y:S05]  /*1c70*/  BRA `(.L_x_8) ;  /* 0x0000000400b87947 */ /* 0x000fea0003800000 */
.L_x_15:
[----:B------:R-:W-:-:S09]  /*1c80*/  UISETP.GT.AND UP0, UPT, UR4, 0x1b, UPT ;  /* 0x0000001b0400788c */ /* 0x000fd2000bf04270 */
[----:B------:R-:W-:Y:S05]  /*1c90*/  BRA.U UP0, `(.L_x_20) ;  /* 0x0000000500087547 */ /* 0x000fea000b800000 */
[----:B------:R-:W-:-:S09]  /*1ca0*/  UISETP.NE.AND UP0, UPT, UR4, 0x19, UPT ;  /* 0x000000190400788c */ /* 0x000fd2000bf05270 */
[----:B------:R-:W-:Y:S05]  /*1cb0*/  BRA.U !UP0, `(.L_x_21) ;  /* 0x0000000108907547 */ /* 0x000fea000b800000 */
[----:B------:R-:W-:-:S09]  /*1cc0*/  UISETP.NE.AND UP0, UPT, UR4, 0x1a, UPT ;  /* 0x0000001a0400788c */ /* 0x000fd2000bf05270 */
[----:B------:R-:W-:Y:S05]  /*1cd0*/  BRA.U !UP0, `(.L_x_22) ;  /* 0x0000000108187547 */ /* 0x000fea000b800000 */
[----:B------:R-:W-:-:S09]  /*1ce0*/  UISETP.NE.AND UP0, UPT, UR4, 0x1b, UPT ;  /* 0x0000001b0400788c */ /* 0x000fd2000bf05270 */
[----:B------:R-:W-:Y:S05]  /*1cf0*/  BRA.U UP0, `(.L_x_7) ;  /* 0x0000000500087547 */ /* 0x000fea000b800000 */
[----:B------:R-:W2:Y:S02]  /*1d00*/  LDG.E.U16 R0, desc[UR36][R2.64] ;  /* 0x0000002402007981 */ /* 0x000ea4000c1e1500 */
[----:B--2---:R-:W-:-:S04]  /*1d10*/  I2FP.F32.U32 R0, R0 ;  /* 0x0000000000007245 */ /* 0x004fc80000201000 */
[----:B------:R-:W-:Y:S01]  /*1d20*/  F2FP.BF16.F32.PACK_AB R0, RZ, R0 ;  /* 0x00000000ff00723e */ /* 0x000fe200000010ff */
[----:B------:R-:W-:Y:S06]  /*1d30*/  BRA `(.L_x_8) ;  /* 0x0000000400887947 */ /* 0x000fec0003800000 */
.L_x_22:
[----:B------:R-:W2:Y:S01]  /*1d40*/  LDG.E.U8 R3, desc[UR36][R2.64] ;  /* 0x0000002402037981 */ /* 0x000ea2000c1e1100 */
[----:B------:R-:W-:Y:S01]  /*1d50*/  BSSY.RECONVERGENT B0, `(.L_x_23) ;  /* 0x0000018000007945 */ /* 0x000fe20003800200 */
[----:B------:R-:W-:Y:S01]  /*1d60*/  IMAD.MOV.U32 R0, RZ, RZ, RZ ;  /* 0x000000ffff007224 */ /* 0x000fe200078e00ff */
[----:B--2---:R-:W-:-:S13]  /*1d70*/  ISETP.NE.AND P0, PT, R3, RZ, PT ;  /* 0x000000ff0300720c */ /* 0x004fda0003f05270 */
[----:B------:R-:W-:Y:S05]  /*1d80*/  @!P0 BRA `(.L_x_24) ;  /* 0x0000000000508947 */ /* 0x000fea0003800000 */
[----:B------:R-:W-:-:S13]  /*1d90*/  ISETP.NE.AND P0, PT, R3, 0x80, PT ;  /* 0x000000800300780c */ /* 0x000fda0003f05270 */
[----:B------:R-:W-:Y:S01]  /*1da0*/  @!P0 MOV R0, 0x7f800001 ;  /* 0x7f80000100008802 */ /* 0x000fe20000000f00 */
[----:B------:R-:W-:Y:S06]  /*1db0*/  @!P0 BRA `(.L_x_24) ;  /* 0x0000000000448947 */ /* 0x000fec0003800000 */
[--C-:B------:R-:W-:Y:S01]  /*1dc0*/  SHF.R.U32.HI R0, RZ, 0x3, R3.reuse ;  /* 0x00000003ff007819 */ /* 0x100fe20000011603 */
[----:B------:R-:W-:Y:S03]  /*1dd0*/  BSSY.RECONVERGENT B1, `(.L_x_25) ;  /* 0x000000c000017945 */ /* 0x000fe60003800200 */
[----:B------:R-:W-:Y:S02]  /*1de0*/  LOP3.LUT P0, R2, R0, 0xf, RZ, 0xc0, !PT ;  /* 0x0000000f00027812 */ /* 0x000fe4000780c0ff */
[----:B------:R-:W-:-:S05]  /*1df0*/  SHF.R.U32.HI R0, RZ, 0x7, R3 ;  /* 0x00000007ff007819 */ /* 0x000fca0000011603 */
[----:B------:R-:W-:Y:S01]  /*1e00*/  IMAD.U32 R7, R0, -0x80000000, RZ ;  /* 0x8000000000077824 */ /* 0x000fe200078e00ff */
[----:B------:R-:W-:-:S05]  /*1e10*/  LOP3.LUT R0, R3, 0x7, RZ, 0xc0, !PT ;  /* 0x0000000703007812 */ /* 0x000fca00078ec0ff */
[----:B------:R-:W-:Y:S05]  /*1e20*/  @P0 BRA `(.L_x_26) ;  /* 0x0000000000180947 */ /* 0x000fea0003800000 */
[----:B------:R-:W0:Y:S02]  /*1e30*/  FLO.U32 R3, R0 ;  /* 0x0000000000037300 */ /* 0x000e2400000e0000 */
[----:B0-----:R-:W-:-:S04]  /*1e40*/  IADD3 R3, PT, PT, -R3, 0x1f, RZ ;  /* 0x0000001f03037810 */ /* 0x001fc80007ffe1ff */
[----:B------:R-:W-:Y:S01]  /*1e50*/  IADD3 R2, PT, PT, R2, 0x1d, -R3 ;  /* 0x0000001d02027810 */ /* 0x000fe20007ffe803 */
[----:B------:R-:W-:-:S05]  /*1e60*/  VIADD R5, R3, 0xffffffe4 ;  /* 0xffffffe403057836 */ /* 0x000fca0000000000 */
[----:B------:R-:W-:-:S04]  /*1e70*/  SHF.L.U32 R5, R0, R5, RZ ;  /* 0x0000000500057219 */ /* 0x000fc800000006ff */
[----:B------:R-:W-:-:S07]  /*1e80*/  LOP3.LUT R0, R5, 0x7, RZ, 0xc0, !PT ;  /* 0x0000000705007812 */ /* 0x000fce00078ec0ff */
.L_x_26:
[----:B------:R-:W-:Y:S05]  /*1e90*/  BSYNC.RECONVERGENT B1 ;  /* 0x0000000000017941 */ /* 0x000fea0003800200 */
.L_x_25:
[----:B------:R-:W-:Y:S01]  /*1ea0*/  IMAD.SHL.U32 R0, R0, 0x100000, RZ ;  /* 0x0010000000007824 */ /* 0x000fe200078e00ff */
[----:B------:R-:W-:-:S04]  /*1eb0*/  LEA R2, R2, 0x3b800000, 0x17 ;  /* 0x3b80000002027811 */ /* 0x000fc800078eb8ff */
[----:B------:R-:W-:-:S07]  /*1ec0*/  LOP3.LUT R0, R2, R0, R7, 0xfe, !PT ;  /* 0x0000000002007212 */ /* 0x000fce00078efe07 */
.L_x_24:
[----:B------:R-:W-:Y:S05]  /*1ed0*/  BSYNC.RECONVERGENT B0 ;  /* 0x0000000000007941 */ /* 0x000fea0003800200 */
.L_x_23:
[----:B------:R-:W-:Y:S01]  /*1ee0*/  F2FP.BF16.F32.PACK_AB R0, RZ, R0 ;  /* 0x00000000ff00723e */ /* 0x000fe200000010ff */
[----:B------:R-:W-:Y:S06]  /*1ef0*/  BRA `(.L_x_8) ;  /* 0x0000000400187947 */ /* 0x000fec0003800000 */
.L_x_21:
[----:B------:R-:W2:Y:S01]  /*1f00*/  LDG.E.U8 R3, desc[UR36][R2.64] ;  /* 0x0000002402037981 */ /* 0x000ea2000c1e1100 */
[----:B------:R-:W-:Y:S01]  /*1f10*/  BSSY.RECONVERGENT B0, `(.L_x_27) ;  /* 0x0000018000007945 */ /* 0x000fe20003800200 */
[----:B------:R-:W-:Y:S01]  /*1f20*/  HFMA2 R0, -RZ, RZ, 0, 0 ;  /* 0x00000000ff007431 */ /* 0x000fe200000001ff */
[----:B--2---:R-:W-:-:S13]  /*1f30*/  ISETP.NE.AND P0, PT, R3, RZ, PT ;  /* 0x000000ff0300720c */ /* 0x004fda0003f05270 */
[----:B------:R-:W-:Y:S05]  /*1f40*/  @!P0 BRA `(.L_x_28) ;  /* 0x0000000000508947 */ /* 0x000fea0003800000 */
[----:B------:R-:W-:-:S13]  /*1f50*/  ISETP.NE.AND P0, PT, R3, 0x80, PT ;  /* 0x000000800300780c */ /* 0x000fda0003f05270 */
[----:B------:R-:W-:Y:S01]  /*1f60*/  @!P0 IMAD.MOV.U32 R0, RZ, RZ, 0x7f800001 ;  /* 0x7f800001ff008424 */ /* 0x000fe200078e00ff */
        /* <DEDUP_REMOVED lines=14> */
.L_x_30:
[----:B------:R-:W-:Y:S05]  /*2050*/  BSYNC.RECONVERGENT B1 ;  /* 0x0000000000017941 */ /* 0x000fea0003800200 */
.L_x_29:
[----:B------:R-:W-:Y:S02]  /*2060*/  SHF.L.U32 R0, R0, 0x15, RZ ;  /* 0x0000001500007819 */ /* 0x000fe400000006ff */
[----:B------:R-:W-:-:S04]  /*2070*/  LEA R2, R2, 0x37800000, 0x17 ;  /* 0x3780000002027811 */ /* 0x000fc800078eb8ff */
[----:B------:R-:W-:-:S07]  /*2080*/  LOP3.LUT R0, R2, R0, R7, 0xfe, !PT ;  /* 0x0000000002007212 */ /* 0x000fce00078efe07 */
.L_x_28:
[----:B------:R-:W-:Y:S05]  /*2090*/  BSYNC.RECONVERGENT B0 ;  /* 0x0000000000007941 */ /* 0x000fea0003800200 */
.L_x_27:
[----:B------:R-:W-:Y:S01]  /*20a0*/  F2FP.BF16.F32.PACK_AB R0, RZ, R0 ;  /* 0x00000000ff00723e */ /* 0x000fe200000010ff */
[----:B------:R-:W-:Y:S06]  /*20b0*/  BRA `(.L_x_8) ;  /* 0x0000000000a87947 */ /* 0x000fec0003800000 */
.L_x_20:
[----:B------:R-:W-:-:S09]  /*20c0*/  UISETP.NE.AND UP0, UPT, UR4, 0x1c, UPT ;  /* 0x0000001c0400788c */ /* 0x000fd2000bf05270 */
[----:B------:R-:W-:Y:S05]  /*20d0*/  BRA.U !UP0, `(.L_x_31) ;  /* 0x0000000108947547 */ /* 0x000fea000b800000 */
[----:B------:R-:W-:-:S09]  /*20e0*/  UISETP.NE.AND UP0, UPT, UR4, 0x1d, UPT ;  /* 0x0000001d0400788c */ /* 0x000fd2000bf05270 */
[----:B------:R-:W-:Y:S05]  /*20f0*/  BRA.U !UP0, `(.L_x_32) ;  /* 0x00000001087c7547 */ /* 0x000fea000b800000 */
[----:B------:R-:W-:-:S09]  /*2100*/  UISETP.NE.AND UP0, UPT, UR4, 0x2c, UPT ;  /* 0x0000002c0400788c */ /* 0x000fd2000bf05270 */
[----:B------:R-:W-:Y:S05]  /*2110*/  BRA.U !UP0, `(.L_x_33) ;  /* 0x0000000108487547 */ /* 0x000fea000b800000 */
.L_x_7:
[----:B------:R-:W-:Y:S01]  /*2120*/  MOV R2, 0x0 ;  /* 0x0000000000027802 */ /* 0x000fe20000000f00 */
[----:B------:R-:W0:Y:S01]  /*2130*/  LDCU.64 UR4, c[0x4][0x158] ;  /* 0x01002b00ff0477ac */ /* 0x000e220008000a00 */
[----:B------:R-:W-:Y:S02]  /*2140*/  HFMA2 R12, -RZ, RZ, 0, 5.9604644775390625e-08 ;  /* 0x00000001ff0c7431 */ /* 0x000fe400000001ff */
[----:B------:R-:W-:Y:S01]  /*2150*/  IMAD.MOV.U32 R8, RZ, RZ, 0x4e ;  /* 0x0000004eff087424 */ /* 0x000fe200078e00ff */
[----:B------:R-:W1:Y:S01]  /*2160*/  LDCU.64 UR6, c[0x4][0x160] ;  /* 0x01002c00ff0677ac */ /* 0x000e620008000a00 */
[----:B------:R-:W2:Y:S01]  /*2170*/  LDC.64 R2, c[0x4][R2] ;  /* 0x0100000002027b82 */ /* 0x000ea20000000a00 */
[----:B------:R-:W-:Y:S01]  /*2180*/  IMAD.MOV.U32 R13, RZ, RZ, RZ ;  /* 0x000000ffff0d7224 */ /* 0x000fe200078e00ff */
[----:B------:R-:W3:Y:S01]  /*2190*/  LDCU.64 UR8, c[0x4][0x68] ;  /* 0x01000d00ff0877ac */ /* 0x000ee20008000a00 */
[----:B0-----:R-:W-:Y:S02]  /*21a0*/  IMAD.U32 R4, RZ, RZ, UR4 ;  /* 0x00000004ff047e24 */ /* 0x001fe4000f8e00ff */
[----:B------:R-:W-:-:S02]  /*21b0*/  IMAD.U32 R5, RZ, RZ, UR5 ;  /* 0x00000005ff057e24 */ /* 0x000fc4000f8e00ff */
[----:B-1----:R-:W-:Y:S01]  /*21c0*/  IMAD.U32 R6, RZ, RZ, UR6 ;  /* 0x00000006ff067e24 */ /* 0x002fe2000f8e00ff */
[----:B------:R-:W-:Y:S01]  /*21d0*/  MOV R7, UR7 ;  /* 0x0000000700077c02 */ /* 0x000fe20008000f00 */
[----:B---3--:R-:W-:Y:S02]  /*21e0*/  IMAD.U32 R10, RZ, RZ, UR8 ;  /* 0x00000008ff0a7e24 */ /* 0x008fe4000f8e00ff */
[----:B------:R-:W-:-:S07]  /*21f0*/  IMAD.U32 R11, RZ, RZ, UR9 ;  /* 0x00000009ff0b7e24 */ /* 0x000fce000f8e00ff */
[----:B------:R-:W-:-:S07]  /*2200*/  LEPC R20, `(.L_x_34) ;  /* 0x000000001014794e */ /* 0x000fce0000000000 */
[----:B--2---:R-:W-:Y:S05]  /*2210*/  CALL.ABS.NOINC R2 ;  /* 0x0000000002007343 */ /* 0x004fea0003c00000 */
.L_x_34:
[----:B------:R-:W-:Y:S01]  /*2220*/  PRMT R0, RZ, 0x7610, R0 ;  /* 0x00007610ff007816 */ /* 0x000fe20000000000 */
[----:B------:R-:W-:Y:S06]  /*2230*/  BRA `(.L_x_8) ;  /* 0x0000000000487947 */ /* 0x000fec0003800000 */
.L_x_33:
[----:B------:R-:W2:Y:S01]  /*2240*/  LDG.E.U8 R2, desc[UR36][R2.64] ;  /* 0x0000002402027981 */ /* 0x000ea2000c1e1100 */
[----:B------:R-:W-:Y:S01]  /*2250*/  BSSY.RECONVERGENT B0, `(.L_x_35) ;  /* 0x0000007000007945 */ /* 0x000fe20003800200 */
[----:B------:R-:W-:Y:S01]  /*2260*/  IMAD.MOV.U32 R0, RZ, RZ, 0x400000 ;  /* 0x00400000ff007424 */ /* 0x000fe200078e00ff */
[----:B--2---:R-:W-:-:S13]  /*2270*/  ISETP.NE.AND P0, PT, R2, RZ, PT ;  /* 0x000000ff0200720c */ /* 0x004fda0003f05270 */
[----:B------:R-:W-:Y:S05]  /*2280*/  @!P0 BRA `(.L_x_36) ;  /* 0x00000000000c8947 */ /* 0x000fea0003800000 */
[----:B------:R-:W-:-:S13]  /*2290*/  ISETP.NE.AND P0, PT, R2, 0xff, PT ;  /* 0x000000ff0200780c */ /* 0x000fda0003f05270 */
[----:B------:R-:W-:Y:S01]  /*22a0*/  @!P0 IMAD.MOV.U32 R0, RZ, RZ, 0x7f800001 ;  /* 0x7f800001ff008424 */ /* 0x000fe200078e00ff */
[----:B------:R-:W-:-:S07]  /*22b0*/  @P0 SHF.L.U32 R0, R2, 0x17, RZ ;  /* 0x0000001702000819 */ /* 0x000fce00000006ff */
.L_x_36:
[----:B------:R-:W-:Y:S05]  /*22c0*/  BSYNC.RECONVERGENT B0 ;  /* 0x0000000000007941 */ /* 0x000fea0003800200 */
.L_x_35:
[----:B------:R-:W-:Y:S01]  /*22d0*/  F2FP.BF16.F32.PACK_AB R0, RZ, R0 ;  /* 0x00000000ff00723e */ /* 0x000fe200000010ff */
[----:B------:R-:W-:Y:S06]  /*22e0*/  BRA `(.L_x_8) ;  /* 0x00000000001c7947 */ /* 0x000fec0003800000 */
.L_x_32:
[----:B------:R-:W2:Y:S02]  /*22f0*/  LDG.E.64 R2, desc[UR36][R2.64] ;  /* 0x0000002402027981 */ /* 0x000ea4000c1e1b00 */
[----:B--2---:R-:W0:Y:S02]  /*2300*/  I2F.U64 R0, R2 ;  /* 0x0000000200007312 */ /* 0x004e240000301000 */
[----:B0-----:R-:W-:Y:S01]  /*2310*/  F2FP.BF16.F32.PACK_AB R0, RZ, R0 ;  /* 0x00000000ff00723e */ /* 0x001fe200000010ff */
[----:B------:R-:W-:Y:S06]  /*2320*/  BRA `(.L_x_8) ;  /* 0x00000000000c7947 */ /* 0x000fec0003800000 */
.L_x_31:
[----:B------:R-:W2:Y:S02]  /*2330*/  LDG.E R2, desc[UR36][R2.64] ;  /* 0x0000002402027981 */ /* 0x000ea4000c1e1900 */
[----:B--2---:R-:W-:-:S04]  /*2340*/  I2FP.F32.U32 R0, R2 ;  /* 0x0000000200007245 */ /* 0x004fc80000201000 */
[----:B------:R-:W-:-:S07]  /*2350*/  F2FP.BF16.F32.PACK_AB R0, RZ, R0 ;  /* 0x00000000ff00723e */ /* 0x000fce00000010ff */
.L_x_8:
[----:B-----5:R-:W-:Y:S01]  /*2360*/  IMAD.U32 R0, R0, 0x10000, RZ ;  /* 0x0001000000007824 */ /* 0x020fe200078e00ff */
[----:B------:R-:W0:Y:S03]  /*2370*/  LDCU.64 UR6, c[0x0][0x580] ;  /* 0x0000b000ff0677ac */ /* 0x000e260008000a00 */
[----:B------:R-:W-:Y:S01]  /*2380*/  FMUL.RZ R5, R0, 0.15915493667125701904 ;  /* 0x3e22f98300057820 */ /* 0x000fe2000040c000 */
[----:B------:R-:W-:-:S03]  /*2390*/  UPRMT UR4, UR42, 0x9910, URZ ;  /* 0x000099102a047896 */ /* 0x000fc600080000ff */
[----:B------:R-:W1:Y:S01]  /*23a0*/  MUFU.COS R4, R5 ;  /* 0x0000000500047308 */ /* 0x000e620000000000 */
[----:B------:R-:W-:-:S07]  /*23b0*/  UISETP.GT.AND UP0, UPT, UR4, 0x9, UPT ;  /* 0x000000090400788c */ /* 0x000fce000bf04270 */
[----:B------:R-:W-:Y:S01]  /*23c0*/  MUFU.SIN R0, R5 ;  /* 0x0000000500007308 */ /* 0x000fe20000000400 */
[----:B0-----:R-:W-:-:S07]  /*23d0*/  IADD3 R2, P0, PT, R16, UR6, RZ ;  /* 0x0000000610027c10 */ /* 0x001fce000ff1e0ff */
[----:B-1----:R-:W0:Y:S02]  /*23e0*/  MUFU.RCP R3, R4 ;  /* 0x0000000400037308 */ /* 0x002e240000001000 */
[----:B0-----:R-:W-:Y:S01]  /*23f0*/  FMUL.FTZ R0, R0, R3 ;  /* 0x0000000300007220 */ /* 0x001fe20000410000 */
[----:B------:R-:W-:-:S05]  /*2400*/  IMAD.X R3, RZ, RZ, UR7, P0 ;  /* 0x00000007ff037e24 */ /* 0x000fca00080e06ff */
[----:B------:R0:W1:Y:S01]  /*2410*/  F2F.BF16.F32 R7, R0 ;  /* 0x0000000000077304 */ /* 0x0000620000202000 */
        /* <DEDUP_REMOVED lines=9> */
[----:B01----:R-:W-:-:S04]  /*24b0*/  IMAD.U32 R0, R7, 0x10000, RZ ;  /* 0x0001000007007824 */ /* 0x003fc800078e00ff */
[----:B------:R-:W0:Y:S02]  /*24c0*/  F2I.FTZ.TRUNC.NTZ R5, R0 ;  /* 0x0000000000057305 */ /* 0x000e24000021f100 */
[----:B0-----:R0:W-:Y:S01]  /*24d0*/  STG.E.U8 desc[UR36][R2.64], R5 ;  /* 0x0000000502007986 */ /* 0x0011e2000c101124 */
[----:B------:R-:W-:Y:S05]  /*24e0*/  BRA `(.L_x_42) ;  /* 0x0000000c00807947 */ /* 0x000fea0003800000 */
.L_x_40:
[----:B-1----:R-:W-:-:S06]  /*24f0*/  SHF.L.U32 R5, R7, 0x10, RZ ;  /* 0x0000001007057819 */ /* 0x002fcc00000006ff */
[----:B------:R-:W1:Y:S02]  /*2500*/  F2I.S64.TRUNC R4, R5 ;  /* 0x0000000500047311 */ /* 0x000e64000020d900 */
[----:B-1----:R4:W-:Y:S01]  /*2510*/  STG.E.U8 desc[UR36][R2.64], R4 ;  /* 0x0000000402007986 */ /* 0x0029e2000c101124 */
[----:B------:R-:W-:Y:S05]  /*2520*/  BRA `(.L_x_42) ;  /* 0x0000000c00707947 */ /* 0x000fea0003800000 */
.L_x_39:
[----:B------:R-:W-:-:S09]  /*2530*/  UISETP.NE.AND UP0, UPT, UR4, 0x2, UPT ;  /* 0x000000020400788c */ /* 0x000fd2000bf05270 */
[----:B------:R-:W-:Y:S05]  /*2540*/  BRA.U !UP0, `(.L_x_43) ;  /* 0x0000000108307547 */ /* 0x000fea000b800000 */
[----:B------:R-:W-:-:S09]  /*2550*/  UISETP.NE.AND UP0, UPT, UR4, 0x3, UPT ;  /* 0x000000030400788c */ /* 0x000fd2000bf05270 */
[----:B------:R-:W-:Y:S05]  /*2560*/  BRA.U !UP0, `(.L_x_44) ;  /* 0x0000000108187547 */ /* 0x000fea000b800000 */
[----:B------:R-:W-:-:S09]  /*2570*/  UISETP.NE.AND UP0, UPT, UR4, 0x4, UPT ;  /* 0x000000040400788c */ /* 0x000fd2000bf05270 */
[----:B------:R-:W-:Y:S05]  /*2580*/  BRA.U UP0, `(.L_x_41) ;  /* 0x0000000900b87547 */ /* 0x000fea000b800000 */
[----:B-1----:R-:W-:-:S06]  /*2590*/  IMAD.U32 R4, R7, 0x10000, RZ ;  /* 0x0001000007047824 */ /* 0x002fcc00078e00ff */
[----:B------:R-:W1:Y:S02]  /*25a0*/  F2I.S64.TRUNC R4, R4 ;  /* 0x0000000400047311 */ /* 0x000e64000020d900 */
[----:B-1----:R1:W-:Y:S01]  /*25b0*/  STG.E.64 desc[UR36][R2.64], R4 ;  /* 0x0000000402007986 */ /* 0x0023e2000c101b24 */
[----:B------:R-:W-:Y:S05]  /*25c0*/  BRA `(.L_x_42) ;  /* 0x0000000c00487947 */ /* 0x000fea0003800000 */
.L_x_44:
[----:B-1----:R-:W-:-:S06]  /*25d0*/  IMAD.U32 R7, R7, 0x10000, RZ ;  /* 0x0001000007077824 */ /* 0x002fcc00078e00ff */
[----:B------:R-:W1:Y:S02]  /*25e0*/  F2I.FTZ.TRUNC.NTZ R7, R7 ;  /* 0x0000000700077305 */ /* 0x000e64000021f100 */
[----:B-1----:R2:W-:Y:S01]  /*25f0*/  STG.E desc[UR36][R2.64], R7 ;  /* 0x0000000702007986 */ /* 0x0025e2000c101924 */
[----:B------:R-:W-:Y:S05]  /*2600*/  BRA `(.L_x_42) ;  /* 0x0000000c00387947 */ /* 0x000fea0003800000 */
.L_x_43:
[----:B-1----:R-:W-:-:S06]  /*2610*/  IMAD.U32 R7, R7, 0x10000, RZ ;  /* 0x0001000007077824 */ /* 0x002fcc00078e00ff */
[----:B------:R-:W1:Y:S02]  /*2620*/  F2I.FTZ.TRUNC.NTZ R7, R7 ;  /* 0x0000000700077305 */ /* 0x000e64000021f100 */
[----:B-1----:R3:W-:Y:S01]  /*2630*/  STG.E.U16 desc[UR36][R2.64], R7 ;  /* 0x0000000702007986 */ /* 0x0027e2000c101524 */
[----:B------:R-:W-:Y:S05]  /*2640*/  BRA `(.L_x_42) ;  /* 0x0000000c00287947 */ /* 0x000fea0003800000 */
.L_x_38:
[----:B------:R-:W-:-:S09]  /*2650*/  UISETP.GT.AND UP0, UPT, UR4, 0x6, UPT ;  /* 0x000000060400788c */ /* 0x000fd2000bf04270 */
[----:B------:R-:W-:Y:S05]  /*2660*/  BRA.U UP0, `(.L_x_45) ;  /* 0x00000001002c7547 */ /* 0x000fea000b800000 */
[----:B------:R-:W-:-:S09]  /*2670*/  UISETP.NE.AND UP0, UPT, UR4, 0x5, UPT ;  /* 0x000000050400788c */ /* 0x000fd2000bf05270 */
[----:B------:R-:W-:Y:S05]  /*2680*/  BRA.U !UP0, `(.L_x_46) ;  /* 0x0000000108147547 */ /* 0x000fea000b800000 */
[----:B------:R-:W-:-:S09]  /*2690*/  UISETP.NE.AND UP0, UPT, UR4, 0x6, UPT ;  /* 0x000000060400788c */ /* 0x000fd2000bf05270 */
[----:B------:R-:W-:Y:S05]  /*26a0*/  BRA.U UP0, `(.L_x_41) ;  /* 0x0000000900707547 */ /* 0x000fea000b800000 */
[----:B-1----:R-:W-:-:S05]  /*26b0*/  SHF.L.U32 R7, R7, 0x10, RZ ;  /* 0x0000001007077819 */ /* 0x002fca00000006ff */
[----:B------:R1:W-:Y:S01]  /*26c0*/  STG.E desc[UR36][R2.64], R7 ;  /* 0x0000000702007986 */ /* 0x0003e2000c101924 */
[----:B------:R-:W-:Y:S05]  /*26d0*/  BRA `(.L_x_42) ;  /* 0x0000000c00047947 */ /* 0x000fea0003800000 */
.L_x_46:
[----:B01----:R-:W-:-:S05]  /*26e0*/  IMAD.U32 R0, R7, 0x10000, RZ ;  /* 0x0001000007007824 */ /* 0x003fca00078e00ff */
[----:B------:R-:W-:-:S05]  /*26f0*/  F2FP.F16.F32.PACK_AB R0, RZ, R0 ;  /* 0x00000000ff00723e */ /* 0x000fca00000000ff */
[----:B------:R0:W-:Y:S01]  /*2700*/  STG.E.U16 desc[UR36][R2.64], R0 ;  /* 0x0000000002007986 */ /* 0x0001e2000c101524 */
[----:B------:R-:W-:Y:S05]  /*2710*/  BRA `(.L_x_42) ;  /* 0x0000000800f47947 */ /* 0x000fea0003800000 */
.L_x_45:
[----:B------:R-:W-:-:S09]  /*2720*/  UISETP.NE.AND UP0, UPT, UR4, 0x7, UPT ;  /* 0x000000070400788c */ /* 0x000fd2000bf05270 */
[----:B------:R-:W-:Y:S05]  /*2730*/  BRA.U !UP0, `(.L_x_47) ;  /* 0x0000000108347547 */ /* 0x000fea000b800000 */
[----:B------:R-:W-:-:S09]  /*2740*/  UISETP.NE.AND UP0, UPT, UR4, 0x8, UPT ;  /* 0x000000080400788c */ /* 0x000fd2000bf05270 */
[----:B------:R-:W-:Y:S05]  /*2750*/  BRA.U !UP0, `(.L_x_48) ;  /* 0x0000000108187547 */ /* 0x000fea000b800000 */
[----:B------:R-:W-:-:S09]  /*2760*/  UISETP.NE.AND UP0, UPT, UR4, 0x9, UPT ;  /* 0x000000090400788c */ /* 0x000fd2000bf05270 */
[----:B------:R-:W-:Y:S05]  /*2770*/  BRA.U UP0, `(.L_x_41) ;  /* 0x00000009003c7547 */ /* 0x000fea000b800000 */
[----:B-1----:R-:W-:Y:S02]  /*2780*/  IMAD.U32 R4, R7, 0x10000, RZ ;  /* 0x0001000007047824 */ /* 0x002fe400078e00ff */
[----:B------:R-:W-:-:S05]  /*2790*/  IMAD.MOV.U32 R5, RZ, RZ, RZ ;  /* 0x000000ffff057224 */ /* 0x000fca00078e00ff */
[----:B------:R1:W-:Y:S01]  /*27a0*/  STG.E.64 desc[UR36][R2.64], R4 ;  /* 0x0000000402007986 */ /* 0x0003e2000c101b24 */
[----:B------:R-:W-:Y:S05]  /*27b0*/  BRA `(.L_x_42) ;  /* 0x0000000800cc7947 */ /* 0x000fea0003800000 */
.L_x_48:
[----:B-1----:R-:W-:-:S04]  /*27c0*/  SHF.L.U32 R7, R7, 0x10, RZ ;  /* 0x0000001007077819 */ /* 0x002fc800000006ff */
[----:B------:R-:W-:-:S04]  /*27d0*/  F2FP.F16.F32.PACK_AB R5, RZ, R7 ;  /* 0x00000007ff05723e */ /* 0x000fc800000000ff */
[----:B------:R-:W-:-:S05]  /*27e0*/  PRMT R5, R5, 0x5410, RZ ;  /* 0x0000541005057816 */ /* 0x000fca00000000ff */
[----:B------:R1:W-:Y:S01]  /*27f0*/  STG.E desc[UR36][R2.64], R5 ;  /* 0x0000000502007986 */ /* 0x0003e2000c101924 */
[----:B------:R-:W-:Y:S05]  /*2800*/  BRA `(.L_x_42) ;  /* 0x0000000800b87947 */ /* 0x000fea0003800000 */
.L_x_47:
[----:B-1----:R-:W-:-:S04]  /*2810*/  IMAD.U32 R4, R7, 0x10000, RZ ;  /* 0x0001000007047824 */ /* 0x002fc800078e00ff */
[----:B------:R-:W-:-:S06]  /*2820*/  FMUL.FTZ R4, R4, 1 ;  /* 0x3f80000004047820 */ /* 0x000fcc0000410000 */
[----:B------:R-:W1:Y:S02]  /*2830*/  F2F.F64.F32 R4, R4 ;  /* 0x0000000400047310 */ /* 0x000e640000201800 */
[----:B-1----:R1:W-:Y:S01]  /*2840*/  STG.E.64 desc[UR36][R2.64], R4 ;  /* 0x0000000402007986 */ /* 0x0023e2000c101b24 */
[----:B------:R-:W-:Y:S05]  /*2850*/  BRA `(.L_x_42) ;  /* 0x0000000800a47947 */ /* 0x000fea0003800000 */
.L_x_37:
        /* <DEDUP_REMOVED lines=8> */
[----:B-1----:R-:W-:-:S05]  /*28e0*/  IMAD.U32 R7, R7, 0x10000, RZ ;  /* 0x0001000007077824 */ /* 0x002fca00078e00ff */
[----:B------:R-:W-:-:S04]  /*28f0*/  FSETP.NEU.FTZ.AND P0, PT, R7, RZ, PT ;  /* 0x000000ff0700720b */ /* 0x000fc80003f1d000 */
[----:B------:R-:W-:-:S05]  /*2900*/  SEL R5, RZ, 0x1, !P0 ;  /* 0x00000001ff057807 */ /* 0x000fca0004000000 */
[----:B------:R1:W-:Y:S01]  /*2910*/  STG.E.U8 desc[UR36][R2.64], R5 ;  /* 0x0000000502007986 */ /* 0x0003e2000c101124 */
[----:B------:R-:W-:Y:S05]  /*2920*/  BRA `(.L_x_42) ;  /* 0x0000000800707947 */ /* 0x000fea0003800000 */
.L_x_51:
[----:B-1----:R-:W-:-:S04]  /*2930*/  IMAD.U32 R7, R7, 0x10000, RZ ;  /* 0x0001000007077824 */ /* 0x002fc800078e00ff */
[----:B------:R-:W-:Y:S01]  /*2940*/  FMUL.FTZ R4, R7, 1 ;  /* 0x3f80000007047820 */ /* 0x000fe20000410000 */
[----:B------:R-:W-:-:S05]  /*2950*/  CS2R R6, SRZ ;  /* 0x0000000000067805 */ /* 0x000fca000001ff00 */
[----:B------:R-:W1:Y:S02]  /*2960*/  F2F.F64.F32 R4, R4 ;  /* 0x0000000400047310 */ /* 0x000e640000201800 */
[----:B-1----:R1:W-:Y:S01]  /*2970*/  STG.E.128 desc[UR36][R2.64], R4 ;  /* 0x0000000402007986 */ /* 0x0023e2000c101d24 */
[----:B------:R-:W-:Y:S05]  /*2980*/  BRA `(.L_x_42) ;  /* 0x0000000800587947 */ /* 0x000fea0003800000 */
.L_x_50:
[----:B------:R-:W-:-:S09]  /*2990*/  UISETP.NE.AND UP0, UPT, UR4, 0xf, UPT ;  /* 0x0000000f0400788c */ /* 0x000fd2000bf05270 */
[----:B------:R-:W-:Y:S05]  /*29a0*/  BRA.U !UP0, `(.L_x_52) ;  /* 0x0000000108a07547 */ /* 0x000fea000b800000 */
[----:B------:R-:W-:-:S09]  /*29b0*/  UISETP.NE.AND UP0, UPT, UR4, 0x17, UPT ;  /* 0x000000170400788c */ /* 0x000fd2000bf05270 */
[----:B------:R-:W-:Y:S05]  /*29c0*/  BRA.U !UP0, `(.L_x_53) ;  /* 0x00000001084c7547 */ /* 0x000fea000b800000 */
[----:B------:R-:W-:-:S09]  /*29d0*/  UISETP.NE.AND UP0, UPT, UR4, 0x18, UPT ;  /* 0x000000180400788c */ /* 0x000fd2000bf05270 */
[----:B------:R-:W-:Y:S05]  /*29e0*/  BRA.U UP0, `(.L_x_41) ;  /* 0x0000000500a07547 */ /* 0x000fea000b800000 */
[----:B-1----:R-:W-:Y:S01]  /*29f0*/  SHF.L.U32 R7, R7, 0x10, RZ ;  /* 0x0000001007077819 */ /* 0x002fe200000006ff */
[----:B------:R-:W-:Y:S01]  /*2a00*/  BSSY.RECONVERGENT B0, `(.L_x_54) ;  /* 0x000000c000007945 */ /* 0x000fe20003800200 */
[----:B0-----:R-:W-:Y:S02]  /*2a10*/  IMAD.MOV.U32 R0, RZ, RZ, 0x7f ;  /* 0x0000007fff007424 */ /* 0x001fe400078e00ff */
[----:B------:R-:W-:Y:S02]  /*2a20*/  LOP3.LUT R6, R7, 0x7fffffff, RZ, 0xc0, !PT ;  /* 0x7fffffff07067812 */ /* 0x000fe400078ec0ff */
[----:B------:R-:W-:Y:S02]  /*2a30*/  SHF.R.U32.HI R5, RZ, 0x18, R7 ;  /* 0x00000018ff057819 */ /* 0x000fe40000011607 */
[----:B------:R-:W-:-:S13]  /*2a40*/  ISETP.GT.U32.AND P0, PT, R6, 0x43efffff, PT ;  /* 0x43efffff0600780c */ /* 0x000fda0003f04070 */
[----:B------:R-:W-:Y:S05]  /*2a50*/  @P0 BRA `(.L_x_55) ;  /* 0x0000000000180947 */ /* 0x000fea0003800000 */
[----:B------:R-:W-:-:S13]  /*2a60*/  ISETP.GT.U32.AND P0, PT, R6, 0x3c7fffff, PT ;  /* 0x3c7fffff0600780c */ /* 0x000fda0003f04070 */
[----:B------:R-:W-:-:S04]  /*2a70*/  @P0 SHF.R.U32.HI R0, RZ, 0x14, R7 ;  /* 0x00000014ff000819 */ /* 0x000fc80000011607 */
[----:B------:R-:W-:Y:S01]  /*2a80*/  @P0 LOP3.LUT R4, R0, 0x1, RZ, 0xc0, !PT ;  /* 0x0000000100040812 */ /* 0x000fe200078ec0ff */
[----:B------:R-:W-:-:S03]  /*2a90*/  @!P0 FADD.FTZ R0, R6, 16384 ;  /* 0x4680000006008421 */ /* 0x000fc60000010000 */
[----:B------:R-:W-:-:S04]  /*2aa0*/  @P0 IADD3 R4, PT, PT, R7, 0x407ffff, R4 ;  /* 0x0407ffff07040810 */ /* 0x000fc80007ffe004 */
[----:B------:R-:W-:-:S07]  /*2ab0*/  @P0 SHF.R.U32.HI R0, RZ, 0x14, R4 ;  /* 0x00000014ff000819 */ /* 0x000fce0000011604 */
.L_x_55:
[----:B------:R-:W-:Y:S05]  /*2ac0*/  BSYNC.RECONVERGENT B0 ;  /* 0x0000000000007941 */ /* 0x000fea0003800200 */
.L_x_54:
[----:B------:R-:W-:-:S05]  /*2ad0*/  LOP3.LUT R5, R0, 0x80, R5, 0xf8, !PT ;  /* 0x0000008000057812 */ /* 0x000fca00078ef805 */
[----:B------:R0:W-:Y:S01]  /*2ae0*/  STG.E.U8 desc[UR36][R2.64], R5 ;  /* 0x0000000502007986 */ /* 0x0001e2000c101124 */
[----:B------:R-:W-:Y:S05]  /*2af0*/  BRA `(.L_x_42) ;  /* 0x0000000400fc7947 */ /* 0x000fea0003800000 */
.L_x_53:
[----:B-1----:R-:W-:Y:S01]  /*2b00*/  IMAD.U32 R7, R7, 0x10000, RZ ;  /* 0x0001000007077824 */ /* 0x002fe200078e00ff */
[----:B------:R-:W-:Y:S04]  /*2b10*/  BSSY.RECONVERGENT B0, `(.L_x_56) ;  /* 0x000000e000007945 */ /* 0x000fe80003800200 */
[----:B------:R-:W-:Y:S02]  /*2b20*/  LOP3.LUT R6, R7, 0x7fffffff, RZ, 0xc0, !PT ;  /* 0x7fffffff07067812 */ /* 0x000fe400078ec0ff */
[----:B------:R-:W-:Y:S02]  /*2b30*/  SHF.R.U32.HI R5, RZ, 0x18, R7 ;  /* 0x00000018ff057819 */ /* 0x000fe40000011607 */
[----:B------:R-:W-:-:S13]  /*2b40*/  ISETP.GE.U32.AND P1, PT, R6, 0x47800000, PT ;  /* 0x478000000600780c */ /* 0x000fda0003f26070 */
[----:B0-----:R-:W-:Y:S01]  /*2b50*/  @P1 IMAD.MOV.U32 R0, RZ, RZ, 0x7f ;  /* 0x0000007fff001424 */ /* 0x001fe200078e00ff */
[----:B------:R-:W-:-:S04]  /*2b60*/  @P1 ISETP.GT.U32.AND P0, PT, R6, 0x7f800000, PT ;  /* 0x7f8000000600180c */ /* 0x000fc80003f04070 */
[----:B------:R-:W-:Y:S01]  /*2b70*/  @P1 SEL R0, R0, 0x7c, P0 ;  /* 0x0000007c00001807 */ /* 0x000fe20000000000 */
[----:B------:R-:W-:Y:S08]  /*2b80*/  @P1 BRA `(.L_x_57) ;  /* 0x0000000000181947 */ /* 0x000ff00003800000 */
[----:B------:R-:W-:-:S13]  /*2b90*/  ISETP.GT.U32.AND P0, PT, R6, 0x387fffff, PT ;  /* 0x387fffff0600780c */ /* 0x000fda0003f04070 */
[----:B------:R-:W-:-:S04]  /*2ba0*/  @P0 SHF.R.U32.HI R0, RZ, 0x15, R7 ;  /* 0x00000015ff000819 */ /* 0x000fc80000011607 */
[----:B------:R-:W-:Y:S01]  /*2bb0*/  @P0 LOP3.LUT R4, R0, 0x1, RZ, 0xc0, !PT ;  /* 0x0000000100040812 */ /* 0x000fe200078ec0ff */
[----:B------:R-:W-:-:S03]  /*2bc0*/  @!P0 FADD.FTZ R0, R6, 128 ;  /* 0x4300000006008421 */ /* 0x000fc60000010000 */
[----:B------:R-:W-:-:S04]  /*2bd0*/  @P0 IADD3 R4, PT, PT, R7, 0x80fffff, R4 ;  /* 0x080fffff07040810 */ /* 0x000fc80007ffe004 */
[----:B------:R-:W-:-:S07]  /*2be0*/  @P0 SHF.R.U32.HI R0, RZ, 0x15, R4 ;  /* 0x00000015ff000819 */ /* 0x000fce0000011604 */
.L_x_57:
[----:B------:R-:W-:Y:S05]  /*2bf0*/  BSYNC.RECONVERGENT B0 ;  /* 0x0000000000007941 */ /* 0x000fea0003800200 */
.L_x_56:
[----:B------:R-:W-:-:S05]  /*2c00*/  LOP3.LUT R5, R0, 0x80, R5, 0xf8, !PT ;  /* 0x0000008000057812 */ /* 0x000fca00078ef805 */
[----:B------:R0:W-:Y:S01]  /*2c10*/  STG.E.U8 desc[UR36][R2.64], R5 ;  /* 0x0000000502007986 */ /* 0x0001e2000c101124 */
[----:B------:R-:W-:Y:S05]  /*2c20*/  BRA `(.L_x_42) ;  /* 0x0000000400b07947 */ /* 0x000fea0003800000 */
.L_x_52:
[----:B-1----:R1:W-:Y:S01]  /*2c30*/  STG.E.U16 desc[UR36][R2.64], R7 ;  /* 0x0000000702007986 */ /* 0x0023e2000c101524 */
[----:B------:R-:W-:Y:S05]  /*2c40*/  BRA `(.L_x_42) ;  /* 0x0000000400a87947 */ /* 0x000fea0003800000 */
.L_x_49:
        /* <DEDUP_REMOVED lines=8> */
[----:B-1----:R-:W-:-:S06]  /*2cd0*/  SHF.L.U32 R5, R7, 0x10, RZ ;  /* 0x0000001007057819 */ /* 0x002fcc00000006ff */
[----:B------:R-:W1:Y:S02]  /*2ce0*/  F2I.FTZ.U32.TRUNC.NTZ R5, R5 ;  /* 0x0000000500057305 */ /* 0x000e64000021f000 */
[----:B-1----:R1:W-:Y:S01]  /*2cf0*/  STG.E.U16 desc[UR36][R2.64], R5 ;  /* 0x0000000502007986 */ /* 0x0023e2000c101524 */
[----:B------:R-:W-:Y:S05]  /*2d00*/  BRA `(.L_x_42) ;  /* 0x0000000400787947 */ /* 0x000fea0003800000 */
.L_x_60:
[----:B-1----:R-:W-:Y:S01]  /*2d10*/  IMAD.U32 R5, R7, 0x10000, RZ ;  /* 0x0001000007057824 */ /* 0x002fe200078e00ff */
[----:B------:R-:W-:Y:S01]  /*2d20*/  BSSY.RECONVERGENT B0, `(.L_x_61) ;  /* 0x0000014000007945 */ /* 0x000fe20003800200 */
[----:B0-----:R-:W-:-:S03]  /*2d30*/  IMAD.MOV.U32 R0, RZ, RZ, 0x80 ;  /* 0x00000080ff007424 */ /* 0x001fc600078e00ff */
[----:B------:R-:W-:-:S04]  /*2d40*/  LOP3.LUT R4, R5, 0x7fffffff, RZ, 0xc0, !PT ;  /* 0x7fffffff05047812 */ /* 0x000fc800078ec0ff */
[----:B------:R-:W-:-:S13]  /*2d50*/  ISETP.GT.U32.AND P0, PT, R4, 0x437fffff, PT ;  /* 0x437fffff0400780c */ /* 0x000fda0003f04070 */
[----:B------:R-:W-:Y:S05]  /*2d60*/  @P0 BRA `(.L_x_62) ;  /* 0x00000000003c0947 */ /* 0x000fea0003800000 */
[----:B------:R-:W-:-:S13]  /*2d70*/  ISETP.GT.U32.AND P0, PT, R4, 0x3bffffff, PT ;  /* 0x3bffffff0400780c */ /* 0x000fda0003f04070 */
[----:B------:R-:W-:Y:S05]  /*2d80*/  @P0 BRA `(.L_x_63) ;  /* 0x0000000000140947 */ /* 0x000fea0003800000 */
[----:B------:R-:W-:-:S05]  /*2d90*/  FADD.FTZ R0, R4, 8192 ;  /* 0x4600000004007421 */ /* 0x000fca0000010000 */
[----:B------:R-:W-:Y:S02]  /*2da0*/  LOP3.LUT P0, R4, R0, 0xff, RZ, 0xc0, !PT ;  /* 0x000000ff00047812 */ /* 0x000fe4000780c0ff */
[----:B------:R-:W-:-:S11]  /*2db0*/  PRMT R0, RZ, 0x7610, R0 ;  /* 0x00007610ff007816 */ /* 0x000fd60000000000 */
[----:B------:R-:W-:Y:S05]  /*2dc0*/  @!P0 BRA `(.L_x_62) ;  /* 0x0000000000248947 */ /* 0x000fea0003800000 */
[----:B------:R-:W-:Y:S05]  /*2dd0*/  BRA `(.L_x_64) ;  /* 0x0000000000147947 */ /* 0x000fea0003800000 */
.L_x_63:
[----:B------:R-:W-:-:S04]  /*2de0*/  SHF.R.U32.HI R0, RZ, 0x14, R5 ;  /* 0x00000014ff007819 */ /* 0x000fc80000011605 */
[----:B------:R-:W-:-:S04]  /*2df0*/  LOP3.LUT R0, R0, 0x1, RZ, 0xc0, !PT ;  /* 0x0000000100007812 */ /* 0x000fc800078ec0ff */
[----:B------:R-:W-:-:S04]  /*2e00*/  IADD3 R0, PT, PT, R5, 0x487ffff, R0 ;  /* 0x0487ffff05007810 */ /* 0x000fc80007ffe000 */
[----:B------:R-:W-:-:S04]  /*2e10*/  SHF.R.U32.HI R0, RZ, 0x14, R0 ;  /* 0x00000014ff007819 */ /* 0x000fc80000011600 */
[----:B------:R-:W-:-:S07]  /*2e20*/  LOP3.LUT R4, R0, 0xff, RZ, 0xc0, !PT ;  /* 0x000000ff00047812 */ /* 0x000fce00078ec0ff */
.L_x_64:
[----:B------:R-:W-:-:S04]  /*2e30*/  SHF.R.U32.HI R5, RZ, 0x18, R5 ;  /* 0x00000018ff057819 */ /* 0x000fc80000011605 */
[----:B------:R-:W-:-:S04]  /*2e40*/  LOP3.LUT R4, R4, 0x80, R5, 0xf8, !PT ;  /* 0x0000008004047812 */ /* 0x000fc800078ef805 */
[----:B------:R-:W-:-:S07]  /*2e50*/  PRMT R0, R4, 0x7610, R0 ;  /* 0x0000761004007816 */ /* 0x000fce0000000000 */
.L_x_62:
[----:B------:R-:W-:Y:S05]  /*2e60*/  BSYNC.RECONVERGENT B0 ;  /* 0x0000000000007941 */ /* 0x000fea0003800200 */
.L_x_61:
[----:B------:R0:W-:Y:S01]  /*2e70*/  STG.E.U8 desc[UR36][R2.64], R0 ;  /* 0x0000000002007986 */ /* 0x0001e2000c101124 */
[----:B------:R-:W-:Y:S05]  /*2e80*/  BRA `(.L_x_42) ;  /* 0x0000000400187947 */ /* 0x000fea0003800000 */
.L_x_59:
[----:B-1----:R-:W-:Y:S01]  /*2e90*/  IMAD.U32 R5, R7, 0x10000, RZ ;  /* 0x0001000007057824 */ /* 0x002fe200078e00ff */
[----:B------:R-:W-:Y:S01]  /*2ea0*/  BSSY.RECONVERGENT B0, `(.L_x_65) ;  /* 0x0000014000007945 */ /* 0x000fe20003800200 */
[----:B0-----:R-:W-:-:S03]  /*2eb0*/  MOV R0, 0x80 ;  /* 0x0000008000007802 */ /* 0x001fc60000000f00 */
        /* <DEDUP_REMOVED lines=10> */
.L_x_67:
[----:B------:R-:W-:-:S04]  /*2f60*/  SHF.R.U32.HI R0, RZ, 0x15, R5 ;  /* 0x00000015ff007819 */ /* 0x000fc80000011605 */
[----:B------:R-:W-:-:S04]  /*2f70*/  LOP3.LUT R0, R0, 0x1, RZ, 0xc0, !PT ;  /* 0x0000000100007812 */ /* 0x000fc800078ec0ff */
[----:B------:R-:W-:-:S04]  /*2f80*/  IADD3 R0, PT, PT, R5, 0x88fffff, R0 ;  /* 0x088fffff05007810 */ /* 0x000fc80007ffe000 */
[----:B------:R-:W-:-:S04]  /*2f90*/  SHF.R.U32.HI R0, RZ, 0x15, R0 ;  /* 0x00000015ff007819 */ /* 0x000fc80000011600 */
[----:B------:R-:W-:-:S07]  /*2fa0*/  LOP3.LUT R4, R0, 0xff, RZ, 0xc0, !PT ;  /* 0x000000ff00047812 */ /* 0x000fce00078ec0ff */
.L_x_68:
[----:B------:R-:W-:-:S04]  /*2fb0*/  SHF.R.U32.HI R5, RZ, 0x18, R5 ;  /* 0x00000018ff057819 */ /* 0x000fc80000011605 */
[----:B------:R-:W-:-:S04]  /*2fc0*/  LOP3.LUT R4, R4, 0x80, R5, 0xf8, !PT ;  /* 0x0000008004047812 */ /* 0x000fc800078ef805 */
[----:B------:R-:W-:-:S07]  /*2fd0*/  PRMT R0, R4, 0x7610, R0 ;  /* 0x0000761004007816 */ /* 0x000fce0000000000 */
.L_x_66:
[----:B------:R-:W-:Y:S05]  /*2fe0*/  BSYNC.RECONVERGENT B0 ;  /* 0x0000000000007941 */ /* 0x000fea0003800200 */
.L_x_65:
[----:B------:R0:W-:Y:S01]  /*2ff0*/  STG.E.U8 desc[UR36][R2.64], R0 ;  /* 0x0000000002007986 */ /* 0x0001e2000c101124 */
[----:B------:R-:W-:Y:S05]  /*3000*/  BRA `(.L_x_42) ;  /* 0x0000000000b87947 */ /* 0x000fea0003800000 */
.L_x_58:
[----:B------:R-:W-:-:S09]  /*3010*/  UISETP.NE.AND UP0, UPT, UR4, 0x1c, UPT ;  /* 0x0000001c0400788c */ /* 0x000fd2000bf05270 */
[----:B------:R-:W-:Y:S05]  /*3020*/  BRA.U !UP0, `(.L_x_69) ;  /* 0x0000000108a47547 */ /* 0x000fea000b800000 */
[----:B------:R-:W-:-:S09]  /*3030*/  UISETP.NE.AND UP0, UPT, UR4, 0x1d, UPT ;  /* 0x0000001d0400788c */ /* 0x000fd2000bf05270 */
[----:B------:R-:W-:Y:S05]  /*3040*/  BRA.U !UP0, `(.L_x_70) ;  /* 0x00000001088c7547 */ /* 0x000fea000b800000 */
[----:B------:R-:W-:-:S09]  /*3050*/  UISETP.NE.AND UP0, UPT, UR4, 0x2c, UPT ;  /* 0x0000002c0400788c */ /* 0x000fd2000bf05270 */
[----:B------:R-:W-:Y:S05]  /*3060*/  BRA.U !UP0, `(.L_x_71) ;  /* 0x0000000108447547 */ /* 0x000fea000b800000 */
.L_x_41:
[----:B0-----:R-:W-:Y:S01]  /*3070*/  MOV R0, 0x0 ;  /* 0x0000000000007802 */ /* 0x001fe20000000f00 */
[----:B------:R-:W0:Y:S01]  /*3080*/  LDCU.64 UR6, c[0x4][0x158] ;  /* 0x01002b00ff0677ac */ /* 0x000e220008000a00 */
[----:B------:R-:W-:Y:S02]  /*3090*/  HFMA2 R8, -RZ, RZ, 0, 6.020069122314453125e-06 ;  /* 0x00000065ff087431 */ /* 0x000fe400000001ff */
[----:B------:R-:W-:Y:S01]  /*30a0*/  IMAD.MOV.U32 R12, RZ, RZ, 0x1 ;  /* 0x00000001ff0c7424 */ /* 0x000fe200078e00ff */
[----:B------:R2:W3:Y:S01]  /*30b0*/  LDC.64 R2, c[0x4][R0] ;  /* 0x0100000000027b82 */ /* 0x0004e20000000a00 */
[----:B------:R-:W4:Y:S01]  /*30c0*/  LDCU.64 UR8, c[0x4][0x160] ;  /* 0x01002c00ff0877ac */ /* 0x000f220008000a00 */
[----:B------:R-:W-:Y:S01]  /*30d0*/  IMAD.MOV.U32 R13, RZ, RZ, RZ ;  /* 0x000000ffff0d7224 */ /* 0x000fe200078e00ff */
[----:B------:R-:W5:Y:S01]  /*30e0*/  LDCU.64 UR4, c[0x4][0x70] ;  /* 0x01000e00ff0477ac */ /* 0x000f620008000a00 */
[----:B0-----:R-:W-:Y:S02]  /*30f0*/  IMAD.U32 R4, RZ, RZ, UR6 ;  /* 0x00000006ff047e24 */ /* 0x001fe4000f8e00ff */
[----:B------:R-:W-:-:S02]  /*3100*/  IMAD.U32 R5, RZ, RZ, UR7 ;  /* 0x00000007ff057e24 */ /* 0x000fc4000f8e00ff */
[----:B----4-:R-:W-:Y:S01]  /*3110*/  IMAD.U32 R6, RZ, RZ, UR8 ;  /* 0x00000008ff067e24 */ /* 0x010fe2000f8e00ff */
[----:B-1----:R-:W-:Y:S01]  /*3120*/  MOV R7, UR9 ;  /* 0x0000000900077c02 */ /* 0x002fe20008000f00 */
[----:B-----5:R-:W-:Y:S02]  /*3130*/  IMAD.U32 R10, RZ, RZ, UR4 ;  /* 0x00000004ff0a7e24 */ /* 0x020fe4000f8e00ff */
[----:B--2---:R-:W-:-:S07]  /*3140*/  IMAD.U32 R11, RZ, RZ, UR5 ;  /* 0x00000005ff0b7e24 */ /* 0x004fce000f8e00ff */
[----:B------:R-:W-:-:S07]  /*3150*/  LEPC R20, `(.L_x_72) ;  /* 0x000000001014794e */ /* 0x000fce0000000000 */
[----:B---3--:R-:W-:Y:S05]  /*3160*/  CALL.ABS.NOINC R2 ;  /* 0x0000000002007343 */ /* 0x008fea0003c00000 */
.L_x_72:
[----:B------:R-:W-:Y:S05]  /*3170*/  BRA `(.L_x_42) ;  /* 0x00000000005c7947 */ /* 0x000fea0003800000 */
.L_x_71:
[----:B-1----:R-:W-:Y:S01]  /*3180*/  SHF.L.U32 R7, R7, 0x10, RZ ;  /* 0x0000001007077819 */ /* 0x002fe200000006ff */
[----:B------:R-:W-:-:S03]  /*3190*/  IMAD.MOV.U32 R5, RZ, RZ, 0xff ;  /* 0x000000ffff057424 */ /* 0x000fc600078e00ff */
[----:B------:R-:W-:-:S04]  /*31a0*/  SHF.R.U32.HI R6, RZ, 0x17, R7 ;  /* 0x00000017ff067819 */ /* 0x000fc80000011607 */
[----:B------:R-:W-:-:S04]  /*31b0*/  LOP3.LUT R4, R6, 0xff, RZ, 0xc0, !PT ;  /* 0x000000ff06047812 */ /* 0x000fc800078ec0ff */
[----:B------:R-:W-:-:S13]  /*31c0*/  ISETP.NE.AND P1, PT, R4, 0xff, PT ;  /* 0x000000ff0400780c */ /* 0x000fda0003f25270 */
[--C-:B0-----:R-:W-:Y:S02]  /*31d0*/  @P1 SHF.R.U32.HI R0, RZ, 0x16, R7.reuse ;  /* 0x00000016ff001819 */ /* 0x101fe40000011607 */
[----:B------:R-:W-:Y:S02]  /*31e0*/  @P1 LOP3.LUT P0, RZ, R4, 0x3fffff, R7, 0xf8, !PT ;  /* 0x003fffff04ff1812 */ /* 0x000fe4000780f807 */
[----:B------:R-:W-:-:S04]  /*31f0*/  @P1 LOP3.LUT R0, R0, 0x1, RZ, 0xc0, !PT ;  /* 0x0000000100001812 */ /* 0x000fc800078ec0ff */
[----:B------:R-:W-:Y:S01]  /*3200*/  @P1 ISETP.EQ.U32.AND P2, PT, R0, 0x1, P0 ;  /* 0x000000010000180c */ /* 0x000fe20000742070 */
[----:B------:R-:W-:Y:S01]  /*3210*/  @P1 VIADD R0, R6, 0x1 ;  /* 0x0000000106001836 */ /* 0x000fe20000000000 */
[----:B------:R-:W-:Y:S02]  /*3220*/  PLOP3.LUT P0, PT, PT, PT, PT, 0x80, 0x8 ;  /* 0x000000000008781c */ /* 0x000fe40003f0f070 */
[----:B------:R-:W-:-:S13]  /*3230*/  @P1 PLOP3.LUT P0, PT, P2, PT, PT, 0x80, 0x8 ;  /* 0x000000000008181c */ /* 0x000fda000170f070 */
[----:B------:R-:W-:-:S05]  /*3240*/  @!P0 IADD3 R0, PT, PT, R6, RZ, RZ ;  /* 0x000000ff06008210 */ /* 0x000fca0007ffe0ff */
[----:B------:R-:W-:-:S05]  /*3250*/  @P1 IMAD.MOV.U32 R5, RZ, RZ, R0 ;  /* 0x000000ffff051224 */ /* 0x000fca00078e0000 */
[----:B------:R0:W-:Y:S01]  /*3260*/  STG.E.U8 desc[UR36][R2.64], R5 ;  /* 0x0000000502007986 */ /* 0x0001e2000c101124 */
[----:B------:R-:W-:Y:S05]  /*3270*/  BRA `(.L_x_42) ;  /* 0x00000000001c7947 */ /* 0x000fea0003800000 */
.L_x_70:
[----:B-1----:R-:W-:-:S06]  /*3280*/  IMAD.U32 R4, R7, 0x10000, RZ ;  /* 0x0001000007047824 */ /* 0x002fcc00078e00ff */
[----:B------:R-:W1:Y:S02]  /*3290*/  F2I.U64.TRUNC R4, R4 ;  /* 0x0000000400047311 */ /* 0x000e64000020d800 */
[----:B-1----:R1:W-:Y:S01]  /*32a0*/  STG.E.64 desc[UR36][R2.64], R4 ;  /* 0x0000000402007986 */ /* 0x0023e2000c101b24 */
[----:B------:R-:W-:Y:S05]  /*32b0*/  BRA `(.L_x_42) ;  /* 0x00000000000c7947 */ /* 0x000fea0003800000 */
.L_x_69:
[----:B-1----:R-:W-:-:S06]  /*32c0*/  SHF.L.U32 R7, R7, 0x10, RZ ;  /* 0x0000001007077819 */ /* 0x002fcc00000006ff */
[----:B------:R-:W1:Y:S02]  /*32d0*/  F2I.FTZ.U32.TRUNC.NTZ R7, R7 ;  /* 0x0000000700077305 */ /* 0x000e64000021f000 */
[----:B-1----:R1:W-:Y:S02]  /*32e0*/  STG.E desc[UR36][R2.64], R7 ;  /* 0x0000000702007986 */ /* 0x0023e4000c101924 */
.L_x_42:
[----:B------:R-:W-:-:S07]  /*32f0*/  VIADD R17, R17, 0x80 ;  /* 0x0000008011117836 */ /* 0x000fce0000000000 */
.L_x_1:
[----:B------:R-:W-:Y:S05]  /*3300*/  BSYNC.RECONVERGENT B6 ;  /* 0x0000000000067941 */ /* 0x000fea0003800200 */
.L_x_0:
[----:B------:R-:W5:Y:S01]  /*3310*/  LDCU UR4, c[0x0][0x380] ;  /* 0x00007000ff0477ac */ /* 0x000f620008000800 */
[----:B------:R-:W-:Y:S01]  /*3320*/  BSSY.RECONVERGENT B6, `(.L_x_73) ;  /* 0x0000322000067945 */ /* 0x000fe20003800200 */
[----:B-----5:R-:W-:-:S13]  /*3330*/  ISETP.GE.AND P0, PT, R17, UR4, PT ;  /* 0x0000000411007c0c */ /* 0x020fda000bf06270 */
[----:B------:R-:W-:Y:S05]  /*3340*/  @P0 BRA `(.L_x_74) ;  /* 0x00000030007c0947 */ /* 0x000fea0003800000 */
[----:B------:R-:W5:Y:S01]  /*3350*/  LDCU UR4, c[0x0][0x388] ;  /* 0x00007100ff0477ac */ /* 0x000f620008000800 */
[----:B------:R-:W-:Y:S02]  /*3360*/  HFMA2 R16, -RZ, RZ, 0, 0 ;  /* 0x00000000ff107431 */ /* 0x000fe400000001ff */
[----:B0-----:R-:W-:Y:S01]  /*3370*/  IMAD.MOV.U32 R0, RZ, RZ, RZ ;  /* 0x000000ffff007224 */ /* 0x001fe200078e00ff */
[----:B-----5:R-:W-:-:S09]  /*3380*/  UISETP.NE.AND UP0, UPT, UR4, URZ, UPT ;  /* 0x000000ff0400728c */ /* 0x020fd2000bf05270 */
[----:B------:R-:W-:Y:S05]  /*3390*/  BRA.U !UP0, `(.L_x_75) ;  /* 0x0000001108a87547 */ /* 0x000fea000b800000 */
[----:B------:R-:W1:Y:S01]  /*33a0*/  LDCU.64 UR4, c[0x0][0x390] ;  /* 0x00007200ff0477ac */ /* 0x000e620008000a00 */
[----:B------:R-:W-:Y:S01]  /*33b0*/  IMAD.MOV.U32 R16, RZ, RZ, RZ ;  /* 0x000000ffff107224 */ /* 0x000fe200078e00ff */
[----:B------:R-:W0:Y:S01]  /*33c0*/  LDCU UR6, c[0x0][0x38c] ;  /* 0x00007180ff0677ac */ /* 0x000e220008000800 */
[----:B------:R-:W5:Y:S01]  /*33d0*/  LDCU.64 UR8, c[0x0][0x4b8] ;  /* 0x00009700ff0877ac */ /* 0x000f620008000a00 */
[----:B------:R-:W-:Y:S01]  /*33e0*/  UISETP.NE.AND UP0, UPT, UR40, URZ, UPT ;  /* 0x000000ff2800728c */ /* 0x000fe2000bf05270 */
[----:B-1234-:R-:W-:-:S05]  /*33f0*/  IMAD.HI.U32 R2, R17, UR4, R16 ;  /* 0x0000000411027c27 */ /* 0x01efca000f8e0010 */
[----:B------:R-:W-:-:S05]  /*3400*/  SHF.R.U32.HI R3, RZ, UR5, R2 ;  /* 0x00000005ff037c19 */ /* 0x000fca0008011602 */
[----:B------:R-:W-:-:S04]  /*3410*/  IMAD.MOV R0, RZ, RZ, -R3 ;  /* 0x000000ffff007224 */ /* 0x000fc800078e0a03 */
[----:B0-----:R-:W-:-:S04]  /*3420*/  IMAD R0, R0, UR6, R17 ;  /* 0x0000000600007c24 */ /* 0x001fc8000f8e0211 */
[C---:B-----5:R-:W-:Y:S02]  /*3430*/  IMAD R16, R0.reuse, UR8, RZ ;  /* 0x0000000800107c24 */ /* 0x060fe4000f8e02ff */
[----:B------:R-:W-:Y:S01]  /*3440*/  IMAD R0, R0, UR9, RZ ;  /* 0x0000000900007c24 */ /* 0x000fe2000f8e02ff */
[----:B------:R-:W-:Y:S06]  /*3450*/  BRA.U !UP0, `(.L_x_75) ;  /* 0x0000001108787547 */ /* 0x000fec000b800000 */
[----:B------:R-:W0:Y:S01]  /*3460*/  LDCU.64 UR6, c[0x0][0x398] ;  /* 0x00007300ff0677ac */ /* 0x000e220008000a00 */
[----:B------:R-:W-:Y:S01]  /*3470*/  MOV R2, RZ ;  /* 0x000000ff00027202 */ /* 0x000fe20000000f00 */
[----:B------:R-:W1:Y:S01]  /*3480*/  LDCU UR4, c[0x0][0x3a0] ;  /* 0x00007400ff0477ac */ /* 0x000e620008000800 */
[----:B------:R-:W2:Y:S01]  /*3490*/  LDCU.64 UR8, c[0x0][0x4c0] ;  /* 0x00009800ff0877ac */ /* 0x000ea20008000a00 */
[----:B------:R-:W-:Y:S02]  /*34a0*/  UISETP.NE.AND UP0, UPT, UR38, 0x2, UPT ;  /* 0x000000022600788c */ /* 0x000fe4000bf05270 */
        /* <DEDUP_REMOVED lines=32> */
[----:B------:R-:W-:Y:S01]  /*36b0*/  HFMA2 R4, -RZ, RZ, 0, 0 ;  /* 0x00000000ff047431 */ /* 0x000fe200000001ff */
[----:B------:R-:W1:Y:S01]  /*36c0*/  LDCU UR6, c[0x0][0x3bc] ;  /* 0x00007780ff0677ac */ /* 0x000e620008000800 */
[----:B------:R-:W2:Y:S01]  /*36d0*/  LDCU.64 UR8, c[0x0][0x4d8] ;  /* 0x00009b00ff0877ac */ /* 0x000ea20008000a00 */
[----:B------:R-:W-:Y:S02]  /*36e0*/  UISETP.NE.AND UP0, UPT, UR38, 0x5, UPT ;  /* 0x000000052600788c */ /* 0x000fe4000bf05270 */
[----:B0-----:R-:W-:-:S05]  /*36f0*/  IMAD.HI.U32 R2, R5, UR4, R4 ;  /* 0x0000000405027c27 */ /* 0x001fca000f8e0004 */
[----:B------:R-:W-:-:S05]  /*3700*/  SHF.R.U32.HI R3, RZ, UR5, R2 ;  /* 0x00000005ff037c19 */ /* 0x000fca0008011602 */
[----:B------:R-:W-:-:S04]  /*3710*/  IMAD.MOV R4, RZ, RZ, -R3 ;  /* 0x000000ffff047224 */ /* 0x000fc800078e0a03 */
        /* <DEDUP_REMOVED lines=10> */
[----:B-1----:R-:W-:-:S04]  /*37c0*/  SHF.R.U32.HI R5, RZ, UR4, R4 ;  /* 0x00000004ff057c19 */ /* 0x002fc80008011604 */
[----:B------:R-:W-:-:S05]  /*37d0*/  IADD3 R2, PT, PT, -R5, RZ, RZ ;  /* 0x000000ff05027210 */ /* 0x000fca0007ffe1ff */
        /* <DEDUP_REMOVED lines=225> */
[----:B------:R-:W-:-:S05]  /*45f0*/  SHF.R.U32.HI R2, RZ, UR5, R2 ;  /* 0x00000005ff027c19 */ /* 0x000fca0008011602 */
[----:B------:R-:W-:-:S04]  /*4600*/  IMAD.MOV R3, RZ, RZ, -R2 ;  /* 0x000000ffff037224 */ /* 0x000fc800078e0a02 */
[----:B-1----:R-:W-:-:S04]  /*4610*/  IMAD R5, R3, UR6, R5 ;  /* 0x0000000603057c24 */ /* 0x002fc8000f8e0205 */
[C---:B--2---:R-:W-:Y:S02]  /*4620*/  IMAD R16, R5.reuse, UR8, R16 ;  /* 0x0000000805107c24 */ /* 0x044fe4000f8e0210 */
[----:B------:R-:W-:-:S07]  /*4630*/  IMAD R0, R5, UR9, R0 ;  /* 0x0000000905007c24 */ /* 0x000fce000f8e0200 */
.L_x_75:
[----:B------:R-:W1:Y:S01]  /*4640*/  LDCU.64 UR6, c[0x0][0x588] ;  /* 0x0000b100ff0677ac */ /* 0x000e620008000a00 */
[----:B------:R-:W-:-:S04]  /*4650*/  UPRMT UR4, UR41, 0x9910, URZ ;  /* 0x0000991029047896 */ /* 0x000fc800080000ff */
[----:B------:R-:W-:Y:S01]  /*4660*/  UISETP.GT.AND UP0, UPT, UR4, 0x9, UPT ;  /* 0x000000090400788c */ /* 0x000fe2000bf04270 */
[----:B-1234-:R-:W-:-:S04]  /*4670*/  IADD3 R2, P0, PT, R0, UR6, RZ ;  /* 0x0000000600027c10 */ /* 0x01efc8000ff1e0ff */
[----:B------:R-:W-:-:S04]  /*4680*/  IADD3.X R3, PT, PT, RZ, UR7, RZ, P0, !PT ;  /* 0x00000007ff037c10 */ /* 0x000fc800087fe4ff */
        /* <DEDUP_REMOVED lines=13> */
.L_x_79:
[----:B------:R-:W2:Y:S02]  /*4760*/  LDG.E.U8 R2, desc[UR36][R2.64] ;  /* 0x0000002402027981 */ /* 0x000ea4000c1e1100 */
[----:B--2---:R-:W-:-:S04]  /*4770*/  I2FP.F32.U32 R0, R2 ;  /* 0x0000000200007245 */ /* 0x004fc80000201000 */
[----:B------:R-:W-:Y:S01]  /*4780*/  F2FP.BF16.F32.PACK_AB R0, RZ, R0 ;  /* 0x00000000ff00723e */ /* 0x000fe200000010ff */
[----:B------:R-:W-:Y:S06]  /*4790*/  BRA `(.L_x_81) ;  /* 0x0000000c00847947 */ /* 0x000fec0003800000 */
.L_x_78:
        /* <DEDUP_REMOVED lines=10> */
.L_x_83:
[----:B------:R-:W2:Y:S02]  /*4840*/  LDG.E R2, desc[UR36][R2.64] ;  /* 0x0000002402027981 */ /* 0x000ea4000c1e1900 */
[----:B--2---:R-:W-:-:S04]  /*4850*/  I2FP.F32.S32 R0, R2 ;  /* 0x0000000200007245 */ /* 0x004fc80000201400 */
[----:B------:R-:W-:Y:S01]  /*4860*/  F2FP.BF16.F32.PACK_AB R0, RZ, R0 ;  /* 0x00000000ff00723e */ /* 0x000fe200000010ff */
[----:B------:R-:W-:Y:S06]  /*4870*/  BRA `(.L_x_81) ;  /* 0x0000000c004c7947 */ /* 0x000fec0003800000 */
.L_x_82:
[----:B------:R-:W2:Y:S02]  /*4880*/  LDG.E.U16 R2, desc[UR36][R2.64] ;  /* 0x0000002402027981 */ /* 0x000ea4000c1e1500 */
[----:B--2---:R-:W0:Y:S02]  /*4890*/  I2F.S16 R0, R2 ;  /* 0x0000000200007306 */ /* 0x004e240000101400 */
[----:B0-----:R-:W-:Y:S01]  /*48a0*/  F2FP.BF16.F32.PACK_AB R0, RZ, R0 ;  /* 0x00000000ff00723e */ /* 0x001fe200000010ff */
[----:B------:R-:W-:Y:S06]  /*48b0*/  BRA `(.L_x_81) ;  /* 0x0000000c003c7947 */ /* 0x000fec0003800000 */
.L_x_77:
        /* <DEDUP_REMOVED lines=9> */
.L_x_85:
[----:B------:R-:W2:Y:S02]  /*4950*/  LDG.E.U16 R0, desc[UR36][R2.64] ;  /* 0x0000002402007981 */ /* 0x000ea4000c1e1500 */
[----:B--2---:R-:W-:-:S05]  /*4960*/  HADD2.F32 R0, -RZ, R0.H0_H0 ;  /* 0x20000000ff007230 */ /* 0x004fca0000004100 */
[----:B------:R-:W-:Y:S01]  /*4970*/  F2FP.BF16.F32.PACK_AB R0, RZ, R0 ;  /* 0x00000000ff00723e */ /* 0x000fe200000010ff */
[----:B------:R-:W-:Y:S06]  /*4980*/  BRA `(.L_x_81) ;  /* 0x0000000c00087947 */ /* 0x000fec0003800000 */
.L_x_84:
        /* <DEDUP_REMOVED lines=9> */
.L_x_87:
[----:B------:R-:W2:Y:S02]  /*4a20*/  LDG.E.U16 R2, desc[UR36][R2.64] ;  /* 0x0000002402027981 */ /* 0x000ea4000c1e1500 */
[----:B--2---:R-:W-:-:S05]  /*4a30*/  HADD2.F32 R0, -RZ, R2.H0_H0 ;  /* 0x20000002ff007230 */ /* 0x004fca0000004100 */
[----:B------:R-:W-:Y:S01]  /*4a40*/  F2FP.BF16.F32.PACK_AB R0, RZ, R0 ;  /* 0x00000000ff00723e */ /* 0x000fe200000010ff */
[----:B------:R-:W-:Y:S06]  /*4a50*/  BRA `(.L_x_81) ;  /* 0x0000000800d47947 */ /* 0x000fec0003800000 */
.L_x_86:
        /* <DEDUP_REMOVED lines=8> */
.L_x_76:
        /* <DEDUP_REMOVED lines=13> */
.L_x_90:
        /* <DEDUP_REMOVED lines=8> */
.L_x_89:
        /* <DEDUP_REMOVED lines=16> */
[C---:B------:R-:W-:Y:S02]  /*4d30*/  SHF.L.U32 R6, R4.reuse, R5, RZ ;  /* 0x0000000504067219 */ /* 0x040fe400000006ff */
[----:B------:R-:W-:Y:S02]  /*4d40*/  IADD3 R5, PT, PT, R4, 0x1000000, RZ ;  /* 0x0100000004057810 */ /* 0x000fe40007ffe0ff */
[----:B------:R-:W-:Y:S02]  /*4d50*/  LEA.HI R6, R6, -R7, RZ, 0x1c ;  /* 0x8000000706067211 */ /* 0x000fe400078fe0ff */
[----:B------:R-:W-:-:S03]  /*4d60*/  SHF.R.S32.HI R5, RZ, 0x8, R5 ;  /* 0x00000008ff057819 */ /* 0x000fc60000011405 */
[----:B------:R-:W-:-:S05]  /*4d70*/  VIADD R6, R6, 0x3c000000 ;  /* 0x3c00000006067836 */ /* 0x000fca0000000000 */
[----:B------:R-:W-:-:S04]  /*4d80*/  LOP3.LUT R5, R6, 0x7f800000, R5, 0xf8, !PT ;  /* 0x7f80000006057812 */ /* 0x000fc800078ef805 */
[----:B------:R-:W-:-:S04]  /*4d90*/  SEL R5, R5, RZ, P0 ;  /* 0x000000ff05057207 */ /* 0x000fc80000000000 */
[----:B------:R-:W-:-:S04]  /*4da0*/  LOP3.LUT R5, R5, 0x80000000, R0, 0xf8, !PT ;  /* 0x8000000005057812 */ /* 0x000fc800078ef800 */
[----:B------:R-:W-:-:S04]  /*4db0*/  F2FP.BF16.F32.PACK_AB R5, RZ, R5 ;  /* 0x00000005ff05723e */ /* 0x000fc800000010ff */
[----:B------:R-:W-:Y:S01]  /*4dc0*/  PRMT R0, R5, 0x7610, R0 ;  /* 0x0000761005007816 */ /* 0x000fe20000000000 */
[----:B------:R-:W-:Y:S06]  /*4dd0*/  BRA `(.L_x_81) ;  /* 0x0000000400f47947 */ /* 0x000fec0003800000 */
.L_x_92:
[----:B------:R-:W2:Y:S02]  /*4de0*/  LDG.E.U8 R2, desc[UR36][R2.64] ;  /* 0x0000002402027981 */ /* 0x000ea4000c1e1100 */
[C---:B--2---:R-:W-:Y:S01]  /*4df0*/  IMAD.SHL.U32 R0, R2.reuse, 0x2000000, RZ ;  /* 0x0200000002007824 */ /* 0x044fe200078e00ff */
[----:B------:R-:W-:-:S04]  /*4e00*/  SHF.L.U32 R5, R2, 0x8, RZ ;  /* 0x0000000802057819 */ /* 0x000fc800000006ff */
[----:B------:R-:W-:-:S13]  /*4e10*/  ISETP.GE.U32.AND P0, PT, R0, 0x8000000, PT ;  /* 0x080000000000780c */ /* 0x000fda0003f06070 */
[C---:B------:R-:W-:Y:S02]  /*4e20*/  @!P0 LOP3.LUT R4, R5.reuse, 0x7f00, RZ, 0xc0, !PT ;  /* 0x00007f0005048812 */ /* 0x040fe400078ec0ff */
[----:B------:R-:W-:Y:S02]  /*4e30*/  @P0 LEA.HI R0, R0, 0x70000000, RZ, 0x1c ;  /* 0x7000000000000811 */ /* 0x000fe400078fe0ff */
[----:B------:R-:W-:Y:S02]  /*4e40*/  @!P0 LOP3.LUT R4, R4, 0x3f000000, RZ, 0xfc, !PT ;  /* 0x3f00000004048812 */ /* 0x000fe400078efcff */
[----:B------:R-:W-:Y:S01]  /*4e50*/  PRMT R5, R5, 0x9910, RZ ;  /* 0x0000991005057816 */ /* 0x000fe200000000ff */
[----:B------:R-:W-:Y:S02]  /*4e60*/  @P0 FMUL.FTZ R0, R0, 1.9259299443872358531e-34 ;  /* 0x0780000000000820 */ /* 0x000fe40000410000 */
[----:B------:R-:W-:-:S05]  /*4e70*/  @!P0 FADD.FTZ R0, R4, -0.5 ;  /* 0xbf00000004008421 */ /* 0x000fca0000010000 */
[----:B------:R-:W-:-:S04]  /*4e80*/  LOP3.LUT R0, R0, 0x80000000, R5, 0xf8, !PT ;  /* 0x8000000000007812 */ /* 0x000fc800078ef805 */
[----:B------:R-:W-:Y:S01]  /*4e90*/  F2FP.BF16.F32.PACK_AB R0, RZ, R0 ;  /* 0x00000000ff00723e */ /* 0x000fe200000010ff */
[----:B------:R-:W-:Y:S06]  /*4ea0*/  BRA `(.L_x_81) ;  /* 0x0000000400c07947 */ /* 0x000fec0003800000 */
.L_x_91:
[----:B------:R0:W5:Y:S01]  /*4eb0*/  LDG.E.U16 R0, desc[UR36][R2.64] ;  /* 0x0000002402007981 */ /* 0x000162000c1e1500 */
[----:B------:R-:W-:Y:S05]  /*4ec0*/  BRA `(.L_x_81) ;  /* 0x0000000400b87947 */ /* 0x000fea0003800000 */
.L_x_88:
        /* <DEDUP_REMOVED lines=12> */
.L_x_95:
[----:B------:R-:W2:Y:S01]  /*4f90*/  LDG.E.U8 R3, desc[UR36][R2.64] ;  /* 0x0000002402037981 */ /* 0x000ea2000c1e1100 */
[----:B------:R-:W-:Y:S01]  /*4fa0*/  BSSY.RECONVERGENT B0, `(.L_x_96) ;  /* 0x0000018000007945 */ /* 0x000fe20003800200 */
[----:B------:R-:W-:Y:S01]  /*4fb0*/  IMAD.MOV.U32 R0, RZ, RZ, RZ ;  /* 0x000000ffff007224 */ /* 0x000fe200078e00ff */
        /* <DEDUP_REMOVED lines=8> */
[----:B------:R-:W-:-:S04]  /*5040*/  SHF.R.U32.HI R0, RZ, 0x7, R3 ;  /* 0x00000007ff007819 */ /* 0x000fc80000011603 */
[----:B------:R-:W-:Y:S02]  /*5050*/  SHF.L.U32 R7, R0, 0x1f, RZ ;  /* 0x0000001f00077819 */ /* 0x000fe400000006ff */
        /* <DEDUP_REMOVED lines=8> */
.L_x_99:
[----:B------:R-:W-:Y:S05]  /*50e0*/  BSYNC.RECONVERGENT B1 ;  /* 0x0000000000017941 */ /* 0x000fea0003800200 */
.L_x_98:
[----:B------:R-:W-:Y:S01]  /*50f0*/  IMAD.SHL.U32 R0, R0, 0x100000, RZ ;  /* 0x0010000000007824 */ /* 0x000fe200078e00ff */
[----:B------:R-:W-:-:S04]  /*5100*/  LEA R2, R2, 0x3b800000, 0x17 ;  /* 0x3b80000002027811 */ /* 0x000fc800078eb8ff */
[----:B------:R-:W-:-:S07]  /*5110*/  LOP3.LUT R0, R2, R0, R7, 0xfe, !PT ;  /* 0x0000000002007212 */ /* 0x000fce00078efe07 */
.L_x_97:
[----:B------:R-:W-:Y:S05]  /*5120*/  BSYNC.RECONVERGENT B0 ;  /* 0x0000000000007941 */ /* 0x000fea0003800200 */
.L_x_96:
[----:B------:R-:W-:Y:S01]  /*5130*/  F2FP.BF16.F32.PACK_AB R0, RZ, R0 ;  /* 0x00000000ff00723e */ /* 0x000fe200000010ff */
[----:B------:R-:W-:Y:S06]  /*5140*/  BRA `(.L_x_81) ;  /* 0x0000000400187947 */ /* 0x000fec0003800000 */
.L_x_94:
[----:B------:R-:W2:Y:S01]  /*5150*/  LDG.E.U8 R3, desc[UR36][R2.64] ;  /* 0x0000002402037981 */ /* 0x000ea2000c1e1100 */
[----:B------:R-:W-:Y:S01]  /*5160*/  BSSY.RECONVERGENT B0, `(.L_x_100) ;  /* 0x0000018000007945 */ /* 0x000fe20003800200 */
[----:B------:R-:W-:Y:S02]  /*5170*/  MOV R0, RZ ;  /* 0x000000ff00007202 */ /* 0x000fe40000000f00 */
        /* <DEDUP_REMOVED lines=14> */
[----:B------:R-:W-:Y:S02]  /*5260*/  IADD3 R5, PT, PT, R3, -0x1d, RZ ;  /* 0xffffffe303057810 */ /* 0x000fe40007ffe0ff */
[----:B------:R-:W-:Y:S02]  /*5270*/  IADD3 R2, PT, PT, R2, 0x1e, -R3 ;  /* 0x0000001e02027810 */ /* 0x000fe40007ffe803 */
[----:B------:R-:W-:-:S04]  /*5280*/  SHF.L.U32 R5, R0, R5, RZ ;  /* 0x0000000500057219 */ /* 0x000fc800000006ff */
[----:B------:R-:W-:-:S07]  /*5290*/  LOP3.LUT R0, R5, 0x3, RZ, 0xc0, !PT ;  /* 0x0000000305007812 */ /* 0x000fce00078ec0ff */
.L_x_103:
[----:B------:R-:W-:Y:S05]  /*52a0*/  BSYNC.RECONVERGENT B1 ;  /* 0x0000000000017941 */ /* 0x000fea0003800200 */
.L_x_102:
[----:B------:R-:W-:Y:S01]  /*52b0*/  IMAD.SHL.U32 R0, R0, 0x200000, RZ ;  /* 0x0020000000007824 */ /* 0x000fe200078e00ff */
[----:B------:R-:W-:-:S04]  /*52c0*/  LEA R2, R2, 0x37800000, 0x17 ;  /* 0x3780000002027811 */ /* 0x000fc800078eb8ff */
[----:B------:R-:W-:-:S07]  /*52d0*/  LOP3.LUT R0, R2, R0, R7, 0xfe, !PT ;  /* 0x0000000002007212 */ /* 0x000fce00078efe07 */
.L_x_101:
[----:B------:R-:W-:Y:S05]  /*52e0*/  BSYNC.RECONVERGENT B0 ;  /* 0x0000000000007941 */ /* 0x000fea0003800200 */
.L_x_100:
[----:B------:R-:W-:Y:S01]  /*52f0*/  F2FP.BF16.F32.PACK_AB R0, RZ, R0 ;  /* 0x00000000ff00723e */ /* 0x000fe200000010ff */
[----:B------:R-:W-:Y:S06]  /*5300*/  BRA `(.L_x_81) ;  /* 0x0000000000a87947 */ /* 0x000fec0003800000 */
.L_x_93:
[----:B------:R-:W-:-:S09]  /*5310*/  UISETP.NE.AND UP0, UPT, UR4, 0x1c, UPT ;  /* 0x0000001c0400788c */ /* 0x000fd2000bf05270 */
[----:B------:R-:W-:Y:S05]  /*5320*/  BRA.U !UP0, `(.L_x_104) ;  /* 0x0000000108947547 */ /* 0x000fea000b800000 */
[----:B------:R-:W-:-:S09]  /*5330*/  UISETP.NE.AND UP0, UPT, UR4, 0x1d, UPT ;  /* 0x0000001d0400788c */ /* 0x000fd2000bf05270 */
[----:B------:R-:W-:Y:S05]  /*5340*/  BRA.U !UP0, `(.L_x_105) ;  /* 0x00000001087c7547 */ /* 0x000fea000b800000 */
[----:B------:R-:W-:-:S09]  /*5350*/  UISETP.NE.AND UP0, UPT, UR4, 0x2c, UPT ;  /* 0x0000002c0400788c */ /* 0x000fd2000bf05270 */
[----:B------:R-:W-:Y:S05]  /*5360*/  BRA.U UP0, `(.L_x_80) ;  /* 0x00000001002c7547 */ /* 0x000fea000b800000 */
[----:B------:R-:W2:Y:S01]  /*5370*/  LDG.E.U8 R2, desc[UR36][R2.64] ;  /* 0x0000002402027981 */ /* 0x000ea2000c1e1100 */
[----:B------:R-:W-:Y:S01]  /*5380*/  BSSY.RECONVERGENT B0, `(.L_x_106) ;  /* 0x0000007000007945 */ /* 0x000fe20003800200 */
[----:B------:R-:W-:Y:S01]  /*5390*/  IMAD.MOV.U32 R0, RZ, RZ, 0x400000 ;  /* 0x00400000ff007424 */ /* 0x000fe200078e00ff */
[----:B--2---:R-:W-:-:S13]  /*53a0*/  ISETP.NE.AND P0, PT, R2, RZ, PT ;  /* 0x000000ff0200720c */ /* 0x004fda0003f05270 */
[----:B------:R-:W-:Y:S05]  /*53b0*/  @!P0 BRA `(.L_x_107) ;  /* 0x00000000000c8947 */ /* 0x000fea0003800000 */
[----:B------:R-:W-:-:S13]  /*53c0*/  ISETP.NE.AND P0, PT, R2, 0xff, PT ;  /* 0x000000ff0200780c */ /* 0x000fda0003f05270 */
[----:B------:R-:W-:Y:S01]  /*53d0*/  @!P0 MOV R0, 0x7f800001 ;  /* 0x7f80000100008802 */ /* 0x000fe20000000f00 */
[----:B------:R-:W-:-:S07]  /*53e0*/  @P0 IMAD.SHL.U32 R0, R2, 0x800000, RZ ;  /* 0x0080000002000824 */ /* 0x000fce00078e00ff */
.L_x_107:
[----:B------:R-:W-:Y:S05]  /*53f0*/  BSYNC.RECONVERGENT B0 ;  /* 0x0000000000007941 */ /* 0x000fea0003800200 */
.L_x_106:
[----:B------:R-:W-:Y:S01]  /*5400*/  F2FP.BF16.F32.PACK_AB R0, RZ, R0 ;  /* 0x00000000ff00723e */ /* 0x000fe200000010ff */
[----:B------:R-:W-:Y:S06]  /*5410*/  BRA `(.L_x_81) ;  /* 0x0000000000647947 */ /* 0x000fec0003800000 */
.L_x_80:
        /* <DEDUP_REMOVED lines=8> */
[----:B0-----:R-:W-:Y:S01]  /*54a0*/  IMAD.U32 R4, RZ, RZ, UR4 ;  /* 0x00000004ff047e24 */ /* 0x001fe2000f8e00ff */
[----:B------:R-:W-:Y:S01]  /*54b0*/  MOV R5, UR5 ;  /* 0x0000000500057c02 */ /* 0x000fe20008000f00 */
[----:B-1----:R-:W-:-:S02]  /*54c0*/  IMAD.U32 R6, RZ, RZ, UR6 ;  /* 0x00000006ff067e24 */ /* 0x002fc4000f8e00ff */
[----:B------:R-:W-:Y:S01]  /*54d0*/  IMAD.U32 R7, RZ, RZ, UR7 ;  /* 0x00000007ff077e24 */ /* 0x000fe2000f8e00ff */
[----:B---3--:R-:W-:Y:S01]  /*54e0*/  MOV R10, UR8 ;  /* 0x00000008000a7c02 */ /* 0x008fe20008000f00 */
[----:B------:R-:W-:-:S07]  /*54f0*/  IMAD.U32 R11, RZ, RZ, UR9 ;  /* 0x00000009ff0b7e24 */ /* 0x000fce000f8e00ff */
[----:B------:R-:W-:-:S07]  /*5500*/  LEPC R20, `(.L_x_108) ;  /* 0x000000001014794e */ /* 0x000fce0000000000 */
[----:B--2---:R-:W-:Y:S05]  /*5510*/  CALL.ABS.NOINC R2 ;  /* 0x0000000002007343 */ /* 0x004fea0003c00000 */
.L_x_108:
[----:B------:R-:W-:Y:S01]  /*5520*/  PRMT R0, RZ, 0x7610, R0 ;  /* 0x00007610ff007816 */ /* 0x000fe20000000000 */
[----:B------:R-:W-:Y:S06]  /*5530*/  BRA `(.L_x_81) ;  /* 0x00000000001c7947 */ /* 0x000fec0003800000 */
.L_x_105:
[----:B------:R-:W2:Y:S02]  /*5540*/  LDG.E.64 R2, desc[UR36][R2.64] ;  /* 0x0000002402027981 */ /* 0x000ea4000c1e1b00 */
[----:B--2---:R-:W0:Y:S02]  /*5550*/  I2F.U64 R0, R2 ;  /* 0x0000000200007312 */ /* 0x004e240000301000 */
[----:B0-----:R-:W-:Y:S01]  /*5560*/  F2FP.BF16.F32.PACK_AB R0, RZ, R0 ;  /* 0x00000000ff00723e */ /* 0x001fe200000010ff */
[----:B------:R-:W-:Y:S06]  /*5570*/  BRA `(.L_x_81) ;  /* 0x00000000000c7947 */ /* 0x000fec0003800000 */
.L_x_104:
[----:B------:R-:W2:Y:S02]  /*5580*/  LDG.E R2, desc[UR36][R2.64] ;  /* 0x0000002402027981 */ /* 0x000ea4000c1e1900 */
[----:B--2---:R-:W-:-:S04]  /*5590*/  I2FP.F32.U32 R0, R2 ;  /* 0x0000000200007245 */ /* 0x004fc80000201000 */
[----:B------:R-:W-:-:S07]  /*55a0*/  F2FP.BF16.F32.PACK_AB R0, RZ, R0 ;  /* 0x00000000ff00723e */ /* 0x000fce00000010ff */
.L_x_81:
        /* <DEDUP_REMOVED lines=10> */
[----:B------:R-:W-:-:S05]  /*5650*/  IADD3.X R3, PT, PT, RZ, UR7, RZ, P0, !PT ;  /* 0x00000007ff037c10 */ /* 0x000fca00087fe4ff */
        /* <DEDUP_REMOVED lines=14> */
.L_x_112:
[----:B-1----:R-:W-:-:S06]  /*5740*/  IMAD.U32 R5, R7, 0x10000, RZ ;  /* 0x0001000007057824 */ /* 0x002fcc00078e00ff */
[----:B------:R-:W1:Y:S02]  /*5750*/  F2I.S64.TRUNC R4, R5 ;  /* 0x0000000500047311 */ /* 0x000e64000020d900 */
[----:B-1----:R1:W-:Y:S01]  /*5760*/  STG.E.U8 desc[UR36][R2.64], R4 ;  /* 0x0000000402007986 */ /* 0x0023e2000c101124 */
[----:B------:R-:W-:Y:S05]  /*5770*/  BRA `(.L_x_114) ;  /* 0x0000000c006c7947 */ /* 0x000fea0003800000 */
.L_x_111:
[----:B------:R-:W-:-:S09]  /*5780*/  UISETP.NE.AND UP0, UPT, UR4, 0x2, UPT ;  /* 0x000000020400788c */ /* 0x000fd2000bf05270 */
[----:B------:R-:W-:Y:S05]  /*5790*/  BRA.U !UP0, `(.L_x_115) ;  /* 0x0000000108307547 */ /* 0x000fea000b800000 */
[----:B------:R-:W-:-:S09]  /*57a0*/  UISETP.NE.AND UP0, UPT, UR4, 0x3, UPT ;  /* 0x000000030400788c */ /* 0x000fd2000bf05270 */
[----:B------:R-:W-:Y:S05]  /*57b0*/  BRA.U !UP0, `(.L_x_116) ;  /* 0x0000000108187547 */ /* 0x000fea000b800000 */
[----:B------:R-:W-:-:S09]  /*57c0*/  UISETP.NE.AND UP0, UPT, UR4, 0x4, UPT ;  /* 0x000000040400788c */ /* 0x000fd2000bf05270 */
[----:B------:R-:W-:Y:S05]  /*57d0*/  BRA.U UP0, `(.L_x_113) ;  /* 0x0000000900787547 */ /* 0x000fea000b800000 */
[----:B-1----:R-:W-:-:S06]  /*57e0*/  SHF.L.U32 R4, R7, 0x10, RZ ;  /* 0x0000001007047819 */ /* 0x002fcc00000006ff */
[----:B------:R-:W1:Y:S02]  /*57f0*/  F2I.S64.TRUNC R4, R4 ;  /* 0x0000000400047311 */ /* 0x000e64000020d900 */
[----:B-1----:R1:W-:Y:S01]  /*5800*/  STG.E.64 desc[UR36][R2.64], R4 ;  /* 0x0000000402007986 */ /* 0x0023e2000c101b24 */
[----:B------:R-:W-:Y:S05]  /*5810*/  BRA `(.L_x_114) ;  /* 0x0000000c00447947 */ /* 0x000fea0003800000 */
.L_x_116:
[----:B-1----:R-:W-:-:S06]  /*5820*/  IMAD.U32 R7, R7, 0x10000, RZ ;  /* 0x0001000007077824 */ /* 0x002fcc00078e00ff */
[----:B------:R-:W1:Y:S02]  /*5830*/  F2I.FTZ.TRUNC.NTZ R7, R7 ;  /* 0x0000000700077305 */ /* 0x000e64000021f100 */
[----:B-1----:R1:W-:Y:S01]  /*5840*/  STG.E desc[UR36][R2.64], R7 ;  /* 0x0000000702007986 */ /* 0x0023e2000c101924 */
[----:B------:R-:W-:Y:S05]  /*5850*/  BRA `(.L_x_114) ;  /* 0x0000000c00347947 */ /* 0x000fea0003800000 */
.L_x_115:
[----:B-1----:R-:W-:-:S06]  /*5860*/  IMAD.U32 R7, R7, 0x10000, RZ ;  /* 0x0001000007077824 */ /* 0x002fcc00078e00ff */
[----:B------:R-:W1:Y:S02]  /*5870*/  F2I.FTZ.TRUNC.NTZ R7, R7 ;  /* 0x0000000700077305 */ /* 0x000e64000021f100 */
[----:B-1----:R1:W-:Y:S01]  /*5880*/  STG.E.U16 desc[UR36][R2.64], R7 ;  /* 0x0000000702007986 */ /* 0x0023e2000c101524 */
[----:B------:R-:W-:Y:S05]  /*5890*/  BRA `(.L_x_114) ;  /* 0x0000000c00247947 */ /* 0x000fea0003800000 */
.L_x_110:
        /* <DEDUP_REMOVED lines=9> */
.L_x_118:
[----:B01----:R-:W-:-:S05]  /*5930*/  IMAD.U32 R0, R7, 0x10000, RZ ;  /* 0x0001000007007824 */ /* 0x003fca00078e00ff */
[----:B------:R-:W-:-:S05]  /*5940*/  F2FP.F16.F32.PACK_AB R0, RZ, R0 ;  /* 0x00000000ff00723e */ /* 0x000fca00000000ff */
[----:B------:R0:W-:Y:S01]  /*5950*/  STG.E.U16 desc[UR36][R2.64], R0 ;  /* 0x0000000002007986 */ /* 0x0001e2000c101524 */
[----:B------:R-:W-:Y:S05]  /*5960*/  BRA `(.L_x_114) ;  /* 0x0000000800f07947 */ /* 0x000fea0003800000 */
.L_x_117:
[----:B------:R-:W-:-:S09]  /*5970*/  UISETP.NE.AND UP0, UPT, UR4, 0x7, UPT ;  /* 0x000000070400788c */ /* 0x000fd2000bf05270 */
[----:B------:R-:W-:Y:S05]  /*5980*/  BRA.U !UP0, `(.L_x_119) ;  /* 0x0000000108347547 */ /* 0x000fea000b800000 */
[----:B------:R-:W-:-:S09]  /*5990*/  UISETP.NE.AND UP0, UPT, UR4, 0x8, UPT ;  /* 0x000000080400788c */ /* 0x000fd2000bf05270 */
[----:B------:R-:W-:Y:S05]  /*59a0*/  BRA.U !UP0, `(.L_x_120) ;  /* 0x0000000108187547 */ /* 0x000fea000b800000 */
[----:B------:R-:W-:-:S09]  /*59b0*/  UISETP.NE.AND UP0, UPT, UR4, 0x9, UPT ;  /* 0x000000090400788c */ /* 0x000fd2000bf05270 */
[----:B------:R-:W-:Y:S05]  /*59c0*/  BRA.U UP0, `(.L_x_113) ;  /* 0x0000000500fc7547 */ /* 0x000fea000b800000 */
[----:B-1----:R-:W-:Y:S01]  /*59d0*/  IMAD.U32 R4, R7, 0x10000, RZ ;  /* 0x0001000007047824 */ /* 0x002fe200078e00ff */
[----:B------:R-:W-:-:S05]  /*59e0*/  MOV R5, RZ ;  /* 0x000000ff00057202 */ /* 0x000fca0000000f00 */
[----:B------:R1:W-:Y:S01]  /*59f0*/  STG.E.64 desc[UR36][R2.64], R4 ;  /* 0x0000000402007986 */ /* 0x0003e2000c101b24 */
[----:B------:R-:W-:Y:S05]  /*5a00*/  BRA `(.L_x_114) ;  /* 0x0000000800c87947 */ /* 0x000fea0003800000 */
.L_x_120:
[----:B-1----:R-:W-:-:S05]  /*5a10*/  IMAD.U32 R7, R7, 0x10000, RZ ;  /* 0x0001000007077824 */ /* 0x002fca00078e00ff */
[----:B------:R-:W-:-:S04]  /*5a20*/  F2FP.F16.F32.PACK_AB R5, RZ, R7 ;  /* 0x00000007ff05723e */ /* 0x000fc800000000ff */
[----:B------:R-:W-:-:S05]  /*5a30*/  PRMT R5, R5, 0x5410, RZ ;  /* 0x0000541005057816 */ /* 0x000fca00000000ff */
[----:B------:R1:W-:Y:S01]  /*5a40*/  STG.E desc[UR36][R2.64], R5 ;  /* 0x0000000502007986 */ /* 0x0003e2000c101924 */
[----:B------:R-:W-:Y:S05]  /*5a50*/  BRA `(.L_x_114) ;  /* 0x0000000800b47947 */ /* 0x000fea0003800000 */
.L_x_119:
[----:B-1----:R-:W-:-:S04]  /*5a60*/  IMAD.U32 R4, R7, 0x10000, RZ ;  /* 0x0001000007047824 */ /* 0x002fc800078e00ff */
[----:B------:R-:W-:-:S06]  /*5a70*/  FMUL.FTZ R4, R4, 1 ;  /* 0x3f80000004047820 */ /* 0x000fcc0000410000 */
[----:B------:R-:W1:Y:S02]  /*5a80*/  F2F.F64.F32 R4, R4 ;  /* 0x0000000400047310 */ /* 0x000e640000201800 */
[----:B-1----:R1:W-:Y:S01]  /*5a90*/  STG.E.64 desc[UR36][R2.64], R4 ;  /* 0x0000000402007986 */ /* 0x0023e2000c101b24 */
[----:B------:R-:W-:Y:S05]  /*5aa0*/  BRA `(.L_x_114) ;  /* 0x0000000800a07947 */ /* 0x000fea0003800000 */
.L_x_109:
[----:B------:R-:W-:-:S09]  /*5ab0*/  UISETP.GT.AND UP0, UPT, UR4, 0x18, UPT ;  /* 0x000000180400788c */ /* 0x000fd2000bf04270 */
[----:B------:R-:W-:Y:S05]  /*5ac0*/  BRA.U !UP0, `(.L_x_121) ;  /* 0x0000000508607547 */ /* 0x000fea000b800000 */
        /* <DEDUP_REMOVED lines=12> */
.L_x_124:
[----:B-1----:R-:W-:Y:S01]  /*5b90*/  IMAD.U32 R5, R7, 0x10000, RZ ;  /* 0x0001000007057824 */ /* 0x002fe200078e00ff */
[----:B------:R-:W-:Y:S01]  /*5ba0*/  BSSY.RECONVERGENT B0, `(.L_x_125) ;  /* 0x0000013000007945 */ /* 0x000fe20003800200 */
[----:B0-----:R-:W-:-:S03]  /*5bb0*/  IMAD.MOV.U32 R0, RZ, RZ, 0x80 ;  /* 0x00000080ff007424 */ /* 0x001fc600078e00ff */
[----:B------:R-:W-:-:S04]  /*5bc0*/  LOP3.LUT R4, R5, 0x7fffffff, RZ, 0xc0, !PT ;  /* 0x7fffffff05047812 */ /* 0x000fc800078ec0ff */
[----:B------:R-:W-:-:S13]  /*5bd0*/  ISETP.GT.U32.AND P0, PT, R4, 0x437fffff, PT ;  /* 0x437fffff0400780c */ /* 0x000fda0003f04070 */
[----:B------:R-:W-:Y:S05]  /*5be0*/  @P0 BRA `(.L_x_126) ;  /* 0x0000000000380947 */ /* 0x000fea0003800000 */
[----:B------:R-:W-:-:S13]  /*5bf0*/  ISETP.GE.U32.AND P0, PT, R4, 0x3c000000, PT ;  /* 0x3c0000000400780c */ /* 0x000fda0003f06070 */
[----:B------:R-:W-:-:S04]  /*5c00*/  @P0 SHF.R.U32.HI R0, RZ, 0x14, R5 ;  /* 0x00000014ff000819 */ /* 0x000fc80000011605 */
[----:B------:R-:W-:-:S04]  /*5c10*/  @P0 LOP3.LUT R0, R0, 0x1, RZ, 0xc0, !PT ;  /* 0x0000000100000812 */ /* 0x000fc800078ec0ff */
[----:B------:R-:W-:-:S04]  /*5c20*/  @P0 IADD3 R0, PT, PT, R5, 0x487ffff, R0 ;  /* 0x0487ffff05000810 */ /* 0x000fc80007ffe000 */
[----:B------:R-:W-:-:S04]  /*5c30*/  @P0 SHF.R.U32.HI R0, RZ, 0x14, R0 ;  /* 0x00000014ff000819 */ /* 0x000fc80000011600 */
[----:B------:R-:W-:Y:S01]  /*5c40*/  @P0 LOP3.LUT R0, R0, 0xff, RZ, 0xc0, !PT ;  /* 0x000000ff00000812 */ /* 0x000fe200078ec0ff */
[----:B------:R-:W-:Y:S06]  /*5c50*/  @P0 BRA `(.L_x_127) ;  /* 0x0000000000140947 */ /* 0x000fec0003800000 */
[----:B------:R-:W-:-:S05]  /*5c60*/  FADD.FTZ R0, R4, 8192 ;  /* 0x4600000004007421 */ /* 0x000fca0000010000 */
[----:B------:R-:W-:Y:S02]  /*5c70*/  LOP3.LUT P0, R4, R0, 0xff, RZ, 0xc0, !PT ;  /* 0x000000ff00047812 */ /* 0x000fe4000780c0ff */
[----:B------:R-:W-:-:S11]  /*5c80*/  PRMT R0, RZ, 0x7610, R0 ;  /* 0x00007610ff007816 */ /* 0x000fd60000000000 */
[----:B------:R-:W-:Y:S05]  /*5c90*/  @!P0 BRA `(.L_x_126) ;  /* 0x00000000000c8947 */ /* 0x000fea0003800000 */
[----:B------:R-:W-:-:S07]  /*5ca0*/  MOV R0, R4 ;  /* 0x0000000400007202 */ /* 0x000fce0000000f00 */
.L_x_127:
[----:B------:R-:W-:-:S04]  /*5cb0*/  SHF.R.U32.HI R5, RZ, 0x18, R5 ;  /* 0x00000018ff057819 */ /* 0x000fc80000011605 */
[----:B------:R-:W-:-:S07]  /*5cc0*/  LOP3.LUT R0, R0, 0x80, R5, 0xf8, !PT ;  /* 0x0000008000007812 */ /* 0x000fce00078ef805 */
.L_x_126:
[----:B------:R-:W-:Y:S05]  /*5cd0*/  BSYNC.RECONVERGENT B0 ;  /* 0x0000000000007941 */ /* 0x000fea0003800200 */
.L_x_125:
[----:B------:R0:W-:Y:S01]  /*5ce0*/  STG.E.U8 desc[UR36][R2.64], R0 ;  /* 0x0000000002007986 */ /* 0x0001e2000c101124 */
[----:B------:R-:W-:Y:S05]  /*5cf0*/  BRA `(.L_x_114) ;  /* 0x00000008000c7947 */ /* 0x000fea0003800000 */
.L_x_123:
        /* <DEDUP_REMOVED lines=18> */
.L_x_130:
[----:B------:R-:W-:-:S04]  /*5e20*/  SHF.R.U32.HI R5, RZ, 0x18, R5 ;  /* 0x00000018ff057819 */ /* 0x000fc80000011605 */
[----:B------:R-:W-:-:S07]  /*5e30*/  LOP3.LUT R0, R0, 0x80, R5, 0xf8, !PT ;  /* 0x0000008000007812 */ /* 0x000fce00078ef805 */
.L_x_129:
[----:B------:R-:W-:Y:S05]  /*5e40*/  BSYNC.RECONVERGENT B0 ;  /* 0x0000000000007941 */ /* 0x000fea0003800200 */
.L_x_128:
[----:B------:R0:W-:Y:S01]  /*5e50*/  STG.E.U8 desc[UR36][R2.64], R0 ;  /* 0x0000000002007986 */ /* 0x0001e2000c101124 */
[----:B------:R-:W-:Y:S05]  /*5e60*/  BRA `(.L_x_114) ;  /* 0x0000000400b07947 */ /* 0x000fea0003800000 */
.L_x_122:
[----:B------:R-:W-:-:S09]  /*5e70*/  UISETP.NE.AND UP0, UPT, UR4, 0x1c, UPT ;  /* 0x0000001c0400788c */ /* 0x000fd2000bf05270 */
[----:B------:R-:W-:Y:S05]  /*5e80*/  BRA.U !UP0, `(.L_x_131) ;  /* 0x0000000108607547 */ /* 0x000fea000b800000 */
[----:B------:R-:W-:-:S09]  /*5e90*/  UISETP.NE.AND UP0, UPT, UR4, 0x1d, UPT ;  /* 0x0000001d0400788c */ /* 0x000fd2000bf05270 */
[----:B------:R-:W-:Y:S05]  /*5ea0*/  BRA.U !UP0, `(.L_x_132) ;  /* 0x0000000108487547 */ /* 0x000fea000b800000 */
[----:B------:R-:W-:-:S09]  /*5eb0*/  UISETP.NE.AND UP0, UPT, UR4, 0x2c, UPT ;  /* 0x0000002c0400788c */ /* 0x000fd2000bf05270 */
[----:B------:R-:W-:Y:S05]  /*5ec0*/  BRA.U UP0, `(.L_x_113) ;  /* 0x0000000100bc7547 */ /* 0x000fea000b800000 */
[----:B-1----:R-:W-:Y:S02]  /*5ed0*/  IMAD.U32 R7, R7, 0x10000, RZ ;  /* 0x0001000007077824 */ /* 0x002fe400078e00ff */
[----:B------:R-:W-:-:S03]  /*5ee0*/  IMAD.MOV.U32 R5, RZ, RZ, 0xff ;  /* 0x000000ffff057424 */ /* 0x000fc600078e00ff */
[----:B------:R-:W-:-:S04]  /*5ef0*/  SHF.R.U32.HI R6, RZ, 0x17, R7 ;  /* 0x00000017ff067819 */ /* 0x000fc80000011607 */
[----:B------:R-:W-:-:S04]  /*5f00*/  LOP3.LUT R4, R6, 0xff, RZ, 0xc0, !PT ;  /* 0x000000ff06047812 */ /* 0x000fc800078ec0ff */
[----:B------:R-:W-:-:S13]  /*5f10*/  ISETP.NE.AND P1, PT, R4, 0xff, PT ;  /* 0x000000ff0400780c */ /* 0x000fda0003f25270 */
[--C-:B0-----:R-:W-:Y:S02]  /*5f20*/  @P1 SHF.R.U32.HI R0, RZ, 0x16, R7.reuse ;  /* 0x00000016ff001819 */ /* 0x101fe40000011607 */
[----:B------:R-:W-:Y:S02]  /*5f30*/  @P1 LOP3.LUT P0, RZ, R4, 0x3fffff, R7, 0xf8, !PT ;  /* 0x003fffff04ff1812 */ /* 0x000fe4000780f807 */
[----:B------:R-:W-:-:S04]  /*5f40*/  @P1 LOP3.LUT R0, R0, 0x1, RZ, 0xc0, !PT ;  /* 0x0000000100001812 */ /* 0x000fc800078ec0ff */
[----:B------:R-:W-:Y:S02]  /*5f50*/  @P1 ISETP.EQ.U32.AND P2, PT, R0, 0x1, P0 ;  /* 0x000000010000180c */ /* 0x000fe40000742070 */
[----:B------:R-:W-:Y:S02]  /*5f60*/  PLOP3.LUT P0, PT, PT, PT, PT, 0x80, 0x8 ;  /* 0x000000000008781c */ /* 0x000fe40003f0f070 */
[----:B------:R-:W-:Y:S02]  /*5f70*/  @P1 PLOP3.LUT P0, PT, P2, PT, PT, 0x80, 0x8 ;  /* 0x000000000008181c */ /* 0x000fe4000170f070 */
[----:B------:R-:W-:-:S11]  /*5f80*/  @P1 IADD3 R0, PT, PT, R6, 0x1, RZ ;  /* 0x0000000106001810 */ /* 0x000fd60007ffe0ff */
[----:B------:R-:W-:-:S04]  /*5f90*/  @!P0 IMAD.MOV R0, RZ, RZ, R6 ;  /* 0x000000ffff008224 */ /* 0x000fc800078e0206 */
[----:B------:R-:W-:-:S05]  /*5fa0*/  @P1 IMAD.MOV.U32 R5, RZ, RZ, R0 ;  /* 0x000000ffff051224 */ /* 0x000fca00078e0000 */
[----:B------:R0:W-:Y:S01]  /*5fb0*/  STG.E.U8 desc[UR36][R2.64], R5 ;  /* 0x0000000502007986 */ /* 0x0001e2000c101124 */
[----:B------:R-:W-:Y:S05]  /*5fc0*/  BRA `(.L_x_114) ;  /* 0x0000000400587947 */ /* 0x000fea0003800000 */
.L_x_132:
[----:B-1----:R-:W-:-:S06]  /*5fd0*/  SHF.L.U32 R4, R7, 0x10, RZ ;  /* 0x0000001007047819 */ /* 0x002fcc00000006ff */
[----:B------:R-:W1:Y:S02]  /*5fe0*/  F2I.U64.TRUNC R4, R4 ;  /* 0x0000000400047311 */ /* 0x000e64000020d800 */
[----:B-1----:R1:W-:Y:S01]  /*5ff0*/  STG.E.64 desc[UR36][R2.64], R4 ;  /* 0x0000000402007986 */ /* 0x0023e2000c101b24 */
[----:B------:R-:W-:Y:S05]  /*6000*/  BRA `(.L_x_114) ;  /* 0x0000000400487947 */ /* 0x000fea0003800000 */
.L_x_131:
[----:B-1----:R-:W-:-:S06]  /*6010*/  IMAD.U32 R7, R7, 0x10000, RZ ;  /* 0x0001000007077824 */ /* 0x002fcc00078e00ff */
[----:B------:R-:W1:Y:S02]  /*6020*/  F2I.FTZ.U32.TRUNC.NTZ R7, R7 ;  /* 0x0000000700077305 */ /* 0x000e64000021f000 */
[----:B-1----:R1:W-:Y:S01]  /*6030*/  STG.E desc[UR36][R2.64], R7 ;  /* 0x0000000702007986 */ /* 0x0023e2000c101924 */
[----:B------:R-:W-:Y:S05]  /*6040*/  BRA `(.L_x_114) ;  /* 0x0000000400387947 */ /* 0x000fea0003800000 */
.L_x_121:
        /* <DEDUP_REMOVED lines=11> */
.L_x_134:
[----:B-1----:R-:W-:-:S05]  /*6100*/  SHF.L.U32 R7, R7, 0x10, RZ ;  /* 0x0000001007077819 */ /* 0x002fca00000006ff */
[----:B------:R-:W-:Y:S01]  /*6110*/  FMUL.FTZ R4, R7, 1 ;  /* 0x3f80000007047820 */ /* 0x000fe20000410000 */
[----:B------:R-:W-:-:S05]  /*6120*/  CS2R R6, SRZ ;  /* 0x0000000000067805 */ /* 0x000fca000001ff00 */
[----:B------:R-:W1:Y:S02]  /*6130*/  F2F.F64.F32 R4, R4 ;  /* 0x0000000400047310 */ /* 0x000e640000201800 */
[----:B-1----:R1:W-:Y:S01]  /*6140*/  STG.E.128 desc[UR36][R2.64], R4 ;  /* 0x0000000402007986 */ /* 0x0023e2000c101d24 */
[----:B------:R-:W-:Y:S05]  /*6150*/  BRA `(.L_x_114) ;  /* 0x0000000000f47947 */ /* 0x000fea0003800000 */
.L_x_133:
[----:B------:R-:W-:-:S09]  /*6160*/  UISETP.NE.AND UP0, UPT, UR4, 0xf, UPT ;  /* 0x0000000f0400788c */ /* 0x000fd2000bf05270 */
[----:B------:R-:W-:Y:S05]  /*6170*/  BRA.U !UP0, `(.L_x_135) ;  /* 0x0000000108e87547 */ /* 0x000fea000b800000 */
[----:B------:R-:W-:-:S09]  /*6180*/  UISETP.NE.AND UP0, UPT, UR4, 0x17, UPT ;  /* 0x000000170400788c */ /* 0x000fd2000bf05270 */
[----:B------:R-:W-:Y:S05]  /*6190*/  BRA.U !UP0, `(.L_x_136) ;  /* 0x0000000108907547 */ /* 0x000fea000b800000 */
[----:B------:R-:W-:-:S09]  /*61a0*/  UISETP.NE.AND UP0, UPT, UR4, 0x18, UPT ;  /* 0x000000180400788c */ /* 0x000fd2000bf05270 */
[----:B------:R-:W-:Y:S05]  /*61b0*/  BRA.U !UP0, `(.L_x_137) ;  /* 0x0000000108447547 */ /* 0x000fea000b800000 */
.L_x_113:
[----:B0-----:R-:W-:Y:S01]  /*61c0*/  MOV R0, 0x0 ;  /* 0x0000000000007802 */ /* 0x001fe20000000f00 */
[----:B------:R-:W0:Y:S01]  /*61d0*/  LDCU.64 UR4, c[0x4][0x158] ;  /* 0x01002b00ff0477ac */ /* 0x000e220008000a00 */
[----:B------:R-:W-:Y:S02]  /*61e0*/  HFMA2 R13, -RZ, RZ, 0, 0 ;  /* 0x00000000ff0d7431 */ /* 0x000fe400000001ff */
[----:B------:R-:W-:Y:S01]  /*61f0*/  IMAD.MOV.U32 R8, RZ, RZ, 0x65 ;  /* 0x00000065ff087424 */ /* 0x000fe200078e00ff */
[----:B------:R2:W3:Y:S01]  /*6200*/  LDC.64 R2, c[0x4][R0] ;  /* 0x0100000000027b82 */ /* 0x0004e20000000a00 */
[----:B------:R-:W4:Y:S01]  /*6210*/  LDCU.64 UR6, c[0x4][0x160] ;  /* 0x01002c00ff0677ac */ /* 0x000f220008000a00 */
[----:B------:R-:W-:Y:S01]  /*6220*/  IMAD.MOV.U32 R12, RZ, RZ, 0x1 ;  /* 0x00000001ff0c7424 */ /* 0x000fe200078e00ff */
[----:B------:R-:W5:Y:S01]  /*6230*/  LDCU.64 UR8, c[0x4][0x70] ;  /* 0x01000e00ff0877ac */ /* 0x000f620008000a00 */
[----:B0-----:R-:W-:Y:S02]  /*6240*/  IMAD.U32 R4, RZ, RZ, UR4 ;  /* 0x00000004ff047e24 */ /* 0x001fe4000f8e00ff */
[----:B------:R-:W-:Y:S01]  /*6250*/  IMAD.U32 R5, RZ, RZ, UR5 ;  /* 0x00000005ff057e24 */ /* 0x000fe2000f8e00ff */
[----:B----4-:R-:W-:Y:S01]  /*6260*/  MOV R6, UR6 ;  /* 0x0000000600067c02 */ /* 0x010fe20008000f00 */
[----:B-1----:R-:W-:-:S02]  /*6270*/  IMAD.U32 R7, RZ, RZ, UR7 ;  /* 0x00000007ff077e24 */ /* 0x002fc4000f8e00ff */
[----:B-----5:R-:W-:Y:S01]  /*6280*/  IMAD.U32 R10, RZ, RZ, UR8 ;  /* 0x00000008ff0a7e24 */ /* 0x020fe2000f8e00ff */
[----:B--2---:R-:W-:-:S07]  /*6290*/  MOV R11, UR9 ;  /* 0x00000009000b7c02 */ /* 0x004fce0008000f00 */
[----:B------:R-:W-:-:S07]  /*62a0*/  LEPC R20, `(.L_x_138) ;  /* 0x000000001014794e */ /* 0x000fce0000000000 */
[----:B---3--:R-:W-:Y:S05]  /*62b0*/  CALL.ABS.NOINC R2 ;  /* 0x0000000002007343 */ /* 0x008fea0003c00000 */
.L_x_138:
[----:B------:R-:W-:Y:S05]  /*62c0*/  BRA `(.L_x_114) ;  /* 0x0000000000987947 */ /* 0x000fea0003800000 */
.L_x_137:
[----:B-1----:R-:W-:Y:S01]  /*62d0*/  IMAD.U32 R7, R7, 0x10000, RZ ;  /* 0x0001000007077824 */ /* 0x002fe200078e00ff */
[----:B------:R-:W-:Y:S01]  /*62e0*/  BSSY.RECONVERGENT B0, `(.L_x_139) ;  /* 0x000000c000007945 */ /* 0x000fe20003800200 */
[----:B0-----:R-:W-:-:S03]  /*62f0*/  IMAD.MOV.U32 R0, RZ, RZ, 0x7f ;  /* 0x0000007fff007424 */ /* 0x001fc600078e00ff */
[----:B------:R-:W-:Y:S02]  /*6300*/  LOP3.LUT R4, R7, 0x7fffffff, RZ, 0xc0, !PT ;  /* 0x7fffffff07047812 */ /* 0x000fe400078ec0ff */
[----:B------:R-:W-:Y:S02]  /*6310*/  SHF.R.U32.HI R5, RZ, 0x18, R7 ;  /* 0x00000018ff057819 */ /* 0x000fe40000011607 */
[----:B------:R-:W-:-:S13]  /*6320*/  ISETP.GT.U32.AND P0, PT, R4, 0x43efffff, PT ;  /* 0x43efffff0400780c */ /* 0x000fda0003f04070 */
[----:B------:R-:W-:Y:S05]  /*6330*/  @P0 BRA `(.L_x_140) ;  /* 0x0000000000180947 */ /* 0x000fea0003800000 */
[----:B------:R-:W-:-:S13]  /*6340*/  ISETP.GE.U32.AND P0, PT, R4, 0x3c800000, PT ;  /* 0x3c8000000400780c */ /* 0x000fda0003f06070 */
[----:B------:R-:W-:-:S04]  /*6350*/  @P0 SHF.R.U32.HI R0, RZ, 0x14, R7 ;  /* 0x00000014ff000819 */ /* 0x000fc80000011607 */
[----:B------:R-:W-:-:S04]  /*6360*/  @P0 LOP3.LUT R0, R0, 0x1, RZ, 0xc0, !PT ;  /* 0x0000000100000812 */ /* 0x000fc800078ec0ff */
[----:B------:R-:W-:-:S04]  /*6370*/  @P0 IADD3 R0, PT, PT, R7, 0x407ffff, R0 ;  /* 0x0407ffff07000810 */ /* 0x000fc80007ffe000 */
[----:B------:R-:W-:Y:S01]  /*6380*/  @P0 SHF.R.U32.HI R0, RZ, 0x14, R0 ;  /* 0x00000014ff000819 */ /* 0x000fe20000011600 */
[----:B------:R-:W-:-:S07]  /*6390*/  @!P0 FADD.FTZ R0, R4, 16384 ;  /* 0x4680000004008421 */ /* 0x000fce0000010000 */
.L_x_140:
[----:B------:R-:W-:Y:S05]  /*63a0*/  BSYNC.RECONVERGENT B0 ;  /* 0x0000000000007941 */ /* 0x000fea0003800200 */
.L_x_139:
[----:B------:R-:W-:-:S05]  /*63b0*/  LOP3.LUT R5, R0, 0x80, R5, 0xf8, !PT ;  /* 0x0000008000057812 */ /* 0x000fca00078ef805 */
[----:B------:R3:W-:Y:S01]  /*63c0*/  STG.E.U8 desc[UR36][R2.64], R5 ;  /* 0x0000000502007986 */ /* 0x0007e2000c101124 */
[----:B------:R-:W-:Y:S05]  /*63d0*/  BRA `(.L_x_114) ;  /* 0x0000000000547947 */ /* 0x000fea0003800000 */
.L_x_136:
[----:B-1----:R-:W-:Y:S01]  /*63e0*/  SHF.L.U32 R5, R7, 0x10, RZ ;  /* 0x0000001007057819 */ /* 0x002fe200000006ff */
[----:B------:R-:W-:Y:S03]  /*63f0*/  BSSY.RECONVERGENT B0, `(.L_x_141) ;  /* 0x000000e000007945 */ /* 0x000fe60003800200 */
[----:B------:R-:W-:-:S04]  /*6400*/  LOP3.LUT R4, R5, 0x7fffffff, RZ, 0xc0, !PT ;  /* 0x7fffffff05047812 */ /* 0x000fc800078ec0ff */
[----:B------:R-:W-:-:S13]  /*6410*/  ISETP.GT.U32.AND P0, PT, R4, 0x477fffff, PT ;  /* 0x477fffff0400780c */ /* 0x000fda0003f04070 */
[----:B------:R-:W-:Y:S05]  /*6420*/  @P0 BRA `(.L_x_142) ;  /* 0x00000000001c0947 */ /* 0x000fea0003800000 */
[----:B------:R-:W-:-:S13]  /*6430*/  ISETP.GE.U32.AND P0, PT, R4, 0x38800000, PT ;  /* 0x388000000400780c */ /* 0x000fda0003f06070 */
[----:B0-----:R-:W-:-:S04]  /*6440*/  @P0 SHF.R.U32.HI R0, RZ, 0x15, R5 ;  /* 0x00000015ff000819 */ /* 0x001fc80000011605 */
[----:B------:R-:W-:-:S04]  /*6450*/  @P0 LOP3.LUT R0, R0, 0x1, RZ, 0xc0, !PT ;  /* 0x0000000100000812 */ /* 0x000fc800078ec0ff */
[----:B------:R-:W-:-:S04]  /*6460*/  @P0 IADD3 R0, PT, PT, R5, 0x80fffff, R0 ;  /* 0x080fffff05000810 */ /* 0x000fc80007ffe000 */
[----:B------:R-:W-:Y:S01]  /*6470*/  @P0 SHF.R.U32.HI R0, RZ, 0x15, R0 ;  /* 0x00000015ff000819 */ /* 0x000fe20000011600 */
[----:B------:R-:W-:Y:S01]  /*6480*/  @!P0 FADD.FTZ R0, R4, 128 ;  /* 0x4300000004008421 */ /* 0x000fe20000010000 */
[----:B------:R-:W-:Y:S06]  /*6490*/  BRA `(.L_x_143) ;  /* 0x00000000000c7947 */ /* 0x000fec0003800000 */
.L_x_142:
[----:B0-----:R-:W-:Y:S01]  /*64a0*/  IMAD.MOV.U32 R0, RZ, RZ, 0x7f ;  /* 0x0000007fff007424 */ /* 0x001fe200078e00ff */
[----:B------:R-:W-:-:S04]  /*64b0*/  ISETP.GT.U32.AND P0, PT, R4, 0x7f800000, PT ;  /* 0x7f8000000400780c */ /* 0x000fc80003f04070 */
[----:B------:R-:W-:-:S09]  /*64c0*/  SEL R0, R0, 0x7c, P0 ;  /* 0x0000007c00007807 */ /* 0x000fd20000000000 */
.L_x_143:
[----:B------:R-:W-:Y:S05]  /*64d0*/  BSYNC.RECONVERGENT B0 ;  /* 0x0000000000007941 */ /* 0x000fea0003800200 */
.L_x_141:
[----:B------:R-:W-:-:S04]  /*64e0*/  SHF.R.U32.HI R5, RZ, 0x18, R5 ;  /* 0x00000018ff057819 */ /* 0x000fc80000011605 */
[----:B------:R-:W-:-:S05]  /*64f0*/  LOP3.LUT R5, R0, 0x80, R5, 0xf8, !PT ;  /* 0x0000008000057812 */ /* 0x000fca00078ef805 */
[----:B------:R2:W-:Y:S01]  /*6500*/  STG.E.U8 desc[UR36][R2.64], R5 ;  /* 0x0000000502007986 */ /* 0x0005e2000c101124 */
[----:B------:R-:W-:Y:S05]  /*6510*/  BRA `(.L_x_114) ;  /* 0x0000000000047947 */ /* 0x000fea0003800000 */
.L_x_135:
[----:B-1----:R1:W-:Y:S02]  /*6520*/  STG.E.U16 desc[UR36][R2.64], R7 ;  /* 0x0000000702007986 */ /* 0x0023e4000c101524 */
.L_x_114:
[----:B------:R-:W-:-:S07]  /*6530*/  VIADD R17, R17, 0x80 ;  /* 0x0000008011117836 */ /* 0x000fce0000000000 */
.L_x_74:
[----:B------:R-:W-:Y:S05]  /*6540*/  BSYNC.RECONVERGENT B6 ;  /* 0x0000000000067941 */ /* 0x000fea0003800200 */
.L_x_73:
[----:B------:R-:W5:Y:S01]  /*6550*/  LDCU UR4, c[0x0][0x380] ;  /* 0x00007000ff0477ac */ /* 0x000f620008000800 */
[----:B------:R-:W-:Y:S01]  /*6560*/  BSSY.RECONVERGENT B6, `(.L_x_144) ;  /* 0x0000322000067945 */ /* 0x000fe20003800200 */
[----:B-----5:R-:W-:-:S13]  /*6570*/  ISETP.GE.AND P0, PT, R17, UR4, PT ;  /* 0x0000000411007c0c */ /* 0x020fda000bf06270 */
[----:B------:R-:W-:Y:S05]  /*6580*/  @P0 BRA `(.L_x_145) ;  /* 0x00000030007c0947 */ /* 0x000fea0003800000 */
[----:B------:R-:W5:Y:S01]  /*6590*/  LDCU UR4, c[0x0][0x388] ;  /* 0x00007100ff0477ac */ /* 0x000f620008000800 */
[----:B0-----:R-:W-:Y:S01]  /*65a0*/  MOV R0, RZ ;  /* 0x000000ff00007202 */ /* 0x001fe20000000f00 */
[----:B------:R-:W-:Y:S01]  /*65b0*/  IMAD.MOV.U32 R16, RZ, RZ, RZ ;  /* 0x000000ffff107224 */ /* 0x000fe200078e00ff */
        /* <DEDUP_REMOVED lines=8> */
[----:B------:R-:W-:-:S04]  /*6640*/  SHF.R.U32.HI R3, RZ, UR5, R2 ;  /* 0x00000005ff037c19 */ /* 0x000fc80008011602 */
[----:B------:R-:W-:-:S05]  /*6650*/  IADD3 R0, PT, PT, -R3, RZ, RZ ;  /* 0x000000ff03007210 */ /* 0x000fca0007ffe1ff */
[----:B0-----:R-:W-:-:S04]  /*6660*/  IMAD R0, R0, UR6, R17 ;  /* 0x0000000600007c24 */ /* 0x001fc8000f8e0211 */
[C---:B-----5:R-:W-:Y:S02]  /*6670*/  IMAD R16, R0.reuse, UR8, RZ ;  /* 0x0000000800107c24 */ /* 0x060fe4000f8e02ff */
        /* <DEDUP_REMOVED lines=288> */
.L_x_146:
[----:B------:R-:W1:Y:S01]  /*7880*/  LDCU.64 UR6, c[0x0][0x588] ;  /* 0x0000b100ff0677ac */ /* 0x000e620008000a00 */
[----:B------:R-:W-:-:S04]  /*7890*/  UPRMT UR4, UR41, 0x9910, URZ ;  /* 0x0000991029047896 */ /* 0x000fc800080000ff */
[----:B------:R-:W-:Y:S01]  /*78a0*/  UISETP.GT.AND UP0, UPT, UR4, 0x9, UPT ;  /* 0x000000090400788c */ /* 0x000fe2000bf04270 */
[----:B-1234-:R-:W-:-:S05]  /*78b0*/  IADD3 R2, P0, PT, R0, UR6, RZ ;  /* 0x0000000600027c10 */ /* 0x01efca000ff1e0ff */
        /* <DEDUP_REMOVED lines=14> */
.L_x_150:
[----:B------:R-:W2:Y:S02]  /*79a0*/  LDG.E.U8 R2, desc[UR36][R2.64] ;  /* 0x0000002402027981 */ /* 0x000ea4000c1e1100 */
[----:B--2---:R-:W-:-:S04]  /*79b0*/  I2FP.F32.U32 R0, R2 ;  /* 0x0000000200007245 */ /* 0x004fc80000201000 */
[----:B------:R-:W-:Y:S01]  /*79c0*/  F2FP.BF16.F32.PACK_AB R0, RZ, R0 ;  /* 0x00000000ff00723e */ /* 0x000fe200000010ff */
[----:B------:R-:W-:Y:S06]  /*79d0*/  BRA `(.L_x_152) ;  /* 0x0000000c00847947 */ /* 0x000fec0003800000 */
.L_x_149:
        /* <DEDUP_REMOVED lines=10> */
.L_x_154:
[----:B------:R-:W2:Y:S02]  /*7a80*/  LDG.E R2, desc[UR36][R2.64] ;  /* 0x0000002402027981 */ /* 0x000ea4000c1e1900 */
[----:B--2---:R-:W-:-:S04]  /*7a90*/  I2FP.F32.S32 R0, R2 ;  /* 0x0000000200007245 */ /* 0x004fc80000201400 */
[----:B------:R-:W-:Y:S01]  /*7aa0*/  F2FP.BF16.F32.PACK_AB R0, RZ, R0 ;  /* 0x00000000ff00723e */ /* 0x000fe200000010ff */
[----:B------:R-:W-:Y:S06]  /*7ab0*/  BRA `(.L_x_152) ;  /* 0x0000000c004c7947 */ /* 0x000fec0003800000 */
.L_x_153:
[----:B------:R-:W2:Y:S02]  /*7ac0*/  LDG.E.U16 R2, desc[UR36][R2.64] ;  /* 0x0000002402027981 */ /* 0x000ea4000c1e1500 */
[----:B--2---:R-:W0:Y:S02]  /*7ad0*/  I2F.S16 R0, R2 ;  /* 0x0000000200007306 */ /* 0x004e240000101400 */
[----:B0-----:R-:W-:Y:S01]  /*7ae0*/  F2FP.BF16.F32.PACK_AB R0, RZ, R0 ;  /* 0x00000000ff00723e */ /* 0x001fe200000010ff */
[----:B------:R-:W-:Y:S06]  /*7af0*/  BRA `(.L_x_152) ;  /* 0x0000000c003c7947 */ /* 0x000fec0003800000 */
.L_x_148:
        /* <DEDUP_REMOVED lines=9> */
.L_x_156:
[----:B------:R-:W2:Y:S02]  /*7b90*/  LDG.E.U16 R0, desc[UR36][R2.64] ;  /* 0x0000002402007981 */ /* 0x000ea4000c1e1500 */
[----:B--2---:R-:W-:-:S05]  /*7ba0*/  HADD2.F32 R0, -RZ, R0.H0_H0 ;  /* 0x20000000ff007230 */ /* 0x004fca0000004100 */
[----:B------:R-:W-:Y:S01]  /*7bb0*/  F2FP.BF16.F32.PACK_AB R0, RZ, R0 ;  /* 0x00000000ff00723e */ /* 0x000fe200000010ff */
[----:B------:R-:W-:Y:S06]  /*7bc0*/  BRA `(.L_x_152) ;  /* 0x0000000c00087947 */ /* 0x000fec0003800000 */
.L_x_155:
        /* <DEDUP_REMOVED lines=9> */
.L_x_158:
[----:B------:R-:W2:Y:S02]  /*7c60*/  LDG.E.U16 R2, desc[UR36][R2.64] ;  /* 0x0000002402027981 */ /* 0x000ea4000c1e1500 */
[----:B--2---:R-:W-:-:S05]  /*7c70*/  HADD2.F32 R0, -RZ, R2.H0_H0 ;  /* 0x20000002ff007230 */ /* 0x004fca0000004100 */
[----:B------:R-:W-:Y:S01]  /*7c80*/  F2FP.BF16.F32.PACK_AB R0, RZ, R0 ;  /* 0x00000000ff00723e */ /* 0x000fe200000010ff */
[----:B------:R-:W-:Y:S06]  /*7c90*/  BRA `(.L_x_152) ;  /* 0x0000000800d47947 */ /* 0x000fec0003800000 */
.L_x_157:
        /* <DEDUP_REMOVED lines=8> */
.L_x_147:
        /* <DEDUP_REMOVED lines=13> */
.L_x_161:
        /* <DEDUP_REMOVED lines=8> */
.L_x_160:
[----:B------:R-:W-:-:S09]  /*7e70*/  UISETP.NE.AND UP0, UPT, UR4, 0xf, UPT ;  /* 0x0000000f0400788c */ /* 0x000fd2000bf05270 */
[----:B------:R-:W-:Y:S05]  /*7e80*/  BRA.U !UP0, `(.L_x_162) ;  /* 0x0000000108987547 */ /* 0x000fea000b800000 */
[----:B------:R-:W-:-:S09]  /*7e90*/  UISETP.NE.AND UP0, UPT, UR4, 0x17, UPT ;  /* 0x000000170400788c */ /* 0x000fd2000bf05270 */
[----:B------:R-:W-:Y:S05]  /*7ea0*/  BRA.U !UP0, `(.L_x_163) ;  /* 0x00000001085c7547 */ /* 0x000fea000b800000 */
[----:B------:R-:W-:-:S09]  /*7eb0*/  UISETP.NE.AND UP0, UPT, UR4, 0x18, UPT ;  /* 0x000000180400788c */ /* 0x000fd2000bf05270 */
[----:B------:R-:W-:Y:S05]  /*7ec0*/  BRA.U UP0, `(.L_x_151) ;  /* 0x0000000500e47547 */ /* 0x000fea000b800000 */
[----:B------:R-:W2:Y:S01]  /*7ed0*/  LDG.E.U8 R0, desc[UR36][R2.64] ;  /* 0x0000002402007981 */ /* 0x000ea2000c1e1100 */
[----:B------:R-:W-:Y:S01]  /*7ee0*/  MOV R6, 0x1f ;  /* 0x0000001f00067802 */ /* 0x000fe20000000f00 */
[----:B--2---:R-:W-:-:S05]  /*7ef0*/  IMAD.SHL.U32 R0, R0, 0x1000000, RZ ;  /* 0x0100000000007824 */ /* 0x004fca00078e00ff */
[C---:B------:R-:W-:Y:S02]  /*7f00*/  LOP3.LUT R4, R0.reuse, 0x7f000000, RZ, 0xc0, !PT ;  /* 0x7f00000000047812 */ /* 0x040fe400078ec0ff */
[----:B------:R-:W-:Y:S02]  /*7f10*/  LOP3.LUT P0, RZ, R0, 0x7f000000, RZ, 0xc0, !PT ;  /* 0x7f00000000ff7812 */ /* 0x000fe4000780c0ff */
[----:B------:R-:W0:Y:S02]  /*7f20*/  FLO.U32 R5, R4 ;  /* 0x0000000400057300 */ /* 0x000e2400000e0000 */
[----:B0-----:R-:W-:-:S05]  /*7f30*/  IMAD.MOV R5, RZ, RZ, -R5 ;  /* 0x000000ffff057224 */ /* 0x001fca00078e0a05 */
[----:B------:R-:W-:-:S05]  /*7f40*/  VIADDMNMX.U32 R5, R5, R6, 0x4, !PT ;  /* 0x0000000405057446 */ /* 0x000fca0007800006 */
[----:B------:R-:W-:-:S05]  /*7f50*/  VIADD R5, R5, 0xfffffffc ;  /* 0xfffffffc05057836 */ /* 0x000fca0000000000 */
[C---:B------:R-:W-:Y:S02]  /*7f60*/  SHF.L.U32 R6, R4.reuse, R5, RZ ;  /* 0x0000000504067219 */ /* 0x040fe400000006ff */
[----:B------:R-:W-:Y:S01]  /*7f70*/  SHF.L.U32 R7, R5, 0x17, RZ ;  /* 0x0000001705077819 */ /* 0x000fe200000006ff */
[----:B------:R-:W-:-:S03]  /*7f80*/  VIADD R5, R4, 0x1000000 ;  /* 0x0100000004057836 */ /* 0x000fc60000000000 */
        /* <DEDUP_REMOVED lines=9> */
.L_x_163:
[----:B------:R-:W2:Y:S02]  /*8020*/  LDG.E.U8 R2, desc[UR36][R2.64] ;  /* 0x0000002402027981 */ /* 0x000ea4000c1e1100 */
[C---:B--2---:R-:W-:Y:S01]  /*8030*/  SHF.L.U32 R0, R2.reuse, 0x19, RZ ;  /* 0x0000001902007819 */ /* 0x044fe200000006ff */
[----:B------:R-:W-:-:S03]  /*8040*/  IMAD.SHL.U32 R5, R2, 0x100, RZ ;  /* 0x0000010002057824 */ /* 0x000fc600078e00ff */
        /* <DEDUP_REMOVED lines=10> */
.L_x_162:
[----:B------:R0:W5:Y:S01]  /*80f0*/  LDG.E.U16 R0, desc[UR36][R2.64] ;  /* 0x0000002402007981 */ /* 0x000162000c1e1500 */
[----:B------:R-:W-:Y:S05]  /*8100*/  BRA `(.L_x_152) ;  /* 0x0000000400b87947 */ /* 0x000fea0003800000 */
.L_x_159:
        /* <DEDUP_REMOVED lines=12> */
.L_x_166:
        /* <DEDUP_REMOVED lines=21> */
.L_x_170:
[----:B------:R-:W-:Y:S05]  /*8320*/  BSYNC.RECONVERGENT B1 ;  /* 0x0000000000017941 */ /* 0x000fea0003800200 */
.L_x_169:
[----:B------:R-:W-:Y:S02]  /*8330*/  SHF.L.U32 R0, R0, 0x14, RZ ;  /* 0x0000001400007819 */ /* 0x000fe400000006ff */
[----:B------:R-:W-:-:S04]  /*8340*/  LEA R2, R2, 0x3b800000, 0x17 ;  /* 0x3b80000002027811 */ /* 0x000fc800078eb8ff */
[----:B------:R-:W-:-:S07]  /*8350*/  LOP3.LUT R0, R2, R0, R7, 0xfe, !PT ;  /* 0x0000000002007212 */ /* 0x000fce00078efe07 */
.L_x_168:
[----:B------:R-:W-:Y:S05]  /*8360*/  BSYNC.RECONVERGENT B0 ;  /* 0x0000000000007941 */ /* 0x000fea0003800200 */
.L_x_167:
[----:B------:R-:W-:Y:S01]  /*8370*/  F2FP.BF16.F32.PACK_AB R0, RZ, R0 ;  /* 0x00000000ff00723e */ /* 0x000fe200000010ff */
[----:B------:R-:W-:Y:S06]  /*8380*/  BRA `(.L_x_152) ;  /* 0x0000000400187947 */ /* 0x000fec0003800000 */
.L_x_165:
        /* <DEDUP_REMOVED lines=21> */
.L_x_174:
[----:B------:R-:W-:Y:S05]  /*84e0*/  BSYNC.RECONVERGENT B1 ;  /* 0x0000000000017941 */ /* 0x000fea0003800200 */
.L_x_173:
[----:B------:R-:W-:Y:S01]  /*84f0*/  IMAD.SHL.U32 R0, R0, 0x200000, RZ ;  /* 0x0020000000007824 */ /* 0x000fe200078e00ff */
[----:B------:R-:W-:-:S04]  /*8500*/  LEA R2, R2, 0x37800000, 0x17 ;  /* 0x3780000002027811 */ /* 0x000fc800078eb8ff */
[----:B------:R-:W-:-:S07]  /*8510*/  LOP3.LUT R0, R2, R0, R7, 0xfe, !PT ;  /* 0x0000000002007212 */ /* 0x000fce00078efe07 */
.L_x_172:
[----:B------:R-:W-:Y:S05]  /*8520*/  BSYNC.RECONVERGENT B0 ;  /* 0x0000000000007941 */ /* 0x000fea0003800200 */
.L_x_171:
[----:B------:R-:W-:Y:S01]  /*8530*/  F2FP.BF16.F32.PACK_AB R0, RZ, R0 ;  /* 0x00000000ff00723e */ /* 0x000fe200000010ff */
[----:B------:R-:W-:Y:S06]  /*8540*/  BRA `(.L_x_152) ;  /* 0x0000000000a87947 */ /* 0x000fec0003800000 */
.L_x_164:
        /* <DEDUP_REMOVED lines=8> */
[----:B------:R-:W-:Y:S01]  /*85d0*/  HFMA2 R0, -RZ, RZ, 3.814697265625e-06, 0 ;  /* 0x00400000ff007431 */ /* 0x000fe200000001ff */
[----:B--2---:R-:W-:-:S13]  /*85e0*/  ISETP.NE.AND P0, PT, R2, RZ, PT ;  /* 0x000000ff0200720c */ /* 0x004fda0003f05270 */
[----:B------:R-:W-:Y:S05]  /*85f0*/  @!P0 BRA `(.L_x_178) ;  /* 0x00000000000c8947 */ /* 0x000fea0003800000 */
[----:B------:R-:W-:-:S13]  /*8600*/  ISETP.NE.AND P0, PT, R2, 0xff, PT ;  /* 0x000000ff0200780c */ /* 0x000fda0003f05270 */
[----:B------:R-:W-:Y:S02]  /*8610*/  @!P0 IMAD.MOV.U32 R0, RZ, RZ, 0x7f800001 ;  /* 0x7f800001ff008424 */ /* 0x000fe400078e00ff */
[----:B------:R-:W-:-:S07]  /*8620*/  @P0 IMAD.SHL.U32 R0, R2, 0x800000, RZ ;  /* 0x0080000002000824 */ /* 0x000fce00078e00ff */
.L_x_178:
[----:B------:R-:W-:Y:S05]  /*8630*/  BSYNC.RECONVERGENT B0 ;  /* 0x0000000000007941 */ /* 0x000fea0003800200 */
.L_x_177:
[----:B------:R-:W-:Y:S01]  /*8640*/  F2FP.BF16.F32.PACK_AB R0, RZ, R0 ;  /* 0x00000000ff00723e */ /* 0x000fe200000010ff */
[----:B------:R-:W-:Y:S06]  /*8650*/  BRA `(.L_x_152) ;  /* 0x0000000000647947 */ /* 0x000fec0003800000 */
.L_x_151:
[----:B------:R-:W-:Y:S01]  /*8660*/  MOV R2, 0x0 ;  /* 0x0000000000027802 */ /* 0x000fe20000000f00 */
[----:B------:R-:W0:Y:S01]  /*8670*/  LDCU.64 UR4, c[0x4][0x158] ;  /* 0x01002b00ff0477ac */ /* 0x000e220008000a00 */
[----:B------:R-:W-:Y:S02]  /*8680*/  HFMA2 R8, -RZ, RZ, 0, 4.64916229248046875e-06 ;  /* 0x0000004eff087431 */ /* 0x000fe400000001ff */
[----:B------:R-:W-:Y:S01]  /*8690*/  IMAD.MOV.U32 R12, RZ, RZ, 0x1 ;  /* 0x00000001ff0c7424 */ /* 0x000fe200078e00ff */
[----:B------:R-:W1:Y:S01]  /*86a0*/  LDCU.64 UR6, c[0x4][0x160] ;  /* 0x01002c00ff0677ac */ /* 0x000e620008000a00 */
[----:B------:R-:W2:Y:S01]  /*86b0*/  LDC.64 R2, c[0x4][R2] ;  /* 0x0100000002027b82 */ /* 0x000ea20000000a00 */
[----:B------:R-:W-:Y:S01]  /*86c0*/  IMAD.MOV.U32 R13, RZ, RZ, RZ ;  /* 0x000000ffff0d7224 */ /* 0x000fe200078e00ff */
[----:B------:R-:W3:Y:S01]  /*86d0*/  LDCU.64 UR8, c[0x4][0x68] ;  /* 0x01000d00ff0877ac */ /* 0x000ee20008000a00 */
[----:B0-----:R-:W-:Y:S01]  /*86e0*/  MOV R4, UR4 ;  /* 0x0000000400047c02 */ /* 0x001fe20008000f00 */
[----:B------:R-:W-:-:S02]  /*86f0*/  IMAD.U32 R5, RZ, RZ, UR5 ;  /* 0x00000005ff057e24 */ /* 0x000fc4000f8e00ff */
[----:B-1----:R-:W-:Y:S01]  /*8700*/  IMAD.U32 R6, RZ, RZ, UR6 ;  /* 0x00000006ff067e24 */ /* 0x002fe2000f8e00ff */
[----:B------:R-:W-:Y:S01]  /*8710*/  MOV R7, UR7 ;  /* 0x0000000700077c02 */ /* 0x000fe20008000f00 */
[----:B---3--:R-:W-:Y:S02]  /*8720*/  IMAD.U32 R10, RZ, RZ, UR8 ;  /* 0x00000008ff0a7e24 */ /* 0x008fe4000f8e00ff */
[----:B------:R-:W-:-:S07]  /*8730*/  IMAD.U32 R11, RZ, RZ, UR9 ;  /* 0x00000009ff0b7e24 */ /* 0x000fce000f8e00ff */
[----:B------:R-:W-:-:S07]  /*8740*/  LEPC R20, `(.L_x_179) ;  /* 0x000000001014794e */ /* 0x000fce0000000000 */
[----:B--2---:R-:W-:Y:S05]  /*8750*/  CALL.ABS.NOINC R2 ;  /* 0x0000000002007343 */ /* 0x004fea0003c00000 */
.L_x_179:
[----:B------:R-:W-:Y:S01]  /*8760*/  PRMT R0, RZ, 0x7610, R0 ;  /* 0x00007610ff007816 */ /* 0x000fe20000000000 */
[----:B------:R-:W-:Y:S06]  /*8770*/  BRA `(.L_x_152) ;  /* 0x00000000001c7947 */ /* 0x000fec0003800000 */
.L_x_176:
[----:B------:R-:W2:Y:S02]  /*8780*/  LDG.E.64 R2, desc[UR36][R2.64] ;  /* 0x0000002402027981 */ /* 0x000ea4000c1e1b00 */
[----:B--2---:R-:W0:Y:S02]  /*8790*/  I2F.U64 R0, R2 ;  /* 0x0000000200007312 */ /* 0x004e240000301000 */
[----:B0-----:R-:W-:Y:S01]  /*87a0*/  F2FP.BF16.F32.PACK_AB R0, RZ, R0 ;  /* 0x00000000ff00723e */ /* 0x001fe200000010ff */
[----:B------:R-:W-:Y:S06]  /*87b0*/  BRA `(.L_x_152) ;  /* 0x00000000000c7947 */ /* 0x000fec0003800000 */
.L_x_175:
[----:B------:R-:W2:Y:S02]  /*87c0*/  LDG.E R2, desc[UR36][R2.64] ;  /* 0x0000002402027981 */ /* 0x000ea4000c1e1900 */
[----:B--2---:R-:W-:-:S04]  /*87d0*/  I2FP.F32.U32 R0, R2 ;  /* 0x0000000200007245 */ /* 0x004fc80000201000 */
[----:B------:R-:W-:-:S07]  /*87e0*/  F2FP.BF16.F32.PACK_AB R0, RZ, R0 ;  /* 0x00000000ff00723e */ /* 0x000fce00000010ff */
.L_x_152:
[----:B-----5:R-:W-:Y:S01]  /*87f0*/  SHF.L.U32 R0, R0, 0x10, RZ ;  /* 0x0000001000007819 */ /* 0x020fe200000006ff */
[----:B------:R-:W0:Y:S04]  /*8800*/  LDCU.64 UR6, c[0x0][0x580] ;  /* 0x0000b000ff0677ac */ /* 0x000e280008000a00 */
        /* <DEDUP_REMOVED lines=23> */
.L_x_183:
[----:B-1----:R-:W-:-:S06]  /*8980*/  SHF.L.U32 R5, R7, 0x10, RZ ;  /* 0x0000001007057819 */ /* 0x002fcc00000006ff */
[----:B------:R-:W1:Y:S02]  /*8990*/  F2I.S64.TRUNC R4, R5 ;  /* 0x0000000500047311 */ /* 0x000e64000020d900 */
[----:B-1----:R1:W-:Y:S01]  /*89a0*/  STG.E.U8 desc[UR36][R2.64], R4 ;  /* 0x0000000402007986 */ /* 0x0023e2000c101124 */
[----:B------:R-:W-:Y:S05]  /*89b0*/  BRA `(.L_x_185) ;  /* 0x0000000c006c7947 */ /* 0x000fea0003800000 */
.L_x_182:
        /* <DEDUP_REMOVED lines=10> */
.L_x_187:
[----:B-1----:R-:W-:-:S06]  /*8a60*/  IMAD.U32 R7, R7, 0x10000, RZ ;  /* 0x0001000007077824 */ /* 0x002fcc00078e00ff */
[----:B------:R-:W1:Y:S02]  /*8a70*/  F2I.FTZ.TRUNC.NTZ R7, R7 ;  /* 0x0000000700077305 */ /* 0x000e64000021f100 */
[----:B-1----:R3:W-:Y:S01]  /*8a80*/  STG.E desc[UR36][R2.64], R7 ;  /* 0x0000000702007986 */ /* 0x0027e2000c101924 */
[----:B------:R-:W-:Y:S05]  /*8a90*/  BRA `(.L_x_185) ;  /* 0x0000000c00347947 */ /* 0x000fea0003800000 */
.L_x_186:
[----:B-1----:R-:W-:-:S06]  /*8aa0*/  SHF.L.U32 R7, R7, 0x10, RZ ;  /* 0x0000001007077819 */ /* 0x002fcc00000006ff */
[----:B------:R-:W1:Y:S02]  /*8ab0*/  F2I.FTZ.TRUNC.NTZ R7, R7 ;  /* 0x0000000700077305 */ /* 0x000e64000021f100 */
[----:B-1----:R1:W-:Y:S01]  /*8ac0*/  STG.E.U16 desc[UR36][R2.64], R7 ;  /* 0x0000000702007986 */ /* 0x0023e2000c101524 */
[----:B------:R-:W-:Y:S05]  /*8ad0*/  BRA `(.L_x_185) ;  /* 0x0000000c00247947 */ /* 0x000fea0003800000 */
.L_x_181:
[----:B------:R-:W-:-:S09]  /*8ae0*/  UISETP.GT.AND UP0, UPT, UR4, 0x6, UPT ;  /* 0x000000060400788c */ /* 0x000fd2000bf04270 */
[----:B------:R-:W-:Y:S05]  /*8af0*/  BRA.U UP0, `(.L_x_188) ;  /* 0x00000001002c7547 */ /* 0x000fea000b800000 */
[----:B------:R-:W-:-:S09]  /*8b00*/  UISETP.NE.AND UP0, UPT, UR4, 0x5, UPT ;  /* 0x000000050400788c */ /* 0x000fd2000bf05270 */
[----:B------:R-:W-:Y:S05]  /*8b10*/  BRA.U !UP0, `(.L_x_189) ;  /* 0x0000000108147547 */ /* 0x000fea000b800000 */
[----:B------:R-:W-:-:S09]  /*8b20*/  UISETP.NE.AND UP0, UPT, UR4, 0x6, UPT ;  /* 0x000000060400788c */ /* 0x000fd2000bf05270 */
[----:B------:R-:W-:Y:S05]  /*8b30*/  BRA.U UP0, `(.L_x_184) ;  /* 0x0000000900307547 */ /* 0x000fea000b800000 */
[----:B-1----:R-:W-:-:S05]  /*8b40*/  IMAD.U32 R7, R7, 0x10000, RZ ;  /* 0x0001000007077824 */ /* 0x002fca00078e00ff */
[----:B------:R1:W-:Y:S01]  /*8b50*/  STG.E desc[UR36][R2.64], R7 ;  /* 0x0000000702007986 */ /* 0x0003e2000c101924 */
[----:B------:R-:W-:Y:S05]  /*8b60*/  BRA `(.L_x_185) ;  /* 0x0000000c00007947 */ /* 0x000fea0003800000 */
.L_x_189:
[----:B01----:R-:W-:-:S05]  /*8b70*/  IMAD.U32 R0, R7, 0x10000, RZ ;  /* 0x0001000007007824 */ /* 0x003fca00078e00ff */
[----:B------:R-:W-:-:S05]  /*8b80*/  F2FP.F16.F32.PACK_AB R0, RZ, R0 ;  /* 0x00000000ff00723e */ /* 0x000fca00000000ff */
[----:B------:R0:W-:Y:S01]  /*8b90*/  STG.E.U16 desc[UR36][R2.64], R0 ;  /* 0x0000000002007986 */ /* 0x0001e2000c101524 */
[----:B------:R-:W-:Y:S05]  /*8ba0*/  BRA `(.L_x_185) ;  /* 0x0000000800f07947 */ /* 0x000fea0003800000 */
.L_x_188:
[----:B------:R-:W-:-:S09]  /*8bb0*/  UISETP.NE.AND UP0, UPT, UR4, 0x7, UPT ;  /* 0x000000070400788c */ /* 0x000fd2000bf05270 */
[----:B------:R-:W-:Y:S05]  /*8bc0*/  BRA.U !UP0, `(.L_x_190) ;  /* 0x0000000108347547 */ /* 0x000fea000b800000 */
[----:B------:R-:W-:-:S09]  /*8bd0*/  UISETP.NE.AND UP0, UPT, UR4, 0x8, UPT ;  /* 0x000000080400788c */ /* 0x000fd2000bf05270 */
[----:B------:R-:W-:Y:S05]  /*8be0*/  BRA.U !UP0, `(.L_x_191) ;  /* 0x0000000108187547 */ /* 0x000fea000b800000 */
[----:B------:R-:W-:-:S09]  /*8bf0*/  UISETP.NE.AND UP0, UPT, UR4, 0x9, UPT ;  /* 0x000000090400788c */ /* 0x000fd2000bf05270 */
[----:B------:R-:W-:Y:S05]  /*8c00*/  BRA.U UP0, `(.L_x_184) ;  /* 0x0000000500fc7547 */ /* 0x000fea000b800000 */
[----:B-1----:R-:W-:Y:S01]  /*8c10*/  SHF.L.U32 R4, R7, 0x10, RZ ;  /* 0x0000001007047819 */ /* 0x002fe200000006ff */
[----:B------:R-:W-:-:S05]  /*8c20*/  IMAD.MOV.U32 R5, RZ, RZ, RZ ;  /* 0x000000ffff057224 */ /* 0x000fca00078e00ff */
[----:B------:R1:W-:Y:S01]  /*8c30*/  STG.E.64 desc[UR36][R2.64], R4 ;  /* 0x0000000402007986 */ /* 0x0003e2000c101b24 */
[----:B------:R-:W-:Y:S05]  /*8c40*/  BRA `(.L_x_185) ;  /* 0x0000000800c87947 */ /* 0x000fea0003800000 */
.L_x_191:
[----:B-1----:R-:W-:-:S05]  /*8c50*/  IMAD.U32 R7, R7, 0x10000, RZ ;  /* 0x0001000007077824 */ /* 0x002fca00078e00ff */
[----:B------:R-:W-:-:S04]  /*8c60*/  F2FP.F16.F32.PACK_AB R5, RZ, R7 ;  /* 0x00000007ff05723e */ /* 0x000fc800000000ff */
[----:B------:R-:W-:-:S05]  /*8c70*/  PRMT R5, R5, 0x5410, RZ ;  /* 0x0000541005057816 */ /* 0x000fca00000000ff */
[----:B------:R1:W-:Y:S01]  /*8c80*/  STG.E desc[UR36][R2.64], R5 ;  /* 0x0000000502007986 */ /* 0x0003e2000c101924 */
[----:B------:R-:W-:Y:S05]  /*8c90*/  BRA `(.L_x_185) ;  /* 0x0000000800b47947 */ /* 0x000fea0003800000 */
.L_x_190:
[----:B-1----:R-:W-:-:S05]  /*8ca0*/  SHF.L.U32 R4, R7, 0x10, RZ ;  /* 0x0000001007047819 */ /* 0x002fca00000006ff */
[----:B------:R-:W-:-:S06]  /*8cb0*/  FMUL.FTZ R4, R4, 1 ;  /* 0x3f80000004047820 */ /* 0x000fcc0000410000 */
[----:B------:R-:W1:Y:S02]  /*8cc0*/  F2F.F64.F32 R4, R4 ;  /* 0x0000000400047310 */ /* 0x000e640000201800 */
[----:B-1----:R1:W-:Y:S01]  /*8cd0*/  STG.E.64 desc[UR36][R2.64], R4 ;  /* 0x0000000402007986 */ /* 0x0023e2000c101b24 */
[----:B------:R-:W-:Y:S05]  /*8ce0*/  BRA `(.L_x_185) ;  /* 0x0000000800a07947 */ /* 0x000fea0003800000 */
.L_x_180:
        /* <DEDUP_REMOVED lines=10> */
[----:B-1----:R-:W-:-:S06]  /*8d90*/  IMAD.U32 R5, R7, 0x10000, RZ ;  /* 0x0001000007057824 */ /* 0x002fcc00078e00ff */
[----:B------:R-:W1:Y:S02]  /*8da0*/  F2I.FTZ.U32.TRUNC.NTZ R5, R5 ;  /* 0x0000000500057305 */ /* 0x000e64000021f000 */
[----:B-1----:R1:W-:Y:S01]  /*8db0*/  STG.E.U16 desc[UR36][R2.64], R5 ;  /* 0x0000000502007986 */ /* 0x0023e2000c101524 */
[----:B------:R-:W-:Y:S05]  /*8dc0*/  BRA `(.L_x_185) ;  /* 0x0000000800687947 */ /* 0x000fea0003800000 */
.L_x_195:
[----:B-1----:R-:W-:Y:S01]  /*8dd0*/  IMAD.U32 R5, R7, 0x10000, RZ ;  /* 0x0001000007057824 */ /* 0x002fe200078e00ff */
[----:B------:R-:W-:Y:S01]  /*8de0*/  BSSY.RECONVERGENT B0, `(.L_x_196) ;  /* 0x0000013000007945 */ /* 0x000fe20003800200 */
[----:B0-----:R-:W-:-:S03]  /*8df0*/  MOV R0, 0x80 ;  /* 0x0000008000007802 */ /* 0x001fc60000000f00 */
        /* <DEDUP_REMOVED lines=14> */
[----:B------:R-:W-:-:S07]  /*8ee0*/  IMAD.MOV.U32 R0, RZ, RZ, R4 ;  /* 0x000000ffff007224 */ /* 0x000fce00078e0004 */
.L_x_198:
[----:B------:R-:W-:-:S04]  /*8ef0*/  SHF.R.U32.HI R5, RZ, 0x18, R5 ;  /* 0x00000018ff057819 */ /* 0x000fc80000011605 */
[----:B------:R-:W-:-:S07]  /*8f00*/  LOP3.LUT R0, R0, 0x80, R5, 0xf8, !PT ;  /* 0x0000008000007812 */ /* 0x000fce00078ef805 */
.L_x_197:
[----:B------:R-:W-:Y:S05]  /*8f10*/  BSYNC.RECONVERGENT B0 ;  /* 0x0000000000007941 */ /* 0x000fea0003800200 */
.L_x_196:
[----:B------:R0:W-:Y:S01]  /*8f20*/  STG.E.U8 desc[UR36][R2.64], R0 ;  /* 0x0000000002007986 */ /* 0x0001e2000c101124 */
[----:B------:R-:W-:Y:S05]  /*8f30*/  BRA `(.L_x_185) ;  /* 0x00000008000c7947 */ /* 0x000fea0003800000 */
.L_x_194:
[----:B-1----:R-:W-:Y:S01]  /*8f40*/  IMAD.U32 R5, R7, 0x10000, RZ ;  /* 0x0001000007057824 */ /* 0x002fe200078e00ff */
[----:B------:R-:W-:Y:S01]  /*8f50*/  BSSY.RECONVERGENT B0, `(.L_x_199) ;  /* 0x0000013000007945 */ /* 0x000fe20003800200 */
[----:B0-----:R-:W-:-:S03]  /*8f60*/  HFMA2 R0, -RZ, RZ, 0, 7.62939453125e-06 ;  /* 0x00000080ff007431 */ /* 0x001fc600000001ff */
        /* <DEDUP_REMOVED lines=15> */
.L_x_201:
[----:B------:R-:W-:-:S04]  /*9060*/  SHF.R.U32.HI R5, RZ, 0x18, R5 ;  /* 0x00000018ff057819 */ /* 0x000fc80000011605 */
[----:B------:R-:W-:-:S07]  /*9070*/  LOP3.LUT R0, R0, 0x80, R5, 0xf8, !PT ;  /* 0x0000008000007812 */ /* 0x000fce00078ef805 */
.L_x_200:
[----:B------:R-:W-:Y:S05]  /*9080*/  BSYNC.RECONVERGENT B0 ;  /* 0x0000000000007941 */ /* 0x000fea0003800200 */
.L_x_199:
[----:B------:R0:W-:Y:S01]  /*9090*/  STG.E.U8 desc[UR36][R2.64], R0 ;  /* 0x0000000002007986 */ /* 0x0001e2000c101124 */
[----:B------:R-:W-:Y:S05]  /*90a0*/  BRA `(.L_x_185) ;  /* 0x0000000400b07947 */ /* 0x000fea0003800000 */
.L_x_193:
[----:B------:R-:W-:-:S09]  /*90b0*/  UISETP.NE.AND UP0, UPT, UR4, 0x1c, UPT ;  /* 0x0000001c0400788c */ /* 0x000fd2000bf05270 */
[----:B------:R-:W-:Y:S05]  /*90c0*/  BRA.U !UP0, `(.L_x_202) ;  /* 0x0000000108607547 */ /* 0x000fea000b800000 */
[----:B------:R-:W-:-:S09]  /*90d0*/  UISETP.NE.AND UP0, UPT, UR4, 0x1d, UPT ;  /* 0x0000001d0400788c */ /* 0x000fd2000bf05270 */
[----:B------:R-:W-:Y:S05]  /*90e0*/  BRA.U !UP0, `(.L_x_203) ;  /* 0x0000000108487547 */ /* 0x000fea000b800000 */
[----:B------:R-:W-:-:S09]  /*90f0*/  UISETP.NE.AND UP0, UPT, UR4, 0x2c, UPT ;  /* 0x0000002c0400788c */ /* 0x000fd2000bf05270 */
[----:B------:R-:W-:Y:S05]  /*9100*/  BRA.U UP0, `(.L_x_184) ;  /* 0x0000000100bc7547 */ /* 0x000fea000b800000 */
[----:B-1----:R-:W-:Y:S02]  /*9110*/  IMAD.U32 R7, R7, 0x10000, RZ ;  /* 0x0001000007077824 */ /* 0x002fe400078e00ff */
[----:B------:R-:W-:-:S03]  /*9120*/  HFMA2 R5, -RZ, RZ, 0, 1.5199184417724609375e-05 ;  /* 0x000000ffff057431 */ /* 0x000fc600000001ff */
        /* <DEDUP_REMOVED lines=10> */
[----:B------:R-:W-:-:S05]  /*91d0*/  @!P0 IMAD.MOV R0, RZ, RZ, R6 ;  /* 0x000000ffff008224 */ /* 0x000fca00078e0206 */
[----:B------:R-:W-:-:S05]  /*91e0*/  @P1 MOV R5, R0 ;  /* 0x0000000000051202 */ /* 0x000fca0000000f00 */
[----:B------:R0:W-:Y:S01]  /*91f0*/  STG.E.U8 desc[UR36][R2.64], R5 ;  /* 0x0000000502007986 */ /* 0x0001e2000c101124 */
[----:B------:R-:W-:Y:S05]  /*9200*/  BRA `(.L_x_185) ;  /* 0x0000000400587947 */ /* 0x000fea0003800000 */
.L_x_203:
[----:B-1----:R-:W-:-:S06]  /*9210*/  IMAD.U32 R4, R7, 0x10000, RZ ;  /* 0x0001000007047824 */ /* 0x002fcc00078e00ff */
[----:B------:R-:W1:Y:S02]  /*9220*/  F2I.U64.TRUNC R4, R4 ;  /* 0x0000000400047311 */ /* 0x000e64000020d800 */
[----:B-1----:R1:W-:Y:S01]  /*9230*/  STG.E.64 desc[UR36][R2.64], R4 ;  /* 0x0000000402007986 */ /* 0x0023e2000c101b24 */
[----:B------:R-:W-:Y:S05]  /*9240*/  BRA `(.L_x_185) ;  /* 0x0000000400487947 */ /* 0x000fea0003800000 */
.L_x_202:
[----:B-1----:R-:W-:-:S06]  /*9250*/  IMAD.U32 R7, R7, 0x10000, RZ ;  /* 0x0001000007077824 */ /* 0x002fcc00078e00ff */
[----:B------:R-:W1:Y:S02]  /*9260*/  F2I.FTZ.U32.TRUNC.NTZ R7, R7 ;  /* 0x0000000700077305 */ /* 0x000e64000021f000 */
[----:B-1----:R1:W-:Y:S01]  /*9270*/  STG.E desc[UR36][R2.64], R7 ;  /* 0x0000000702007986 */ /* 0x0023e2000c101924 */
[----:B------:R-:W-:Y:S05]  /*9280*/  BRA `(.L_x_185) ;  /* 0x0000000400387947 */ /* 0x000fea0003800000 */
.L_x_192:
[----:B------:R-:W-:-:S09]  /*9290*/  UISETP.GT.AND UP0, UPT, UR4, 0xe, UPT ;  /* 0x0000000e0400788c */ /* 0x000fd2000bf04270 */
[----:B------:R-:W-:Y:S05]  /*92a0*/  BRA.U UP0, `(.L_x_204) ;  /* 0x00000001003c7547 */ /* 0x000fea000b800000 */
[----:B------:R-:W-:-:S09]  /*92b0*/  UISETP.NE.AND UP0, UPT, UR4, 0xa, UPT ;  /* 0x0000000a0400788c */ /* 0x000fd2000bf05270 */
[----:B------:R-:W-:Y:S05]  /*92c0*/  BRA.U !UP0, `(.L_x_205) ;  /* 0x00000001081c7547 */ /* 0x000fea000b800000 */
[----:B------:R-:W-:-:S09]  /*92d0*/  UISETP.NE.AND UP0, UPT, UR4, 0xb, UPT ;  /* 0x0000000b0400788c */ /* 0x000fd2000bf05270 */
[----:B------:R-:W-:Y:S05]  /*92e0*/  BRA.U UP0, `(.L_x_184) ;  /* 0x0000000100447547 */ /* 0x000fea000b800000 */
[----:B-1----:R-:W-:-:S04]  /*92f0*/  SHF.L.U32 R7, R7, 0x10, RZ ;  /* 0x0000001007077819 */ /* 0x002fc800000006ff */
[----:B------:R-:W-:-:S04]  /*9300*/  FSETP.NEU.FTZ.AND P0, PT, R7, RZ, PT ;  /* 0x000000ff0700720b */ /* 0x000fc80003f1d000 */
[----:B------:R-:W-:-:S05]  /*9310*/  SEL R5, RZ, 0x1, !P0 ;  /* 0x00000001ff057807 */ /* 0x000fca0004000000 */
[----:B------:R1:W-:Y:S01]  /*9320*/  STG.E.U8 desc[UR36][R2.64], R5 ;  /* 0x0000000502007986 */ /* 0x0003e2000c101124 */
[----:B------:R-:W-:Y:S05]  /*9330*/  BRA `(.L_x_185) ;  /* 0x00000004000c7947 */ /* 0x000fea0003800000 */
.L_x_205:
[----:B-1----:R-:W-:-:S04]  /*9340*/  IMAD.U32 R7, R7, 0x10000, RZ ;  /* 0x0001000007077824 */ /* 0x002fc800078e00ff */
[----:B------:R-:W-:Y:S01]  /*9350*/  FMUL.FTZ R4, R7, 1 ;  /* 0x3f80000007047820 */ /* 0x000fe20000410000 */
[----:B------:R-:W-:-:S05]  /*9360*/  CS2R R6, SRZ ;  /* 0x0000000000067805 */ /* 0x000fca000001ff00 */
[----:B------:R-:W1:Y:S02]  /*9370*/  F2F.F64.F32 R4, R4 ;  /* 0x0000000400047310 */ /* 0x000e640000201800 */
[----:B-1----:R1:W-:Y:S01]  /*9380*/  STG.E.128 desc[UR36][R2.64], R4 ;  /* 0x0000000402007986 */ /* 0x0023e2000c101d24 */
[----:B------:R-:W-:Y:S05]  /*9390*/  BRA `(.L_x_185) ;  /* 0x0000000000f47947 */ /* 0x000fea0003800000 */
.L_x_204:
[----:B------:R-:W-:-:S09]  /*93a0*/  UISETP.NE.AND UP0, UPT, UR4, 0xf, UPT ;  /* 0x0000000f0400788c */ /* 0x000fd2000bf05270 */
[----:B------:R-:W-:Y:S05]  /*93b0*/  BRA.U !UP0, `(.L_x_206) ;  /* 0x0000000108e87547 */ /* 0x000fea000b800000 */
[----:B------:R-:W-:-:S09]  /*93c0*/  UISETP.NE.AND UP0, UPT, UR4, 0x17, UPT ;  /* 0x000000170400788c */ /* 0x000fd2000bf05270 */
[----:B------:R-:W-:Y:S05]  /*93d0*/  BRA.U !UP0, `(.L_x_207) ;  /* 0x0000000108907547 */ /* 0x000fea000b800000 */
[----:B------:R-:W-:-:S09]  /*93e0*/  UISETP.NE.AND UP0, UPT, UR4, 0x18, UPT ;  /* 0x000000180400788c */ /* 0x000fd2000bf05270 */
[----:B------:R-:W-:Y:S05]  /*93f0*/  BRA.U !UP0, `(.L_x_208) ;  /* 0x0000000108447547 */ /* 0x000fea000b800000 */
.L_x_184:
[----:B0-----:R-:W-:Y:S01]  /*9400*/  MOV R0, 0x0 ;  /* 0x0000000000007802 */ /* 0x001fe20000000f00 */
[----:B------:R-:W0:Y:S01]  /*9410*/  LDCU.64 UR4, c[0x4][0x158] ;  /* 0x01002b00ff0477ac */ /* 0x000e220008000a00 */
[----:B------:R-:W-:Y:S02]  /*9420*/  HFMA2 R12, -RZ, RZ, 0, 5.9604644775390625e-08 ;  /* 0x00000001ff0c7431 */ /* 0x000fe400000001ff */
[----:B------:R-:W-:Y:S01]  /*9430*/  IMAD.MOV.U32 R8, RZ, RZ, 0x65 ;  /* 0x00000065ff087424 */ /* 0x000fe200078e00ff */
[----:B------:R2:W3:Y:S01]  /*9440*/  LDC.64 R2, c[0x4][R0] ;  /* 0x0100000000027b82 */ /* 0x0004e20000000a00 */
[----:B------:R-:W4:Y:S01]  /*9450*/  LDCU.64 UR6, c[0x4][0x160] ;  /* 0x01002c00ff0677ac */ /* 0x000f220008000a00 */
[----:B------:R-:W-:Y:S01]  /*9460*/  IMAD.MOV.U32 R13, RZ, RZ, RZ ;  /* 0x000000ffff0d7224 */ /* 0x000fe200078e00ff */
[----:B------:R-:W5:Y:S01]  /*9470*/  LDCU.64 UR8, c[0x4][0x70] ;  /* 0x01000e00ff0877ac */ /* 0x000f620008000a00 */
[----:B0-----:R-:W-:Y:S01]  /*9480*/  IMAD.U32 R4, RZ, RZ, UR4 ;  /* 0x00000004ff047e24 */ /* 0x001fe2000f8e00ff */
[----:B------:R-:W-:Y:S01]  /*9490*/  MOV R5, UR5 ;  /* 0x0000000500057c02 */ /* 0x000fe20008000f00 */
[----:B----4-:R-:W-:-:S02]  /*94a0*/  IMAD.U32 R6, RZ, RZ, UR6 ;  /* 0x00000006ff067e24 */ /* 0x010fc4000f8e00ff */
[----:B-1----:R-:W-:Y:S01]  /*94b0*/  IMAD.U32 R7, RZ, RZ, UR7 ;  /* 0x00000007ff077e24 */ /* 0x002fe2000f8e00ff */
[----:B-----5:R-:W-:Y:S01]  /*94c0*/  MOV R10, UR8 ;  /* 0x00000008000a7c02 */ /* 0x020fe20008000f00 */
[----:B--2---:R-:W-:-:S07]  /*94d0*/  IMAD.U32 R11, RZ, RZ, UR9 ;  /* 0x00000009ff0b7e24 */ /* 0x004fce000f8e00ff */
[----:B------:R-:W-:-:S07]  /*94e0*/  LEPC R20, `(.L_x_209) ;  /* 0x000000001014794e */ /* 0x000fce0000000000 */
[----:B---3--:R-:W-:Y:S05]  /*94f0*/  CALL.ABS.NOINC R2 ;  /* 0x0000000002007343 */ /* 0x008fea0003c00000 */
.L_x_209:
[----:B------:R-:W-:Y:S05]  /*9500*/  BRA `(.L_x_185) ;  /* 0x0000000000987947 */ /* 0x000fea0003800000 */
.L_x_208:
[----:B-1----:R-:W-:Y:S01]  /*9510*/  IMAD.U32 R7, R7, 0x10000, RZ ;  /* 0x0001000007077824 */ /* 0x002fe200078e00ff */
[----:B------:R-:W-:Y:S01]  /*9520*/  BSSY.RECONVERGENT B0, `(.L_x_210) ;  /* 0x000000c000007945 */ /* 0x000fe20003800200 */
[----:B0-----:R-:W-:-:S03]  /*9530*/  MOV R0, 0x7f ;  /* 0x0000007f00007802 */ /* 0x001fc60000000f00 */
        /* <DEDUP_REMOVED lines=10> */
.L_x_211:
[----:B------:R-:W-:Y:S05]  /*95e0*/  BSYNC.RECONVERGENT B0 ;  /* 0x0000000000007941 */ /* 0x000fea0003800200 */
.L_x_210:
[----:B------:R-:W-:-:S05]  /*95f0*/  LOP3.LUT R5, R0, 0x80, R5, 0xf8, !PT ;  /* 0x0000008000057812 */ /* 0x000fca00078ef805 */
[----:B------:R0:W-:Y:S01]  /*9600*/  STG.E.U8 desc[UR36][R2.64], R5 ;  /* 0x0000000502007986 */ /* 0x0001e2000c101124 */
[----:B------:R-:W-:Y:S05]  /*9610*/  BRA `(.L_x_185) ;  /* 0x0000000000547947 */ /* 0x000fea0003800000 */
.L_x_207:
[----:B-1----:R-:W-:Y:S01]  /*9620*/  IMAD.U32 R5, R7, 0x10000, RZ ;  /* 0x0001000007057824 */ /* 0x002fe200078e00ff */
[----:B------:R-:W-:Y:S04]  /*9630*/  BSSY.RECONVERGENT B0, `(.L_x_212) ;  /* 0x000000e000007945 */ /* 0x000fe80003800200 */
        /* <DEDUP_REMOVED lines=10> */
.L_x_213:
[----:B0-----:R-:W-:Y:S01]  /*96e0*/  IMAD.MOV.U32 R0, RZ, RZ, 0x7f ;  /* 0x0000007fff007424 */ /* 0x001fe200078e00ff */
[----:B------:R-:W-:-:S04]  /*96f0*/  ISETP.GT.U32.AND P0, PT, R4, 0x7f800000, PT ;  /* 0x7f8000000400780c */ /* 0x000fc80003f04070 */
[----:B------:R-:W-:-:S09]  /*9700*/  SEL R0, R0, 0x7c, P0 ;  /* 0x0000007c00007807 */ /* 0x000fd20000000000 */
.L_x_214:
[----:B------:R-:W-:Y:S05]  /*9710*/  BSYNC.RECONVERGENT B0 ;  /* 0x0000000000007941 */ /* 0x000fea0003800200 */
.L_x_212:
[----:B------:R-:W-:-:S04]  /*9720*/  SHF.R.U32.HI R5, RZ, 0x18, R5 ;  /* 0x00000018ff057819 */ /* 0x000fc80000011605 */
[----:B------:R-:W-:-:S05]  /*9730*/  LOP3.LUT R5, R0, 0x80, R5, 0xf8, !PT ;  /* 0x0000008000057812 */ /* 0x000fca00078ef805 */
[----:B------:R0:W-:Y:S01]  /*9740*/  STG.E.U8 desc[UR36][R2.64], R5 ;  /* 0x0000000502007986 */ /* 0x0001e2000c101124 */
[----:B------:R-:W-:Y:S05]  /*9750*/  BRA `(.L_x_185) ;  /* 0x0000000000047947 */ /* 0x000fea0003800000 */
.L_x_206:
[----:B-1----:R1:W-:Y:S02]  /*9760*/  STG.E.U16 desc[UR36][R2.64], R7 ;  /* 0x0000000702007986 */ /* 0x0023e4000c101524 */
.L_x_185:
[----:B------:R-:W-:-:S07]  /*9770*/  IADD3 R17, PT, PT, R17, 0x80, RZ ;  /* 0x0000008011117810 */ /* 0x000fce0007ffe0ff */
.L_x_145:
[----:B------:R-:W-:Y:S05]  /*9780*/  BSYNC.RECONVERGENT B6 ;  /* 0x0000000000067941 */ /* 0x000fea0003800200 */
.L_x_144:
[----:B------:R-:W5:Y:S02]  /*9790*/  LDCU UR4, c[0x0][0x380] ;  /* 0x00007000ff0477ac */ /* 0x000f640008000800 */
[----:B-----5:R-:W-:-:S13]  /*97a0*/  ISETP.GE.AND P0, PT, R17, UR4, PT ;  /* 0x0000000411007c0c */ /* 0x020fda000bf06270 */
[----:B------:R-:W-:Y:S05]  /*97b0*/  @P0 EXIT ;  /* 0x000000000000094d */ /* 0x000fea0003800000 */
[----:B------:R-:W5:Y:S01]  /*97c0*/  LDCU UR4, c[0x0][0x388] ;  /* 0x00007100ff0477ac */ /* 0x000f620008000800 */
[----:B0-----:R-:W-:Y:S02]  /*97d0*/  IMAD.MOV.U32 R0, RZ, RZ, RZ ;  /* 0x000000ffff007224 */ /* 0x001fe400078e00ff */
[----:B------:R-:W-:Y:S01]  /*97e0*/  IMAD.MOV.U32 R16, RZ, RZ, RZ ;  /* 0x000000ffff107224 */ /* 0x000fe200078e00ff */
[----:B-----5:R-:W-:-:S09]  /*97f0*/  UISETP.NE.AND UP0, UPT, UR4, URZ, UPT ;  /* 0x000000ff0400728c */ /* 0x020fd2000bf05270 */
[----:B------:R-:W-:Y:S05]  /*9800*/  BRA.U !UP0, `(.L_x_215) ;  /* 0x0000001108a87547 */ /* 0x000fea000b800000 */
[----:B------:R-:W1:Y:S01]  /*9810*/  LDCU.64 UR4, c[0x0][0x390] ;  /* 0x00007200ff0477ac */ /* 0x000e620008000a00 */
[----:B------:R-:W-:Y:S01]  /*9820*/  HFMA2 R16, -RZ, RZ, 0, 0 ;  /* 0x00000000ff107431 */ /* 0x000fe200000001ff */
[----:B------:R-:W0:Y:S01]  /*9830*/  LDCU UR6, c[0x0][0x38c] ;  /* 0x00007180ff0677ac */ /* 0x000e220008000800 */
[----:B------:R-:W5:Y:S01]  /*9840*/  LDCU.64 UR8, c[0x0][0x4b8] ;  /* 0x00009700ff0877ac */ /* 0x000f620008000a00 */
[----:B------:R-:W-:Y:S02]  /*9850*/  UISETP.NE.AND UP0, UPT, UR40, URZ, UPT ;  /* 0x000000ff2800728c */ /* 0x000fe4000bf05270 */
        /* <DEDUP_REMOVED lines=286> */
[----:B------:R-:W2:Y:S03]  /*aa40*/  LDCU.64 UR8, c[0x0][0x578] ;  /* 0x0000af00ff0877ac */ /* 0x000ea60008000a00 */
[----:B0-----:R-:W-:-:S05]  /*aa50*/  IMAD.HI.U32 R2, R5, UR4, R4 ;  /* 0x0000000405027c27 */ /* 0x001fca000f8e0004 */
[----:B------:R-:W-:-:S05]  /*aa60*/  SHF.R.U32.HI R2, RZ, UR5, R2 ;  /* 0x00000005ff027c19 */ /* 0x000fca0008011602 */
[----:B------:R-:W-:-:S04]  /*aa70*/  IMAD.MOV R3, RZ, RZ, -R2 ;  /* 0x000000ffff037224 */ /* 0x000fc800078e0a02 */
[----:B-1----:R-:W-:-:S04]  /*aa80*/  IMAD R5, R3, UR6, R5 ;  /* 0x0000000603057c24 */ /* 0x002fc8000f8e0205 */
[C---:B--2---:R-:W-:Y:S02]  /*aa90*/  IMAD R16, R5.reuse, UR8, R16 ;  /* 0x0000000805107c24 */ /* 0x044fe4000f8e0210 */
[----:B------:R-:W-:-:S07]  /*aaa0*/  IMAD R0, R5, UR9, R0 ;  /* 0x0000000905007c24 */ /* 0x000fce000f8e0200 */
.L_x_215:
[----:B------:R-:W0:Y:S01]  /*aab0*/  LDCU.128 UR8, c[0x0][0x580] ;  /* 0x0000b000ff0877ac */ /* 0x000e220008000c00 */
[----:B------:R-:W-:-:S04]  /*aac0*/  UPRMT UR4, UR41, 0x9910, URZ ;  /* 0x0000991029047896 */ /* 0x000fc800080000ff */
[----:B------:R-:W-:Y:S01]  /*aad0*/  UISETP.GT.AND UP0, UPT, UR4, 0x9, UPT ;  /* 0x000000090400788c */ /* 0x000fe2000bf04270 */
[----:B0-----:R-:W-:Y:S02]  /*aae0*/  IADD3 R16, P0, PT, R16, UR8, RZ ;  /* 0x0000000810107c10 */ /* 0x001fe4000ff1e0ff */
[----:B-1234-:R-:W-:-:S03]  /*aaf0*/  IADD3 R2, P1, PT, R0, UR10, RZ ;  /* 0x0000000a00027c10 */ /* 0x01efc6000ff3e0ff */
[----:B------:R-:W-:Y:S01]  /*ab00*/  IMAD.X R17, RZ, RZ, UR9, P0 ;  /* 0x00000009ff117e24 */ /* 0x000fe200080e06ff */
[----:B------:R-:W-:Y:S02]  /*ab10*/  IADD3.X R3, PT, PT, RZ, UR11, RZ, P1, !PT ;  /* 0x0000000bff037c10 */ /* 0x000fe40008ffe4ff */
[----:B------:R-:W-:Y:S07]  /*ab20*/  BRA.U UP0, `(.L_x_216) ;  /* 0x0000000500107547 */ /* 0x000fee000b800000 */
        /* <DEDUP_REMOVED lines=12> */
.L_x_219:
[----:B------:R-:W2:Y:S02]  /*abf0*/  LDG.E.U8 R2, desc[UR36][R2.64] ;  /* 0x0000002402027981 */ /* 0x000ea4000c1e1100 */
[----:B--2---:R-:W-:-:S04]  /*ac00*/  I2FP.F32.U32 R0, R2 ;  /* 0x0000000200007245 */ /* 0x004fc80000201000 */
[----:B------:R-:W-:Y:S01]  /*ac10*/  F2FP.BF16.F32.PACK_AB R0, RZ, R0 ;  /* 0x00000000ff00723e */ /* 0x000fe200000010ff */
[----:B------:R-:W-:Y:S06]  /*ac20*/  BRA `(.L_x_221) ;  /* 0x0000000c00847947 */ /* 0x000fec0003800000 */
.L_x_218:
        /* <DEDUP_REMOVED lines=10> */
.L_x_223:
[----:B------:R-:W2:Y:S02]  /*acd0*/  LDG.E R2, desc[UR36][R2.64] ;  /* 0x0000002402027981 */ /* 0x000ea4000c1e1900 */
[----:B--2---:R-:W-:-:S04]  /*ace0*/  I2FP.F32.S32 R0, R2 ;  /* 0x0000000200007245 */ /* 0x004fc80000201400 */
[----:B------:R-:W-:Y:S01]  /*acf0*/  F2FP.BF16.F32.PACK_AB R0, RZ, R0 ;  /* 0x00000000ff00723e */ /* 0x000fe200000010ff */
[----:B------:R-:W-:Y:S06]  /*ad00*/  BRA `(.L_x_221) ;  /* 0x0000000c004c7947 */ /* 0x000fec0003800000 */
.L_x_222:
[----:B------:R-:W2:Y:S02]  /*ad10*/  LDG.E.U16 R2, desc[UR36][R2.64] ;  /* 0x0000002402027981 */ /* 0x000ea4000c1e1500 */
[----:B--2---:R-:W0:Y:S02]  /*ad20*/  I2F.S16 R0, R2 ;  /* 0x0000000200007306 */ /* 0x004e240000101400 */
[----:B0-----:R-:W-:Y:S01]  /*ad30*/  F2FP.BF16.F32.PACK_AB R0, RZ, R0 ;  /* 0x00000000ff00723e */ /* 0x001fe200000010ff */
[----:B------:R-:W-:Y:S06]  /*ad40*/  BRA `(.L_x_221) ;  /* 0x0000000c003c7947 */ /* 0x000fec0003800000 */
.L_x_217:
        /* <DEDUP_REMOVED lines=9> */
.L_x_225:
[----:B------:R-:W2:Y:S02]  /*ade0*/  LDG.E.U16 R0, desc[UR36][R2.64] ;  /* 0x0000002402007981 */ /* 0x000ea4000c1e1500 */
[----:B--2---:R-:W-:-:S05]  /*adf0*/  HADD2.F32 R0, -RZ, R0.H0_H0 ;  /* 0x20000000ff007230 */ /* 0x004fca0000004100 */
[----:B------:R-:W-:Y:S01]  /*ae00*/  F2FP.BF16.F32.PACK_AB R0, RZ, R0 ;  /* 0x00000000ff00723e */ /* 0x000fe200000010ff */
[----:B------:R-:W-:Y:S06]  /*ae10*/  BRA `(.L_x_221) ;  /* 0x0000000c00087947 */ /* 0x000fec0003800000 */
.L_x_224:
        /* <DEDUP_REMOVED lines=9> */
.L_x_227:
[----:B------:R-:W2:Y:S02]  /*aeb0*/  LDG.E.U16 R2, desc[UR36][R2.64] ;  /* 0x0000002402027981 */ /* 0x000ea4000c1e1500 */
[----:B--2---:R-:W-:-:S05]  /*aec0*/  HADD2.F32 R0, -RZ, R2.H0_H0 ;  /* 0x20000002ff007230 */ /* 0x004fca0000004100 */
[----:B------:R-:W-:Y:S01]  /*aed0*/  F2FP.BF16.F32.PACK_AB R0, RZ, R0 ;  /* 0x00000000ff00723e */ /* 0x000fe200000010ff */
[----:B------:R-:W-:Y:S06]  /*aee0*/  BRA `(.L_x_221) ;  /* 0x0000000800d47947 */ /* 0x000fec0003800000 */
.L_x_226:
        /* <DEDUP_REMOVED lines=8> */
.L_x_216:
        /* <DEDUP_REMOVED lines=13> */
.L_x_230:
        /* <DEDUP_REMOVED lines=8> */
.L_x_229:
        /* <DEDUP_REMOVED lines=27> */
.L_x_232:
        /* <DEDUP_REMOVED lines=13> */
.L_x_231:
[----:B------:R0:W5:Y:S01]  /*b340*/  LDG.E.U16 R0, desc[UR36][R2.64] ;  /* 0x0000002402007981 */ /* 0x000162000c1e1500 */
[----:B------:R-:W-:Y:S05]  /*b350*/  BRA `(.L_x_221) ;  /* 0x0000000400b87947 */ /* 0x000fea0003800000 */
.L_x_228:
        /* <DEDUP_REMOVED lines=12> */
.L_x_235:
        /* <DEDUP_REMOVED lines=21> */
.L_x_239:
[----:B------:R-:W-:Y:S05]  /*b570*/  BSYNC.RECONVERGENT B1 ;  /* 0x0000000000017941 */ /* 0x000fea0003800200 */
.L_x_238:
[----:B------:R-:W-:Y:S01]  /*b580*/  IMAD.SHL.U32 R0, R0, 0x100000, RZ ;  /* 0x0010000000007824 */ /* 0x000fe200078e00ff */
[----:B------:R-:W-:-:S04]  /*b590*/  LEA R2, R2, 0x3b800000, 0x17 ;  /* 0x3b80000002027811 */ /* 0x000fc800078eb8ff */
[----:B------:R-:W-:-:S07]  /*b5a0*/  LOP3.LUT R0, R2, R0, R7, 0xfe, !PT ;  /* 0x0000000002007212 */ /* 0x000fce00078efe07 */
.L_x_237:
[----:B------:R-:W-:Y:S05]  /*b5b0*/  BSYNC.RECONVERGENT B0 ;  /* 0x0000000000007941 */ /* 0x000fea0003800200 */
.L_x_236:
[----:B------:R-:W-:Y:S01]  /*b5c0*/  F2FP.BF16.F32.PACK_AB R0, RZ, R0 ;  /* 0x00000000ff00723e */ /* 0x000fe200000010ff */
[----:B------:R-:W-:Y:S06]  /*b5d0*/  BRA `(.L_x_221) ;  /* 0x0000000400187947 */ /* 0x000fec0003800000 */
.L_x_234:
        /* <DEDUP_REMOVED lines=21> */
.L_x_243:
[----:B------:R-:W-:Y:S05]  /*b730*/  BSYNC.RECONVERGENT B1 ;  /* 0x0000000000017941 */ /* 0x000fea0003800200 */
.L_x_242:
[----:B------:R-:W-:Y:S01]  /*b740*/  IMAD.SHL.U32 R0, R0, 0x200000, RZ ;  /* 0x0020000000007824 */ /* 0x000fe200078e00ff */
[----:B------:R-:W-:-:S04]  /*b750*/  LEA R2, R2, 0x37800000, 0x17 ;  /* 0x3780000002027811 */ /* 0x000fc800078eb8ff */
[----:B------:R-:W-:-:S07]  /*b760*/  LOP3.LUT R0, R2, R0, R7, 0xfe, !PT ;  /* 0x0000000002007212 */ /* 0x000fce00078efe07 */
.L_x_241:
[----:B------:R-:W-:Y:S05]  /*b770*/  BSYNC.RECONVERGENT B0 ;  /* 0x0000000000007941 */ /* 0x000fea0003800200 */
.L_x_240:
[----:B------:R-:W-:Y:S01]  /*b780*/  F2FP.BF16.F32.PACK_AB R0, RZ, R0 ;  /* 0x00000000ff00723e */ /* 0x000fe200000010ff */
[----:B------:R-:W-:Y:S06]  /*b790*/  BRA `(.L_x_221) ;  /* 0x0000000000a87947 */ /* 0x000fec0003800000 */
.L_x_233:
        /* <DEDUP_REMOVED lines=14> */
.L_x_247:
[----:B------:R-:W-:Y:S05]  /*b880*/  BSYNC.RECONVERGENT B0 ;  /* 0x0000000000007941 */ /* 0x000fea0003800200 */
.L_x_246:
[----:B------:R-:W-:Y:S01]  /*b890*/  F2FP.BF16.F32.PACK_AB R0, RZ, R0 ;  /* 0x00000000ff00723e */ /* 0x000fe200000010ff */
[----:B------:R-:W-:Y:S06]  /*b8a0*/  BRA `(.L_x_221) ;  /* 0x0000000000647947 */ /* 0x000fec0003800000 */
.L_x_220:
[----:B------:R-:W-:Y:S01]  /*b8b0*/  MOV R0, 0x0 ;  /* 0x0000000000007802 */ /* 0x000fe20000000f00 */
[----:B------:R-:W0:Y:S01]  /*b8c0*/  LDCU.64 UR4, c[0x4][0x158] ;  /* 0x01002b00ff0477ac */ /* 0x000e220008000a00 */
[----:B------:R-:W-:Y:S02]  /*b8d0*/  HFMA2 R12, -RZ, RZ, 0, 5.9604644775390625e-08 ;  /* 0x00000001ff0c7431 */ /* 0x000fe400000001ff */
[----:B------:R-:W-:Y:S01]  /*b8e0*/  IMAD.MOV.U32 R8, RZ, RZ, 0x4e ;  /* 0x0000004eff087424 */ /* 0x000fe200078e00ff */
[----:B------:R1:W2:Y:S01]  /*b8f0*/  LDC.64 R2, c[0x4][R0] ;  /* 0x0100000000027b82 */ /* 0x0002a20000000a00 */
[----:B------:R-:W3:Y:S01]  /*b900*/  LDCU.64 UR6, c[0x4][0x160] ;  /* 0x01002c00ff0677ac */ /* 0x000ee20008000a00 */
[----:B------:R-:W-:Y:S01]  /*b910*/  IMAD.MOV.U32 R13, RZ, RZ, RZ ;  /* 0x000000ffff0d7224 */ /* 0x000fe200078e00ff */
[----:B------:R-:W4:Y:S01]  /*b920*/  LDCU.64 UR8, c[0x4][0x68] ;  /* 0x01000d00ff0877ac */ /* 0x000f220008000a00 */
[----:B0-----:R-:W-:Y:S01]  /*b930*/  IMAD.U32 R4, RZ, RZ, UR4 ;  /* 0x00000004ff047e24 */ /* 0x001fe2000f8e00ff */
[----:B------:R-:W-:Y:S01]  /*b940*/  MOV R5, UR5 ;  /* 0x0000000500057c02 */ /* 0x000fe20008000f00 */
[----:B---3--:R-:W-:-:S02]  /*b950*/  IMAD.U32 R6, RZ, RZ, UR6 ;  /* 0x00000006ff067e24 */ /* 0x008fc4000f8e00ff */
[----:B------:R-:W-:Y:S01]  /*b960*/  IMAD.U32 R7, RZ, RZ, UR7 ;  /* 0x00000007ff077e24 */ /* 0x000fe2000f8e00ff */
[----:B----4-:R-:W-:Y:S01]  /*b970*/  MOV R10, UR8 ;  /* 0x00000008000a7c02 */ /* 0x010fe20008000f00 */
[----:B-1----:R-:W-:-:S07]  /*b980*/  IMAD.U32 R11, RZ, RZ, UR9 ;  /* 0x00000009ff0b7e24 */ /* 0x002fce000f8e00ff */
[----:B------:R-:W-:-:S07]  /*b990*/  LEPC R20, `(.L_x_248) ;  /* 0x000000001014794e */ /* 0x000fce0000000000 */
[----:B--2---:R-:W-:Y:S05]  /*b9a0*/  CALL.ABS.NOINC R2 ;  /* 0x0000000002007343 */ /* 0x004fea0003c00000 */
.L_x_248:
[----:B------:R-:W-:Y:S01]  /*b9b0*/  PRMT R0, RZ, 0x7610, R0 ;  /* 0x00007610ff007816 */ /* 0x000fe20000000000 */
[----:B------:R-:W-:Y:S06]  /*b9c0*/  BRA `(.L_x_221) ;  /* 0x00000000001c7947 */ /* 0x000fec0003800000 */
.L_x_245:
[----:B------:R-:W2:Y:S02]  /*b9d0*/  LDG.E.64 R2, desc[UR36][R2.64] ;  /* 0x0000002402027981 */ /* 0x000ea4000c1e1b00 */
[----:B--2---:R-:W0:Y:S02]  /*b9e0*/  I2F.U64 R0, R2 ;  /* 0x0000000200007312 */ /* 0x004e240000301000 */
[----:B0-----:R-:W-:Y:S01]  /*b9f0*/  F2FP.BF16.F32.PACK_AB R0, RZ, R0 ;  /* 0x00000000ff00723e */ /* 0x001fe200000010ff */
[----:B------:R-:W-:Y:S06]  /*ba00*/  BRA `(.L_x_221) ;  /* 0x00000000000c7947 */ /* 0x000fec0003800000 */
.L_x_244:
[----:B------:R-:W2:Y:S02]  /*ba10*/  LDG.E R2, desc[UR36][R2.64] ;  /* 0x0000002402027981 */ /* 0x000ea4000c1e1900 */
[----:B--2---:R-:W-:-:S04]  /*ba20*/  I2FP.F32.U32 R0, R2 ;  /* 0x0000000200007245 */ /* 0x004fc80000201000 */
[----:B------:R-:W-:-:S07]  /*ba30*/  F2FP.BF16.F32.PACK_AB R0, RZ, R0 ;  /* 0x00000000ff00723e */ /* 0x000fce00000010ff */
.L_x_221:
[----:B-----5:R-:W-:Y:S01]  /*ba40*/  IMAD.U32 R0, R0, 0x10000, RZ ;  /* 0x0001000000007824 */ /* 0x020fe200078e00ff */
[----:B------:R-:W-:-:S03]  /*ba50*/  UPRMT UR4, UR42, 0x9910, URZ ;  /* 0x000099102a047896 */ /* 0x000fc600080000ff */
[----:B------:R-:W-:Y:S01]  /*ba60*/  FMUL.RZ R4, R0, 0.15915493667125701904 ;  /* 0x3e22f98300047820 */ /* 0x000fe2000040c000 */
[----:B------:R-:W-:-:S03]  /*ba70*/  UISETP.GT.AND UP0, UPT, UR4, 0x9, UPT ;  /* 0x000000090400788c */ /* 0x000fc6000bf04270 */
[----:B0-----:R-:W0:Y:S08]  /*ba80*/  MUFU.COS R2, R4 ;  /* 0x0000000400027308 */ /* 0x001e300000000000 */
[----:B------:R-:W-:Y:S08]  /*ba90*/  MUFU.SIN R0, R4 ;  /* 0x0000000400007308 */ /* 0x000ff00000000400 */
[----:B0-----:R-:W0:Y:S02]  /*baa0*/  MUFU.RCP R3, R2 ;  /* 0x0000000200037308 */ /* 0x001e240000001000 */
[----:B0-----:R-:W-:-:S06]  /*bab0*/  FMUL.FTZ R0, R0, R3 ;  /* 0x0000000300007220 */ /* 0x001fcc0000410000 */
        /* <DEDUP_REMOVED lines=10> */
[----:B01----:R-:W-:-:S04]  /*bb60*/  SHF.L.U32 R0, R3, 0x10, RZ ;  /* 0x0000001003007819 */ /* 0x003fc800000006ff */
[----:B------:R-:W0:Y:S02]  /*bb70*/  F2I.FTZ.TRUNC.NTZ R3, R0 ;  /* 0x0000000000037305 */ /* 0x000e24000021f100 */
[----:B0-----:R-:W-:Y:S01]  /*bb80*/  STG.E.U8 desc[UR36][R16.64], R3 ;  /* 0x0000000310007986 */ /* 0x001fe2000c101124 */
[----:B------:R-:W-:Y:S05]  /*bb90*/  EXIT ;  /* 0x000000000000794d */ /* 0x000fea0003800000 */
.L_x_252:
[----:B-1----:R-:W-:-:S06]  /*bba0*/  IMAD.U32 R3, R3, 0x10000, RZ ;  /* 0x0001000003037824 */ /* 0x002fcc00078e00ff */
[----:B------:R-:W1:Y:S02]  /*bbb0*/  F2I.S64.TRUNC R2, R3 ;  /* 0x0000000300027311 */ /* 0x000e64000020d900 */
[----:B-1----:R-:W-:Y:S01]  /*bbc0*/  STG.E.U8 desc[UR36][R16.64], R2 ;  /* 0x0000000210007986 */ /* 0x002fe2000c101124 */
[----:B------:R-:W-:Y:S05]  /*bbd0*/  EXIT ;  /* 0x000000000000794d */ /* 0x000fea0003800000 */
.L_x_251:
        /* <DEDUP_REMOVED lines=8> */
[----:B-1----:R-:W-:Y:S01]  /*bc60*/  STG.E.64 desc[UR36][R16.64], R2 ;  /* 0x0000000210007986 */ /* 0x002fe2000c101b24 */
[----:B------:R-:W-:Y:S05]  /*bc70*/  EXIT ;  /* 0x000000000000794d */ /* 0x000fea0003800000 */
.L_x_255:
[----:B-1----:R-:W-:-:S06]  /*bc80*/  SHF.L.U32 R3, R3, 0x10, RZ ;  /* 0x0000001003037819 */ /* 0x002fcc00000006ff */
[----:B------:R-:W1:Y:S02]  /*bc90*/  F2I.FTZ.TRUNC.NTZ R3, R3 ;  /* 0x0000000300037305 */ /* 0x000e64000021f100 */
[----:B-1----:R-:W-:Y:S01]  /*bca0*/  STG.E desc[UR36][R16.64], R3 ;  /* 0x0000000310007986 */ /* 0x002fe2000c101924 */
[----:B------:R-:W-:Y:S05]  /*bcb0*/  EXIT ;  /* 0x000000000000794d */ /* 0x000fea0003800000 */
.L_x_254:
[----:B-1----:R-:W-:-:S06]  /*bcc0*/  IMAD.U32 R3, R3, 0x10000, RZ ;  /* 0x0001000003037824 */ /* 0x002fcc00078e00ff */
[----:B------:R-:W1:Y:S02]  /*bcd0*/  F2I.FTZ.TRUNC.NTZ R3, R3 ;  /* 0x0000000300037305 */ /* 0x000e64000021f100 */
[----:B-1----:R-:W-:Y:S01]  /*bce0*/  STG.E.U16 desc[UR36][R16.64], R3 ;  /* 0x0000000310007986 */ /* 0x002fe2000c101524 */
[----:B------:R-:W-:Y:S05]  /*bcf0*/  EXIT ;  /* 0x000000000000794d */ /* 0x000fea0003800000 */
.L_x_250:
[----:B------:R-:W-:-:S09]  /*bd00*/  UISETP.GT.AND UP0, UPT, UR4, 0x6, UPT ;  /* 0x000000060400788c */ /* 0x000fd2000bf04270 */
[----:B------:R-:W-:Y:S05]  /*bd10*/  BRA.U UP0, `(.L_x_256) ;  /* 0x00000001002c7547 */ /* 0x000fea000b800000 */
[----:B------:R-:W-:-:S09]  /*bd20*/  UISETP.NE.AND UP0, UPT, UR4, 0x5, UPT ;  /* 0x000000050400788c */ /* 0x000fd2000bf05270 */
[----:B------:R-:W-:Y:S05]  /*bd30*/  BRA.U !UP0, `(.L_x_257) ;  /* 0x0000000108147547 */ /* 0x000fea000b800000 */
[----:B------:R-:W-:-:S09]  /*bd40*/  UISETP.NE.AND UP0, UPT, UR4, 0x6, UPT ;  /* 0x000000060400788c */ /* 0x000fd2000bf05270 */
[----:B------:R-:W-:Y:S05]  /*bd50*/  BRA.U UP0, `(.L_x_253) ;  /* 0x0000000900307547 */ /* 0x000fea000b800000 */
[----:B-1----:R-:W-:-:S05]  /*bd60*/  IMAD.U32 R3, R3, 0x10000, RZ ;  /* 0x0001000003037824 */ /* 0x002fca00078e00ff */
[----:B------:R-:W-:Y:S01]  /*bd70*/  STG.E desc[UR36][R16.64], R3 ;  /* 0x0000000310007986 */ /* 0x000fe2000c101924 */
[----:B------:R-:W-:Y:S05]  /*bd80*/  EXIT ;  /* 0x000000000000794d */ /* 0x000fea0003800000 */
.L_x_257:
[----:B01----:R-:W-:-:S04]  /*bd90*/  SHF.L.U32 R0, R3, 0x10, RZ ;  /* 0x0000001003007819 */ /* 0x003fc800000006ff */
[----:B------:R-:W-:-:S05]  /*bda0*/  F2FP.F16.F32.PACK_AB R0, RZ, R0 ;  /* 0x00000000ff00723e */ /* 0x000fca00000000ff */
[----:B------:R-:W-:Y:S01]  /*bdb0*/  STG.E.U16 desc[UR36][R16.64], R0 ;  /* 0x0000000010007986 */ /* 0x000fe2000c101524 */
[----:B------:R-:W-:Y:S05]  /*bdc0*/  EXIT ;  /* 0x000000000000794d */ /* 0x000fea0003800000 */
.L_x_256:
        /* <DEDUP_REMOVED lines=8> */
[----:B------:R-:W-:Y:S01]  /*be50*/  STG.E.64 desc[UR36][R16.64], R2 ;  /* 0x0000000210007986 */ /* 0x000fe2000c101b24 */
[----:B------:R-:W-:Y:S05]  /*be60*/  EXIT ;  /* 0x000000000000794d */ /* 0x000fea0003800000 */
.L_x_259:
[----:B-1----:R-:W-:-:S04]  /*be70*/  SHF.L.U32 R3, R3, 0x10, RZ ;  /* 0x0000001003037819 */ /* 0x002fc800000006ff */
[----:B------:R-:W-:-:S04]  /*be80*/  F2FP.F16.F32.PACK_AB R3, RZ, R3 ;  /* 0x00000003ff03723e */ /* 0x000fc800000000ff */
[----:B------:R-:W-:-:S05]  /*be90*/  PRMT R3, R3, 0x5410, RZ ;  /* 0x0000541003037816 */ /* 0x000fca00000000ff */
[----:B------:R-:W-:Y:S01]  /*bea0*/  STG.E desc[UR36][R16.64], R3 ;  /* 0x0000000310007986 */ /* 0x000fe2000c101924 */
[----:B------:R-:W-:Y:S05]  /*beb0*/  EXIT ;  /* 0x000000000000794d */ /* 0x000fea0003800000 */
.L_x_258:
[----:B-1----:R-:W-:-:S04]  /*bec0*/  IMAD.U32 R2, R3, 0x10000, RZ ;  /* 0x0001000003027824 */ /* 0x002fc800078e00ff */
[----:B------:R-:W-:-:S06]  /*bed0*/  FMUL.FTZ R2, R2, 1 ;  /* 0x3f80000002027820 */ /* 0x000fcc0000410000 */
[----:B------:R-:W1:Y:S02]  /*bee0*/  F2F.F64.F32 R2, R2 ;  /* 0x0000000200027310 */ /* 0x000e640000201800 */
[----:B-1----:R-:W-:Y:S01]  /*bef0*/  STG.E.64 desc[UR36][R16.64], R2 ;  /* 0x0000000210007986 */ /* 0x002fe2000c101b24 */
[----:B------:R-:W-:Y:S05]  /*bf00*/  EXIT ;  /* 0x000000000000794d */ /* 0x000fea0003800000 */
.L_x_249:
        /* <DEDUP_REMOVED lines=12> */
[----:B-1----:R-:W-:Y:S01]  /*bfd0*/  STG.E.U16 desc[UR36][R16.64], R3 ;  /* 0x0000000310007986 */ /* 0x002fe2000c101524 */
[----:B------:R-:W-:Y:S05]  /*bfe0*/  EXIT ;  /* 0x000000000000794d */ /* 0x000fea0003800000 */
.L_x_263:
[----:B-1----:R-:W-:Y:S01]  /*bff0*/  SHF.L.U32 R3, R3, 0x10, RZ ;  /* 0x0000001003037819 */ /* 0x002fe200000006ff */
[----:B------:R-:W-:Y:S01]  /*c000*/  BSSY.RECONVERGENT B0, `(.L_x_264) ;  /* 0x0000013000007945 */ /* 0x000fe20003800200 */
[----:B------:R-:W-:Y:S02]  /*c010*/  IMAD.MOV.U32 R8, RZ, RZ, 0x80 ;  /* 0x00000080ff087424 */ /* 0x000fe400078e00ff */
[----:B------:R-:W-:-:S04]  /*c020*/  LOP3.LUT R2, R3, 0x7fffffff, RZ, 0xc0, !PT ;  /* 0x7fffffff03027812 */ /* 0x000fc800078ec0ff */
[----:B------:R-:W-:-:S13]  /*c030*/  ISETP.GT.U32.AND P0, PT, R2, 0x437fffff, PT ;  /* 0x437fffff0200780c */ /* 0x000fda0003f04070 */
[----:B------:R-:W-:Y:S05]  /*c040*/  @P0 BRA `(.L_x_265) ;  /* 0x0000000000380947 */ /* 0x000fea0003800000 */
[----:B------:R-:W-:-:S13]  /*c050*/  ISETP.GE.U32.AND P0, PT, R2, 0x3c000000, PT ;  /* 0x3c0000000200780c */ /* 0x000fda0003f06070 */
[----:B0-----:R-:W-:-:S04]  /*c060*/  @P0 SHF.R.U32.HI R0, RZ, 0x14, R3 ;  /* 0x00000014ff000819 */ /* 0x001fc80000011603 */
[----:B------:R-:W-:-:S04]  /*c070*/  @P0 LOP3.LUT R0, R0, 0x1, RZ, 0xc0, !PT ;  /* 0x0000000100000812 */ /* 0x000fc800078ec0ff */
[----:B------:R-:W-:-:S04]  /*c080*/  @P0 IADD3 R0, PT, PT, R3, 0x487ffff, R0 ;  /* 0x0487ffff03000810 */ /* 0x000fc80007ffe000 */
[----:B------:R-:W-:-:S04]  /*c090*/  @P0 SHF.R.U32.HI R0, RZ, 0x14, R0 ;  /* 0x00000014ff000819 */ /* 0x000fc80000011600 */
[----:B------:R-:W-:Y:S01]  /*c0a0*/  @P0 LOP3.LUT R0, R0, 0xff, RZ, 0xc0, !PT ;  /* 0x000000ff00000812 */ /* 0x000fe200078ec0ff */
[----:B------:R-:W-:Y:S06]  /*c0b0*/  @P0 BRA `(.L_x_266) ;  /* 0x0000000000100947 */ /* 0x000fec0003800000 */
[----:B------:R-:W-:Y:S01]  /*c0c0*/  FADD.FTZ R0, R2, 8192 ;  /* 0x4600000002007421 */ /* 0x000fe20000010000 */
[----:B------:R-:W-:-:S04]  /*c0d0*/  PRMT R8, RZ, 0x7610, R8 ;  /* 0x00007610ff087816 */ /* 0x000fc80000000008 */
[----:B------:R-:W-:-:S13]  /*c0e0*/  LOP3.LUT P0, R0, R0, 0xff, RZ, 0xc0, !PT ;  /* 0x000000ff00007812 */ /* 0x000fda000780c0ff */
[----:B------:R-:W-:Y:S05]  /*c0f0*/  @!P0 BRA `(.L_x_265) ;  /* 0x00000000000c8947 */ /* 0x000fea0003800000 */
.L_x_266:
[----:B------:R-:W-:-:S04]  /*c100*/  SHF.R.U32.HI R3, RZ, 0x18, R3 ;  /* 0x00000018ff037819 */ /* 0x000fc80000011603 */
[----:B------:R-:W-:-:S04]  /*c110*/  LOP3.LUT R0, R0, 0x80, R3, 0xf8, !PT ;  /* 0x0000008000007812 */ /* 0x000fc800078ef803 */
[----:B------:R-:W-:-:S07]  /*c120*/  PRMT R8, R0, 0x7610, R8 ;  /* 0x0000761000087816 */ /* 0x000fce0000000008 */
.L_x_265:
[----:B------:R-:W-:Y:S05]  /*c130*/  BSYNC.RECONVERGENT B0 ;  /* 0x0000000000007941 */ /* 0x000fea0003800200 */
.L_x_264:
[----:B------:R-:W-:Y:S01]  /*c140*/  STG.E.U8 desc[UR36][R16.64], R8 ;  /* 0x0000000810007986 */ /* 0x000fe2000c101124 */
[----:B------:R-:W-:Y:S05]  /*c150*/  EXIT ;  /* 0x000000000000794d */ /* 0x000fea0003800000 */
.L_x_262:
[----:B-1----:R-:W-:Y:S01]  /*c160*/  IMAD.U32 R3, R3, 0x10000, RZ ;  /* 0x0001000003037824 */ /* 0x002fe200078e00ff */
[----:B------:R-:W-:Y:S01]  /*c170*/  BSSY.RECONVERGENT B0, `(.L_x_267) ;  /* 0x0000013000007945 */ /* 0x000fe20003800200 */
[----:B------:R-:W-:-:S03]  /*c180*/  MOV R8, 0x80 ;  /* 0x0000008000087802 */ /* 0x000fc60000000f00 */
        /* <DEDUP_REMOVED lines=14> */
.L_x_269:
[----:B------:R-:W-:-:S04]  /*c270*/  SHF.R.U32.HI R3, RZ, 0x18, R3 ;  /* 0x00000018ff037819 */ /* 0x000fc80000011603 */
[----:B------:R-:W-:-:S04]  /*c280*/  LOP3.LUT R0, R0, 0x80, R3, 0xf8, !PT ;  /* 0x0000008000007812 */ /* 0x000fc800078ef803 */
[----:B------:R-:W-:-:S07]  /*c290*/  PRMT R8, R0, 0x7610, R8 ;  /* 0x0000761000087816 */ /* 0x000fce0000000008 */
.L_x_268:
[----:B------:R-:W-:Y:S05]  /*c2a0*/  BSYNC.RECONVERGENT B0 ;  /* 0x0000000000007941 */ /* 0x000fea0003800200 */
.L_x_267:
[----:B------:R-:W-:Y:S01]  /*c2b0*/  STG.E.U8 desc[UR36][R16.64], R8 ;  /* 0x0000000810007986 */ /* 0x000fe2000c101124 */
[----:B------:R-:W-:Y:S05]  /*c2c0*/  EXIT ;  /* 0x000000000000794d */ /* 0x000fea0003800000 */
.L_x_261:
[----:B------:R-:W-:-:S09]  /*c2d0*/  UISETP.NE.AND UP0, UPT, UR4, 0x1c, UPT ;  /* 0x0000001c0400788c */ /* 0x000fd2000bf05270 */
[----:B------:R-:W-:Y:S05]  /*c2e0*/  BRA.U !UP0, `(.L_x_270) ;  /* 0x0000000108607547 */ /* 0x000fea000b800000 */
[----:B------:R-:W-:-:S09]  /*c2f0*/  UISETP.NE.AND UP0, UPT, UR4, 0x1d, UPT ;  /* 0x0000001d0400788c */ /* 0x000fd2000bf05270 */
[----:B------:R-:W-:Y:S05]  /*c300*/  BRA.U !UP0, `(.L_x_271) ;  /* 0x0000000108487547 */ /* 0x000fea000b800000 */
[----:B------:R-:W-:-:S09]  /*c310*/  UISETP.NE.AND UP0, UPT, UR4, 0x2c, UPT ;  /* 0x0000002c0400788c */ /* 0x000fd2000bf05270 */
[----:B------:R-:W-:Y:S05]  /*c320*/  BRA.U UP0, `(.L_x_253) ;  /* 0x0000000100bc7547 */ /* 0x000fea000b800000 */
[----:B-1----:R-:W-:-:S05]  /*c330*/  IMAD.U32 R3, R3, 0x10000, RZ ;  /* 0x0001000003037824 */ /* 0x002fca00078e00ff */
[----:B------:R-:W-:-:S04]  /*c340*/  SHF.R.U32.HI R4, RZ, 0x17, R3 ;  /* 0x00000017ff047819 */ /* 0x000fc80000011603 */
[----:B------:R-:W-:-:S04]  /*c350*/  LOP3.LUT R2, R4, 0xff, RZ, 0xc0, !PT ;  /* 0x000000ff04027812 */ /* 0x000fc800078ec0ff */
[----:B------:R-:W-:-:S13]  /*c360*/  ISETP.NE.AND P1, PT, R2, 0xff, PT ;  /* 0x000000ff0200780c */ /* 0x000fda0003f25270 */
[--C-:B0-----:R-:W-:Y:S02]  /*c370*/  @P1 SHF.R.U32.HI R0, RZ, 0x16, R3.reuse ;  /* 0x00000016ff001819 */ /* 0x101fe40000011603 */
[----:B------:R-:W-:Y:S01]  /*c380*/  @P1 LOP3.LUT P0, RZ, R2, 0x3fffff, R3, 0xf8, !PT ;  /* 0x003fffff02ff1812 */ /* 0x000fe2000780f803 */
[----:B------:R-:W-:Y:S01]  /*c390*/  IMAD.MOV.U32 R3, RZ, RZ, 0xff ;  /* 0x000000ffff037424 */ /* 0x000fe200078e00ff */
[----:B------:R-:W-:-:S04]  /*c3a0*/  @P1 LOP3.LUT R0, R0, 0x1, RZ, 0xc0, !PT ;  /* 0x0000000100001812 */ /* 0x000fc800078ec0ff */
[----:B------:R-:W-:Y:S02]  /*c3b0*/  @P1 ISETP.EQ.U32.AND P2, PT, R0, 0x1, P0 ;  /* 0x000000010000180c */ /* 0x000fe40000742070 */
[----:B------:R-:W-:Y:S02]  /*c3c0*/  PLOP3.LUT P0, PT, PT, PT, PT, 0x80, 0x8 ;  /* 0x000000000008781c */ /* 0x000fe40003f0f070 */
[----:B------:R-:W-:Y:S02]  /*c3d0*/  @P1 PLOP3.LUT P0, PT, P2, PT, PT, 0x80, 0x8 ;  /* 0x000000000008181c */ /* 0x000fe4000170f070 */
[----:B------:R-:W-:-:S11]  /*c3e0*/  @P1 IADD3 R0, PT, PT, R4, 0x1, RZ ;  /* 0x0000000104001810 */ /* 0x000fd60007ffe0ff */
[----:B------:R-:W-:-:S04]  /*c3f0*/  @!P0 IMAD.MOV R0, RZ, RZ, R4 ;  /* 0x000000ffff008224 */ /* 0x000fc800078e0204 */
[----:B------:R-:W-:-:S05]  /*c400*/  @P1 IMAD.MOV.U32 R3, RZ, RZ, R0 ;  /* 0x000000ffff031224 */ /* 0x000fca00078e0000 */
[----:B------:R-:W-:Y:S01]  /*c410*/  STG.E.U8 desc[UR36][R16.64], R3 ;  /* 0x0000000310007986 */ /* 0x000fe2000c101124 */
[----:B------:R-:W-:Y:S05]  /*c420*/  EXIT ;  /* 0x000000000000794d */ /* 0x000fea0003800000 */
.L_x_271:
[----:B-1----:R-:W-:-:S06]  /*c430*/  SHF.L.U32 R3, R3, 0x10, RZ ;  /* 0x0000001003037819 */ /* 0x002fcc00000006ff */
[----:B------:R-:W1:Y:S02]  /*c440*/  F2I.U64.TRUNC R2, R3 ;  /* 0x0000000300027311 */ /* 0x000e64000020d800 */
[----:B-1----:R-:W-:Y:S01]  /*c450*/  STG.E.64 desc[UR36][R16.64], R2 ;  /* 0x0000000210007986 */ /* 0x002fe2000c101b24 */
[----:B------:R-:W-:Y:S05]  /*c460*/  EXIT ;  /* 0x000000000000794d */ /* 0x000fea0003800000 */
.L_x_270:
[----:B-1----:R-:W-:-:S06]  /*c470*/  IMAD.U32 R3, R3, 0x10000, RZ ;  /* 0x0001000003037824 */ /* 0x002fcc00078e00ff */
[----:B------:R-:W1:Y:S02]  /*c480*/  F2I.FTZ.U32.TRUNC.NTZ R3, R3 ;  /* 0x0000000300037305 */ /* 0x000e64000021f000 */
[----:B-1----:R-:W-:Y:S01]  /*c490*/  STG.E desc[UR36][R16.64], R3 ;  /* 0x0000000310007986 */ /* 0x002fe2000c101924 */
[----:B------:R-:W-:Y:S05]  /*c4a0*/  EXIT ;  /* 0x000000000000794d */ /* 0x000fea0003800000 */
.L_x_260:
        /* <DEDUP_REMOVED lines=9> */
[----:B------:R-:W-:Y:S01]  /*c540*/  STG.E.U8 desc[UR36][R16.64], R3 ;  /* 0x0000000310007986 */ /* 0x000fe2000c101124 */
[----:B------:R-:W-:Y:S05]  /*c550*/  EXIT ;  /* 0x000000000000794d */ /* 0x000fea0003800000 */
.L_x_273:
[----:B-1----:R-:W-:Y:S02]  /*c560*/  SHF.L.U32 R3, R3, 0x10, RZ ;  /* 0x0000001003037819 */ /* 0x002fe400000006ff */
[----:B------:R-:W-:-:S03]  /*c570*/  CS2R R6, SRZ ;  /* 0x0000000000067805 */ /* 0x000fc6000001ff00 */
[----:B------:R-:W-:-:S04]  /*c580*/  FMUL.FTZ R3, R3, 1 ;  /* 0x3f80000003037820 */ /* 0x000fc80000410000 */
[----:B------:R-:W1:Y:S02]  /*c590*/  F2F.F64.F32 R4, R3 ;  /* 0x0000000300047310 */ /* 0x000e640000201800 */
[----:B-1----:R-:W-:Y:S01]  /*c5a0*/  STG.E.128 desc[UR36][R16.64], R4 ;  /* 0x0000000410007986 */ /* 0x002fe2000c101d24 */
[----:B------:R-:W-:Y:S05]  /*c5b0*/  EXIT ;  /* 0x000000000000794d */ /* 0x000fea0003800000 */
.L_x_272:
[----:B------:R-:W-:-:S09]  /*c5c0*/  UISETP.NE.AND UP0, UPT, UR4, 0xf, UPT ;  /* 0x0000000f0400788c */ /* 0x000fd2000bf05270 */
[----:B------:R-:W-:Y:S05]  /*c5d0*/  BRA.U !UP0, `(.L_x_274) ;  /* 0x0000000108e87547 */ /* 0x000fea000b800000 */
[----:B------:R-:W-:-:S09]  /*c5e0*/  UISETP.NE.AND UP0, UPT, UR4, 0x17, UPT ;  /* 0x000000170400788c */ /* 0x000fd2000bf05270 */
[----:B------:R-:W-:Y:S05]  /*c5f0*/  BRA.U !UP0, `(.L_x_275) ;  /* 0x0000000108907547 */ /* 0x000fea000b800000 */
[----:B------:R-:W-:-:S09]  /*c600*/  UISETP.NE.AND UP0, UPT, UR4, 0x18, UPT ;  /* 0x000000180400788c */ /* 0x000fd2000bf05270 */
[----:B------:R-:W-:Y:S05]  /*c610*/  BRA.U !UP0, `(.L_x_276) ;  /* 0x0000000108447547 */ /* 0x000fea000b800000 */
.L_x_253:
[----:B0-----:R-:W-:Y:S01]  /*c620*/  MOV R0, 0x0 ;  /* 0x0000000000007802 */ /* 0x001fe20000000f00 */
[----:B------:R-:W0:Y:S01]  /*c630*/  LDCU.64 UR4, c[0x4][0x158] ;  /* 0x01002b00ff0477ac */ /* 0x000e220008000a00 */
[----:B------:R-:W-:Y:S02]  /*c640*/  HFMA2 R13, -RZ, RZ, 0, 0 ;  /* 0x00000000ff0d7431 */ /* 0x000fe400000001ff */
[----:B------:R-:W-:Y:S01]  /*c650*/  IMAD.MOV.U32 R8, RZ, RZ, 0x65 ;  /* 0x00000065ff087424 */ /* 0x000fe200078e00ff */
[----:B-1----:R1:W2:Y:S01]  /*c660*/  LDC.64 R2, c[0x4][R0] ;  /* 0x0100000000027b82 */ /* 0x0022a20000000a00 */
[----:B------:R-:W3:Y:S01]  /*c670*/  LDCU.64 UR6, c[0x4][0x160] ;  /* 0x01002c00ff0677ac */ /* 0x000ee20008000a00 */
[----:B------:R-:W-:Y:S01]  /*c680*/  IMAD.MOV.U32 R12, RZ, RZ, 0x1 ;  /* 0x00000001ff0c7424 */ /* 0x000fe200078e00ff */
[----:B------:R-:W4:Y:S01]  /*c690*/  LDCU.64 UR8, c[0x4][0x70] ;  /* 0x01000e00ff0877ac */ /* 0x000f220008000a00 */
[----:B0-----:R-:W-:Y:S02]  /*c6a0*/  IMAD.U32 R4, RZ, RZ, UR4 ;  /* 0x00000004ff047e24 */ /* 0x001fe4000f8e00ff */
[----:B------:R-:W-:Y:S01]  /*c6b0*/  IMAD.U32 R5, RZ, RZ, UR5 ;  /* 0x00000005ff057e24 */ /* 0x000fe2000f8e00ff */
[----:B---3--:R-:W-:Y:S01]  /*c6c0*/  MOV R6, UR6 ;  /* 0x0000000600067c02 */ /* 0x008fe20008000f00 */
[----:B------:R-:W-:-:S02]  /*c6d0*/  IMAD.U32 R7, RZ, RZ, UR7 ;  /* 0x00000007ff077e24 */ /* 0x000fc4000f8e00ff */
[----:B----4-:R-:W-:Y:S01]  /*c6e0*/  IMAD.U32 R10, RZ, RZ, UR8 ;  /* 0x00000008ff0a7e24 */ /* 0x010fe2000f8e00ff */
[----:B-1----:R-:W-:-:S07]  /*c6f0*/  MOV R11, UR9 ;  /* 0x00000009000b7c02 */ /* 0x002fce0008000f00 */
[----:B------:R-:W-:-:S07]  /*c700*/  LEPC R20, `(.L_x_277) ;  /* 0x000000001014794e */ /* 0x000fce0000000000 */
[----:B--2---:R-:W-:Y:S05]  /*c710*/  CALL.ABS.NOINC R2 ;  /* 0x0000000002007343 */ /* 0x004fea0003c00000 */
.L_x_277:
[----:B------:R-:W-:Y:S05]  /*c720*/  EXIT ;  /* 0x000000000000794d */ /* 0x000fea0003800000 */
.L_x_276:
        /* <DEDUP_REMOVED lines=13> */
.L_x_279:
[----:B------:R-:W-:Y:S05]  /*c800*/  BSYNC.RECONVERGENT B0 ;  /* 0x0000000000007941 */ /* 0x000fea0003800200 */
.L_x_278:
[----:B------:R-:W-:-:S05]  /*c810*/  LOP3.LUT R3, R0, 0x80, R3, 0xf8, !PT ;  /* 0x0000008000037812 */ /* 0x000fca00078ef803 */
[----:B------:R-:W-:Y:S01]  /*c820*/  STG.E.U8 desc[UR36][R16.64], R3 ;  /* 0x0000000310007986 */ /* 0x000fe2000c101124 */
[----:B------:R-:W-:Y:S05]  /*c830*/  EXIT ;  /* 0x000000000000794d */ /* 0x000fea0003800000 */
.L_x_275:
        /* <DEDUP_REMOVED lines=12> */
.L_x_281:
[----:B0-----:R-:W-:Y:S01]  /*c900*/  IMAD.MOV.U32 R0, RZ, RZ, 0x7f ;  /* 0x0000007fff007424 */ /* 0x001fe200078e00ff */
[----:B------:R-:W-:-:S04]  /*c910*/  ISETP.GT.U32.AND P0, PT, R2, 0x7f800000, PT ;  /* 0x7f8000000200780c */ /* 0x000fc80003f04070 */
[----:B------:R-:W-:-:S09]  /*c920*/  SEL R0, R0, 0x7c, P0 ;  /* 0x0000007c00007807 */ /* 0x000fd20000000000 */
.L_x_282:
[----:B------:R-:W-:Y:S05]  /*c930*/  BSYNC.RECONVERGENT B0 ;  /* 0x0000000000007941 */ /* 0x000fea0003800200 */
.L_x_280:
[----:B------:R-:W-:-:S04]  /*c940*/  SHF.R.U32.HI R3, RZ, 0x18, R3 ;  /* 0x00000018ff037819 */ /* 0x000fc80000011603 */
[----:B------:R-:W-:-:S05]  /*c950*/  LOP3.LUT R3, R0, 0x80, R3, 0xf8, !PT ;  /* 0x0000008000037812 */ /* 0x000fca00078ef803 */
[----:B------:R-:W-:Y:S01]  /*c960*/  STG.E.U8 desc[UR36][R16.64], R3 ;  /* 0x0000000310007986 */ /* 0x000fe2000c101124 */
[----:B------:R-:W-:Y:S05]  /*c970*/  EXIT ;  /* 0x000000000000794d */ /* 0x000fea0003800000 */
.L_x_274:
[----:B-1----:R-:W-:Y:S01]  /*c980*/  STG.E.U16 desc[UR36][R16.64], R3 ;  /* 0x0000000310007986 */ /* 0x002fe2000c101524 */
[----:B------:R-:W-:Y:S05]  /*c990*/  EXIT ;  /* 0x000000000000794d */ /* 0x000fea0003800000 */
.L_x_283:
[----:B------:R-:W-:-:S00]  /*c9a0*/  BRA `(.L_x_283) ;  /* 0xfffffffc00fc7947 */ /* 0x000fc0000383ffff */
[----:B------:R-:W-:-:S00]  /*c9b0*/  NOP ;  /* 0x0000000000007918 */ /* 0x000fc00000000000 */
        /* <DEDUP_REMOVED lines=12> */
.L_x_7492:


//--------------------- .text._ZN2at6native27unrolled_elementwise_kernelIZZZNS0_15tan_kernel_cudaERNS_18TensorIteratorBaseEENKUlvE0_clEvENKUlvE2_clEvEUlN3c108BFloat16EE_St5arrayIPcLm2EELi4E23TrivialOffsetCalculatorILi1EjESD_NS0_6memory12LoadWithCastILi1EEENSE_13StoreWithCastILi1EEEEEviT_T0_T2_T3_T4_T5_ --------------------------
	.section	.text._ZN2at6native27unrolled_elementwise_kernelIZZZNS0_15tan_kernel_cudaERNS_18TensorIteratorBaseEENKUlvE0_clEvENKUlvE2_clEvEUlN3c108BFloat16EE_St5arrayIPcLm2EELi4E23TrivialOffsetCalculatorILi1EjESD_NS0_6memory12LoadWithCastILi1EEENSE_13StoreWithCastILi1EEEEEviT_T0_T2_T3_T4_T5_,"ax",@progbits
	.align	128
        .global         _ZN2at6native27unrolled_elementwise_kernelIZZZNS0_15tan_kernel_cudaERNS_18TensorIteratorBaseEENKUlvE0_clEvENKUlvE2_clEvEUlN3c108BFloat16EE_St5arrayIPcLm2EELi4E23TrivialOffsetCalculatorILi1EjESD_NS0_6memory12LoadWithCastILi1EEENSE_13StoreWithCastILi1EEEEEviT_T0_T2_T3_T4_T5_
        .type           _ZN2at6native27unrolled_elementwise_kernelIZZZNS0_15tan_kernel_cudaERNS_18TensorIteratorBaseEENKUlvE0_clEvENKUlvE2_clEvEUlN3c108BFloat16EE_St5arrayIPcLm2EELi4E23TrivialOffsetCalculatorILi1EjESD_NS0_6memory12LoadWithCastILi1EEENSE_13StoreWithCastILi1EEEEEviT_T0_T2_T3_T4_T5_,@function
        .size           _ZN2at6native27unrolled_elementwise_kernelIZZZNS0_15tan_kernel_cudaERNS_18TensorIteratorBaseEENKUlvE0_clEvENKUlvE2_clEvEUlN3c108BFloat16EE_St5arrayIPcLm2EELi4E23TrivialOffsetCalculatorILi1EjESD_NS0_6memory12LoadWithCastILi1EEENSE_13StoreWithCastILi1EEEEEviT_T0_T2_T3_T4_T5_,(.L_x_7493 - _ZN2at6native27unrolled_elementwise_kernelIZZZNS0_15tan_kernel_cudaERNS_18TensorIteratorBaseEENKUlvE0_clEvENKUlvE2_clEvEUlN3c108BFloat16EE_St5arrayIPcLm2EELi4E23TrivialOffsetCalculatorILi1EjESD_NS0_6memory12LoadWithCastILi1EEENSE_13StoreWithCastILi1EEEEEviT_T0_T2_T3_T4_T5_)
        .other          _ZN2at6native27unrolled_elementwise_kernelIZZZNS0_15tan_kernel_cudaERNS_18TensorIteratorBaseEENKUlvE0_clEvENKUlvE2_clEvEUlN3c108BFloat16EE_St5arrayIPcLm2EELi4E23TrivialOffsetCalculatorILi1EjESD_NS0_6memory12LoadWithCastILi1EEENSE_13StoreWithCastILi1EEEEEviT_T0_T2_T3_T4_T5_,@"STO_CUDA_ENTRY STV_DEFAULT"
_ZN2at6native27unrolled_elementwise_kernelIZZZNS0_15tan_kernel_cudaERNS_18TensorIteratorBaseEENKUlvE0_clEvENKUlvE2_clEvEUlN3c108BFloat16EE_St5arrayIPcLm2EELi4E23TrivialOffsetCalculatorILi1EjESD_NS0_6memory12LoadWithCastILi1EEENSE_13StoreWithCastILi1EEEEEviT_T0_T2_T3_T4_T5_:
.text._ZN2at6native27unrolled_elementwise_kernelIZZZNS0_15tan_kernel_cudaERNS_18TensorIteratorBaseEENKUlvE0_clEvENKUlvE2_clEvEUlN3c108BFloat16EE_St5arrayIPcLm2EELi4E23TrivialOffsetCalculatorILi1EjESD_NS0_6memory12LoadWithCastILi1EEENSE_13StoreWithCastILi1EEEEEviT_T0_T2_T3_T4_T5_:
[----:B------:R-:W0:Y:S01]  /*0000*/  LDC R1, c[0x0][0x37c] ;  /* 0x0000df00ff017b82 */ /* 0x000e220000000800 */
[----:B------:R-:W1:Y:S07]  /*0010*/  S2R R2, SR_CTAID.X ;  /* 0x0000000000027919 */ /* 0x000e6e0000002500 */
[----:B------:R-:W1:Y:S01]  /*0020*/  LDC R3, c[0x0][0x380] ;  /* 0x0000e000ff037b82 */ /* 0x000e620000000800 */
[----:B------:R-:W2:Y:S01]  /*0030*/  LDCU.64 UR36, c[0x0][0x358] ;  /* 0x00006b00ff2477ac */ /* 0x000ea20008000a00 */
[----:B------:R-:W-:Y:S01]  /*0040*/  BSSY.RECONVERGENT B6, `(.L_x_284) ;  /* 0x0000115000067945 */ /* 0x000fe20003800200 */
[----:B------:R-:W3:Y:S01]  /*0050*/  S2R R19, SR_TID.X ;  /* 0x0000000000137919 */ /* 0x000ee20000002100 */
[----:B------:R-:W-:Y:S01]  /*0060*/  PRMT R17, RZ, 0x7610, R17 ;  /* 0x00007610ff117816 */ /* 0x000fe20000000011 */
[----:B------:R-:W4:Y:S01]  /*0070*/  LDCU.U8 UR38, c[0x0][0x39c] ;  /* 0x00007380ff2677ac */ /* 0x000f220008000000 */
[----:B-1----:R-:W-:-:S02]  /*0080*/  IMAD R16, R2, -0x200, R3 ;  /* 0xfffffe0002107824 */ /* 0x002fc400078e0203 */
[----:B---3--:R-:W-:-:S03]  /*0090*/  IMAD.MOV.U32 R25, RZ, RZ, R19 ;  /* 0x000000ffff197224 */ /* 0x008fc600078e0013 */
[----:B------:R-:W-:-:S13]  /*00a0*/  ISETP.GE.AND P0, PT, R19, R16, PT ;  /* 0x000000101300720c */ /* 0x000fda0003f06270 */
[----:B0-2-4-:R-:W-:Y:S05]  /*00b0*/  @P0 BRA `(.L_x_285) ;  /* 0x0000001000340947 */ /* 0x015fea0003800000 */
[----:B------:R-:W0:Y:S01]  /*00c0*/  LDC.64 R4, c[0x0][0x390] ;  /* 0x0000e400ff047b82 */ /* 0x000e220000000a00 */
[----:B------:R-:W1:Y:S01]  /*00d0*/  LDCU UR5, c[0x0][0x3a0] ;  /* 0x00007400ff0577ac */ /* 0x000e620008000800 */
[----:B------:R-:W-:Y:S01]  /*00e0*/  IMAD R0, R2, 0x200, R25 ;  /* 0x0000020002007824 */ /* 0x000fe200078e0219 */
[----:B------:R-:W-:-:S04]  /*00f0*/  UPRMT UR4, UR38, 0x9910, URZ ;  /* 0x0000991026047896 */ /* 0x000fc800080000ff */
[----:B------:R-:W-:Y:S01]  /*0100*/  UISETP.GT.AND UP0, UPT, UR4, 0x9, UPT ;  /* 0x000000090400788c */ /* 0x000fe2000bf04270 */
[----:B-1----:R-:W-:-:S05]  /*0110*/  IMAD R3, R0, UR5, RZ ;  /* 0x0000000500037c24 */ /* 0x002fca000f8e02ff */
[----:B0-----:R-:W-:-:S05]  /*0120*/  IADD3 R4, P0, PT, R3, R4, RZ ;  /* 0x0000000403047210 */ /* 0x001fca0007f1e0ff */
[----:B------:R-:W-:Y:S01]  /*0130*/  IMAD.X R5, RZ, RZ, R5, P0 ;  /* 0x000000ffff057224 */ /* 0x000fe200000e0605 */
        /* <DEDUP_REMOVED lines=11> */
[----:B0-----:R-:W-:-:S04]  /*01f0*/  F2FP.BF16.F32.PACK_AB R0, RZ, R0 ;  /* 0x00000000ff00723e */ /* 0x001fc800000010ff */
[----:B------:R-:W-:Y:S01]  /*0200*/  PRMT R17, R0, 0x7610, R17 ;  /* 0x0000761000117816 */ /* 0x000fe20000000011 */
[----:B------:R-:W-:Y:S06]  /*0210*/  BRA `(.L_x_291) ;  /* 0x0000000c00d87947 */ /* 0x000fec0003800000 */
.L_x_289:
[----:B------:R-:W2:Y:S02]  /*0220*/  LDG.E.U8 R4, desc[UR36][R4.64] ;  /* 0x0000002404047981 */ /* 0x000ea4000c1e1100 */
[----:B--2---:R-:W-:-:S04]  /*0230*/  I2FP.F32.U32 R0, R4 ;  /* 0x0000000400007245 */ /* 0x004fc80000201000 */
[----:B------:R-:W-:-:S04]  /*0240*/  F2FP.BF16.F32.PACK_AB R0, RZ, R0 ;  /* 0x00000000ff00723e */ /* 0x000fc800000010ff */
[----:B------:R-:W-:Y:S01]  /*0250*/  PRMT R17, R0, 0x7610, R17 ;  /* 0x0000761000117816 */ /* 0x000fe20000000011 */
[----:B------:R-:W-:Y:S06]  /*0260*/  BRA `(.L_x_291) ;  /* 0x0000000c00c47947 */ /* 0x000fec0003800000 */
.L_x_288:
        /* <DEDUP_REMOVED lines=8> */
[----:B0-----:R-:W-:-:S04]  /*02f0*/  F2FP.BF16.F32.PACK_AB R0, RZ, R0 ;  /* 0x00000000ff00723e */ /* 0x001fc800000010ff */
[----:B------:R-:W-:Y:S01]  /*0300*/  PRMT R17, R0, 0x7610, R17 ;  /* 0x0000761000117816 */ /* 0x000fe20000000011 */
[----:B------:R-:W-:Y:S06]  /*0310*/  BRA `(.L_x_291) ;  /* 0x0000000c00987947 */ /* 0x000fec0003800000 */
.L_x_293:
[----:B------:R-:W2:Y:S02]  /*0320*/  LDG.E R4, desc[UR36][R4.64] ;  /* 0x0000002404047981 */ /* 0x000ea4000c1e1900 */
[----:B--2---:R-:W-:-:S04]  /*0330*/  I2FP.F32.S32 R0, R4 ;  /* 0x0000000400007245 */ /* 0x004fc80000201400 */
[----:B------:R-:W-:-:S04]  /*0340*/  F2FP.BF16.F32.PACK_AB R0, RZ, R0 ;  /* 0x00000000ff00723e */ /* 0x000fc800000010ff */
[----:B------:R-:W-:Y:S01]  /*0350*/  PRMT R17, R0, 0x7610, R17 ;  /* 0x0000761000117816 */ /* 0x000fe20000000011 */
[----:B------:R-:W-:Y:S06]  /*0360*/  BRA `(.L_x_291) ;  /* 0x0000000c00847947 */ /* 0x000fec0003800000 */
.L_x_292:
[----:B------:R-:W2:Y:S02]  /*0370*/  LDG.E.U16 R4, desc[UR36][R4.64] ;  /* 0x0000002404047981 */ /* 0x000ea4000c1e1500 */
[----:B--2---:R-:W0:Y:S02]  /*0380*/  I2F.S16 R0, R4 ;  /* 0x0000000400007306 */ /* 0x004e240000101400 */
[----:B0-----:R-:W-:-:S04]  /*0390*/  F2FP.BF16.F32.PACK_AB R0, RZ, R0 ;  /* 0x00000000ff00723e */ /* 0x001fc800000010ff */
[----:B------:R-:W-:Y:S01]  /*03a0*/  PRMT R17, R0, 0x7610, R17 ;  /* 0x0000761000117816 */ /* 0x000fe20000000011 */
[----:B------:R-:W-:Y:S06]  /*03b0*/  BRA `(.L_x_291) ;  /* 0x0000000c00707947 */ /* 0x000fec0003800000 */
.L_x_287:
        /* <DEDUP_REMOVED lines=9> */
.L_x_295:
[----:B------:R-:W2:Y:S02]  /*0450*/  LDG.E.U16 R0, desc[UR36][R4.64] ;  /* 0x0000002404007981 */ /* 0x000ea4000c1e1500 */
[----:B--2---:R-:W-:-:S05]  /*0460*/  HADD2.F32 R0, -RZ, R0.H0_H0 ;  /* 0x20000000ff007230 */ /* 0x004fca0000004100 */
[----:B------:R-:W-:-:S04]  /*0470*/  F2FP.BF16.F32.PACK_AB R0, RZ, R0 ;  /* 0x00000000ff00723e */ /* 0x000fc800000010ff */
[----:B------:R-:W-:Y:S01]  /*0480*/  PRMT R17, R0, 0x7610, R17 ;  /* 0x0000761000117816 */ /* 0x000fe20000000011 */
[----:B------:R-:W-:Y:S06]  /*0490*/  BRA `(.L_x_291) ;  /* 0x0000000c00387947 */ /* 0x000fec0003800000 */
.L_x_294:
        /* <DEDUP_REMOVED lines=9> */
.L_x_297:
[----:B------:R-:W2:Y:S02]  /*0530*/  LDG.E.U16 R4, desc[UR36][R4.64] ;  /* 0x0000002404047981 */ /* 0x000ea4000c1e1500 */
[----:B--2---:R-:W-:-:S05]  /*0540*/  HADD2.F32 R0, -RZ, R4.H0_H0 ;  /* 0x20000004ff007230 */ /* 0x004fca0000004100 */
[----:B------:R-:W-:-:S04]  /*0550*/  F2FP.BF16.F32.PACK_AB R0, RZ, R0 ;  /* 0x00000000ff00723e */ /* 0x000fc800000010ff */
[----:B------:R-:W-:Y:S01]  /*0560*/  PRMT R17, R0, 0x7610, R17 ;  /* 0x0000761000117816 */ /* 0x000fe20000000011 */
[----:B------:R-:W-:Y:S06]  /*0570*/  BRA `(.L_x_291) ;  /* 0x0000000c00007947 */ /* 0x000fec0003800000 */
.L_x_296:
[----:B------:R-:W2:Y:S01]  /*0580*/  LDG.E.64 R4, desc[UR36][R4.64] ;  /* 0x0000002404047981 */ /* 0x000ea2000c1e1b00 */
[----:B------:R-:W-:Y:S01]  /*0590*/  UMOV UR4, 0xf0000000 ;  /* 0xf000000000047882 */ /* 0x000fe20000000000 */
[----:B------:R-:W-:Y:S01]  /*05a0*/  UMOV UR5, 0x380fffff ;  /* 0x380fffff00057882 */ /* 0x000fe20000000000 */
[----:B--2---:R-:W0:Y:S01]  /*05b0*/  F2F.F32.F64 R0, R4 ;  /* 0x0000000400007310 */ /* 0x004e220000301000 */
[----:B------:R-:W-:-:S14]  /*05c0*/  DSETP.GEU.AND P0, PT, |R4|, UR4, PT ;  /* 0x0000000404007e2a */ /* 0x000fdc000bf0e200 */
[----:B0-----:R-:W-:-:S05]  /*05d0*/  @!P0 FMUL R0, R0, 1.175494350822287508e-38 ;  /* 0x0080000000008820 */ /* 0x001fca0000400000 */
[----:B------:R-:W-:-:S04]  /*05e0*/  F2FP.BF16.F32.PACK_AB R0, RZ, R0 ;  /* 0x00000000ff00723e */ /* 0x000fc800000010ff */
[----:B------:R-:W-:Y:S01]  /*05f0*/  PRMT R17, R0, 0x7610, R17 ;  /* 0x0000761000117816 */ /* 0x000fe20000000011 */
[----:B------:R-:W-:Y:S06]  /*0600*/  BRA `(.L_x_291) ;  /* 0x0000000800dc7947 */ /* 0x000fec0003800000 */
.L_x_286:
        /* <DEDUP_REMOVED lines=11> */
[----:B------:R-:W-:-:S04]  /*06c0*/  F2FP.BF16.F32.PACK_AB R0, RZ, R0 ;  /* 0x00000000ff00723e */ /* 0x000fc800000010ff */
[----:B------:R-:W-:Y:S01]  /*06d0*/  PRMT R17, R0, 0x7610, R17 ;  /* 0x0000761000117816 */ /* 0x000fe20000000011 */
[----:B------:R-:W-:Y:S06]  /*06e0*/  BRA `(.L_x_291) ;  /* 0x0000000800a47947 */ /* 0x000fec0003800000 */
.L_x_300:
        /* <DEDUP_REMOVED lines=9> */
.L_x_299:
        /* <DEDUP_REMOVED lines=12> */
[----:B0-----:R-:W-:-:S05]  /*0840*/  IMAD.MOV R6, RZ, RZ, -R6 ;  /* 0x000000ffff067224 */ /* 0x001fca00078e0a06 */
[----:B------:R-:W-:-:S05]  /*0850*/  VIADDMNMX.U32 R6, R6, R7, 0x4, !PT ;  /* 0x0000000406067446 */ /* 0x000fca0007800007 */
[----:B------:R-:W-:-:S04]  /*0860*/  VIADD R6, R6, 0xfffffffc ;  /* 0xfffffffc06067836 */ /* 0x000fc80000000000 */
[----:B------:R-:W-:Y:S01]  /*0870*/  IMAD.SHL.U32 R8, R6, 0x800000, RZ ;  /* 0x0080000006087824 */ /* 0x000fe200078e00ff */
[C---:B------:R-:W-:Y:S01]  /*0880*/  SHF.L.U32 R7, R3.reuse, R6, RZ ;  /* 0x0000000603077219 */ /* 0x040fe200000006ff */
        /* <DEDUP_REMOVED lines=10> */
.L_x_302:
[----:B------:R-:W2:Y:S02]  /*0930*/  LDG.E.U8 R4, desc[UR36][R4.64] ;  /* 0x0000002404047981 */ /* 0x000ea4000c1e1100 */
[C---:B--2---:R-:W-:Y:S02]  /*0940*/  IMAD.SHL.U32 R3, R4.reuse, 0x2000000, RZ ;  /* 0x0200000004037824 */ /* 0x044fe400078e00ff */
[----:B------:R-:W-:-:S03]  /*0950*/  IMAD.SHL.U32 R6, R4, 0x100, RZ ;  /* 0x0000010004067824 */ /* 0x000fc600078e00ff */
[----:B------:R-:W-:-:S13]  /*0960*/  ISETP.GT.U32.AND P0, PT, R3, 0x7ffffff, PT ;  /* 0x07ffffff0300780c */ /* 0x000fda0003f04070 */
[----:B------:R-:W-:Y:S02]  /*0970*/  @!P0 LOP3.LUT R0, R6, 0x7f00, RZ, 0xc0, !PT ;  /* 0x00007f0006008812 */ /* 0x000fe400078ec0ff */
[----:B------:R-:W-:Y:S02]  /*0980*/  @P0 LEA.HI R3, R3, 0x70000000, RZ, 0x1c ;  /* 0x7000000003030811 */ /* 0x000fe400078fe0ff */
[----:B------:R-:W-:Y:S02]  /*0990*/  @!P0 LOP3.LUT R0, R0, 0x3f000000, RZ, 0xfc, !PT ;  /* 0x3f00000000008812 */ /* 0x000fe400078efcff */
[----:B------:R-:W-:-:S03]  /*09a0*/  PRMT R6, R6, 0x9910, RZ ;  /* 0x0000991006067816 */ /* 0x000fc600000000ff */
[----:B------:R-:W-:Y:S01]  /*09b0*/  @!P0 FADD.FTZ R0, R0, -0.5 ;  /* 0xbf00000000008421 */ /* 0x000fe20000010000 */
[----:B------:R-:W-:Y:S01]  /*09c0*/  @P0 FMUL.FTZ R0, R3, 1.9259299443872358531e-34 ;  /* 0x0780000003000820 */ /* 0x000fe20000410000 */
[----:B------:R-:W-:-:S05]  /*09d0*/  IMAD.MOV.U32 R3, RZ, RZ, R6 ;  /* 0x000000ffff037224 */ /* 0x000fca00078e0006 */
[----:B------:R-:W-:-:S04]  /*09e0*/  LOP3.LUT R0, R0, 0x80000000, R3, 0xf8, !PT ;  /* 0x8000000000007812 */ /* 0x000fc800078ef803 */
[----:B------:R-:W-:-:S04]  /*09f0*/  F2FP.BF16.F32.PACK_AB R0, RZ, R0 ;  /* 0x00000000ff00723e */ /* 0x000fc800000010ff */
[----:B------:R-:W-:Y:S01]  /*0a00*/  PRMT R17, R0, 0x7610, R17 ;  /* 0x0000761000117816 */ /* 0x000fe20000000011 */
[----:B------:R-:W-:Y:S06]  /*0a10*/  BRA `(.L_x_291) ;  /* 0x0000000400d87947 */ /* 0x000fec0003800000 */
.L_x_301:
[----:B------:R0:W5:Y:S01]  /*0a20*/  LDG.E.U16 R17, desc[UR36][R4.64] ;  /* 0x0000002404117981 */ /* 0x000162000c1e1500 */
[----:B------:R-:W-:Y:S05]  /*0a30*/  BRA `(.L_x_291) ;  /* 0x0000000400d07947 */ /* 0x000fea0003800000 */
.L_x_298:
        /* <DEDUP_REMOVED lines=10> */
[----:B------:R-:W-:-:S04]  /*0ae0*/  F2FP.BF16.F32.PACK_AB R0, RZ, R0 ;  /* 0x00000000ff00723e */ /* 0x000fc800000010ff */
[----:B------:R-:W-:Y:S01]  /*0af0*/  PRMT R17, R0, 0x7610, R17 ;  /* 0x0000761000117816 */ /* 0x000fe20000000011 */
[----:B------:R-:W-:Y:S06]  /*0b00*/  BRA `(.L_x_291) ;  /* 0x00000004009c7947 */ /* 0x000fec0003800000 */
.L_x_305:
        /* <DEDUP_REMOVED lines=21> */
.L_x_309:
[----:B------:R-:W-:Y:S05]  /*0c60*/  BSYNC.RECONVERGENT B1 ;  /* 0x0000000000017941 */ /* 0x000fea0003800200 */
.L_x_308:
[----:B------:R-:W-:Y:S01]  /*0c70*/  IMAD.SHL.U32 R0, R0, 0x100000, RZ ;  /* 0x0010000000007824 */ /* 0x000fe200078e00ff */
[----:B------:R-:W-:-:S04]  /*0c80*/  LEA R3, R3, 0x3b800000, 0x17 ;  /* 0x3b80000003037811 */ /* 0x000fc800078eb8ff */
[----:B------:R-:W-:-:S07]  /*0c90*/  LOP3.LUT R0, R3, R0, R7, 0xfe, !PT ;  /* 0x0000000003007212 */ /* 0x000fce00078efe07 */
.L_x_307:
[----:B------:R-:W-:Y:S05]  /*0ca0*/  BSYNC.RECONVERGENT B0 ;  /* 0x0000000000007941 */ /* 0x000fea0003800200 */
.L_x_306:
[----:B------:R-:W-:-:S04]  /*0cb0*/  F2FP.BF16.F32.PACK_AB R0, RZ, R0 ;  /* 0x00000000ff00723e */ /* 0x000fc800000010ff */
[----:B------:R-:W-:Y:S01]  /*0cc0*/  PRMT R17, R0, 0x7610, R17 ;  /* 0x0000761000117816 */ /* 0x000fe20000000011 */
[----:B------:R-:W-:Y:S06]  /*0cd0*/  BRA `(.L_x_291) ;  /* 0x0000000400287947 */ /* 0x000fec0003800000 */
.L_x_304:
        /* <DEDUP_REMOVED lines=21> */
.L_x_313:
[----:B------:R-:W-:Y:S05]  /*0e30*/  BSYNC.RECONVERGENT B1 ;  /* 0x0000000000017941 */ /* 0x000fea0003800200 */
.L_x_312:
[----:B------:R-:W-:Y:S01]  /*0e40*/  IMAD.SHL.U32 R0, R0, 0x200000, RZ ;  /* 0x0020000000007824 */ /* 0x000fe200078e00ff */
[----:B------:R-:W-:-:S04]  /*0e50*/  LEA R3, R3, 0x37800000, 0x17 ;  /* 0x3780000003037811 */ /* 0x000fc800078eb8ff */
[----:B------:R-:W-:-:S07]  /*0e60*/  LOP3.LUT R0, R3, R0, R7, 0xfe, !PT ;  /* 0x0000000003007212 */ /* 0x000fce00078efe07 */
.L_x_311:
[----:B------:R-:W-:Y:S05]  /*0e70*/  BSYNC.RECONVERGENT B0 ;  /* 0x0000000000007941 */ /* 0x000fea0003800200 */
.L_x_310:
[----:B------:R-:W-:-:S04]  /*0e80*/  F2FP.BF16.F32.PACK_AB R0, RZ, R0 ;  /* 0x00000000ff00723e */ /* 0x000fc800000010ff */
[----:B------:R-:W-:Y:S01]  /*0e90*/  PRMT R17, R0, 0x7610, R17 ;  /* 0x0000761000117816 */ /* 0x000fe20000000011 */
[----:B------:R-:W-:Y:S06]  /*0ea0*/  BRA `(.L_x_291) ;  /* 0x0000000000b47947 */ /* 0x000fec0003800000 */
.L_x_303:
[----:B------:R-:W-:-:S09]  /*0eb0*/  UISETP.NE.AND UP0, UPT, UR4, 0x1c, UPT ;  /* 0x0000001c0400788c */ /* 0x000fd2000bf05270 */
[----:B------:R-:W-:Y:S05]  /*0ec0*/  BRA.U !UP0, `(.L_x_314) ;  /* 0x00000001089c7547 */ /* 0x000fea000b800000 */
[----:B------:R-:W-:-:S09]  /*0ed0*/  UISETP.NE.AND UP0, UPT, UR4, 0x1d, UPT ;  /* 0x0000001d0400788c */ /* 0x000fd2000bf05270 */
[----:B------:R-:W-:Y:S05]  /*0ee0*/  BRA.U !UP0, `(.L_x_315) ;  /* 0x0000000108807547 */ /* 0x000fea000b800000 */
[----:B------:R-:W-:-:S09]  /*0ef0*/  UISETP.NE.AND UP0, UPT, UR4, 0x2c, UPT ;  /* 0x0000002c0400788c */ /* 0x000fd2000bf05270 */
[----:B------:R-:W-:Y:S05]  /*0f00*/  BRA.U !UP0, `(.L_x_316) ;  /* 0x0000000108487547 */ /* 0x000fea000b800000 */
.L_x_290:
[----:B------:R-:W-:Y:S01]  /*0f10*/  MOV R14, 0x0 ;  /* 0x00000000000e7802 */ /* 0x000fe20000000f00 */
[----:B------:R-:W0:Y:S01]  /*0f20*/  LDCU.64 UR4, c[0x4][0x158] ;  /* 0x01002b00ff0477ac */ /* 0x000e220008000a00 */
[----:B------:R-:W-:Y:S02]  /*0f30*/  IMAD.MOV.U32 R8, RZ, RZ, 0x4e ;  /* 0x0000004eff087424 */ /* 0x000fe400078e00ff */
[----:B------:R-:W-:Y:S01]  /*0f40*/  IMAD.MOV.U32 R12, RZ, RZ, 0x1 ;  /* 0x00000001ff0c7424 */ /* 0x000fe200078e00ff */
[----:B------:R-:W1:Y:S01]  /*0f50*/  LDCU.64 UR6, c[0x4][0x160] ;  /* 0x01002c00ff0677ac */ /* 0x000e620008000a00 */
[----:B------:R-:W2:Y:S01]  /*0f60*/  LDC.64 R14, c[0x4][R14] ;  /* 0x010000000e0e7b82 */ /* 0x000ea20000000a00 */
[----:B------:R-:W-:Y:S01]  /*0f70*/  IMAD.MOV.U32 R13, RZ, RZ, RZ ;  /* 0x000000ffff0d7224 */ /* 0x000fe200078e00ff */
[----:B------:R-:W3:Y:S01]  /*0f80*/  LDCU.64 UR8, c[0x4][0x68] ;  /* 0x01000d00ff0877ac */ /* 0x000ee20008000a00 */
[----:B0-----:R-:W-:Y:S02]  /*0f90*/  IMAD.U32 R4, RZ, RZ, UR4 ;  /* 0x00000004ff047e24 */ /* 0x001fe4000f8e00ff */
[----:B------:R-:W-:-:S02]  /*0fa0*/  IMAD.U32 R5, RZ, RZ, UR5 ;  /* 0x00000005ff057e24 */ /* 0x000fc4000f8e00ff */
[----:B-1----:R-:W-:Y:S02]  /*0fb0*/  IMAD.U32 R6, RZ, RZ, UR6 ;  /* 0x00000006ff067e24 */ /* 0x002fe4000f8e00ff */
[----:B------:R-:W-:Y:S02]  /*0fc0*/  IMAD.U32 R7, RZ, RZ, UR7 ;  /* 0x00000007ff077e24 */ /* 0x000fe4000f8e00ff */
[----:B---3--:R-:W-:Y:S02]  /*0fd0*/  IMAD.U32 R10, RZ, RZ, UR8 ;  /* 0x00000008ff0a7e24 */ /* 0x008fe4000f8e00ff */
[----:B------:R-:W-:-:S07]  /*0fe0*/  IMAD.U32 R11, RZ, RZ, UR9 ;  /* 0x00000009ff0b7e24 */ /* 0x000fce000f8e00ff */
[----:B------:R-:W-:-:S07]  /*0ff0*/  LEPC R20, `(.L_x_317) ;  /* 0x000000001014794e */ /* 0x000fce0000000000 */
[----:B--2---:R-:W-:Y:S05]  /*1000*/  CALL.ABS.NOINC R14 ;  /* 0x000000000e007343 */ /* 0x004fea0003c00000 */
.L_x_317:
[----:B------:R-:W-:Y:S01]  /*1010*/  PRMT R17, RZ, 0x7610, R17 ;  /* 0x00007610ff117816 */ /* 0x000fe20000000011 */
[----:B------:R-:W-:Y:S06]  /*1020*/  BRA `(.L_x_291) ;  /* 0x0000000000547947 */ /* 0x000fec0003800000 */
.L_x_316:
[----:B------:R-:W2:Y:S01]  /*1030*/  LDG.E.U8 R4, desc[UR36][R4.64] ;  /* 0x0000002404047981 */ /* 0x000ea2000c1e1100 */
[----:B------:R-:W-:Y:S01]  /*1040*/  BSSY.RECONVERGENT B0, `(.L_x_318) ;  /* 0x0000007000007945 */ /* 0x000fe20003800200 */
[----:B------:R-:W-:Y:S01]  /*1050*/  IMAD.MOV.U32 R0, RZ, RZ, 0x400000 ;  /* 0x00400000ff007424 */ /* 0x000fe200078e00ff */
[----:B--2---:R-:W-:-:S13]  /*1060*/  ISETP.NE.AND P0, PT, R4, RZ, PT ;  /* 0x000000ff0400720c */ /* 0x004fda0003f05270 */
[----:B------:R-:W-:Y:S05]  /*1070*/  @!P0 BRA `(.L_x_319) ;  /* 0x00000000000c8947 */ /* 0x000fea0003800000 */
[----:B------:R-:W-:-:S13]  /*1080*/  ISETP.NE.AND P0, PT, R4, 0xff, PT ;  /* 0x000000ff0400780c */ /* 0x000fda0003f05270 */
[----:B------:R-:W-:Y:S02]  /*1090*/  @!P0 IMAD.MOV.U32 R0, RZ, RZ, 0x7f800001 ;  /* 0x7f800001ff008424 */ /* 0x000fe400078e00ff */
[----:B------:R-:W-:-:S07]  /*10a0*/  @P0 IMAD.SHL.U32 R0, R4, 0x800000, RZ ;  /* 0x0080000004000824 */ /* 0x000fce00078e00ff */
.L_x_319:
[----:B------:R-:W-:Y:S05]  /*10b0*/  BSYNC.RECONVERGENT B0 ;  /* 0x0000000000007941 */ /* 0x000fea0003800200 */
.L_x_318:
[----:B------:R-:W-:-:S04]  /*10c0*/  F2FP.BF16.F32.PACK_AB R0, RZ, R0 ;  /* 0x00000000ff00723e */ /* 0x000fc800000010ff */
[----:B------:R-:W-:Y:S01]  /*10d0*/  PRMT R17, R0, 0x7610, R17 ;  /* 0x0000761000117816 */ /* 0x000fe20000000011 */
[----:B------:R-:W-:Y:S06]  /*10e0*/  BRA `(.L_x_291) ;  /* 0x0000000000247947 */ /* 0x000fec0003800000 */
.L_x_315:
[----:B------:R-:W2:Y:S02]  /*10f0*/  LDG.E.64 R4, desc[UR36][R4.64] ;  /* 0x0000002404047981 */ /* 0x000ea4000c1e1b00 */
[----:B--2---:R-:W0:Y:S02]  /*1100*/  I2F.U64 R0, R4 ;  /* 0x0000000400007312 */ /* 0x004e240000301000 */
[----:B0-----:R-:W-:-:S04]  /*1110*/  F2FP.BF16.F32.PACK_AB R0, RZ, R0 ;  /* 0x00000000ff00723e */ /* 0x001fc800000010ff */
[----:B------:R-:W-:Y:S01]  /*1120*/  PRMT R17, R0, 0x7610, R17 ;  /* 0x0000761000117816 */ /* 0x000fe20000000011 */
[----:B------:R-:W-:Y:S06]  /*1130*/  BRA `(.L_x_291) ;  /* 0x0000000000107947 */ /* 0x000fec0003800000 */
.L_x_314:
[----:B------:R-:W2:Y:S02]  /*1140*/  LDG.E R4, desc[UR36][R4.64] ;  /* 0x0000002404047981 */ /* 0x000ea4000c1e1900 */
[----:B--2---:R-:W-:-:S04]  /*1150*/  I2FP.F32.U32 R0, R4 ;  /* 0x0000000400007245 */ /* 0x004fc80000201000 */
[----:B------:R-:W-:-:S04]  /*1160*/  F2FP.BF16.F32.PACK_AB R0, RZ, R0 ;  /* 0x00000000ff00723e */ /* 0x000fc800000010ff */
[----:B------:R-:W-:-:S07]  /*1170*/  PRMT R17, R0, 0x7610, R17 ;  /* 0x0000761000117816 */ /* 0x000fce0000000011 */
.L_x_291:
[----:B------:R-:W-:-:S07]  /*1180*/  VIADD R19, R25, 0x80 ;  /* 0x0000008019137836 */ /* 0x000fce0000000000 */
.L_x_285:
[----:B------:R-:W-:Y:S05]  /*1190*/  BSYNC.RECONVERGENT B6 ;  /* 0x0000000000067941 */ /* 0x000fea0003800200 */
.L_x_284:
[----:B------:R-:W-:Y:S01]  /*11a0*/  ISETP.GE.AND P0, PT, R19, R16, PT ;  /* 0x000000101300720c */ /* 0x000fe20003f06270 */
[----:B------:R-:W-:Y:S01]  /*11b0*/  BSSY.RECONVERGENT B6, `(.L_x_320) ;  /* 0x0000110000067945 */ /* 0x000fe20003800200 */
[----:B------:R-:W-:-:S11]  /*11c0*/  PRMT R18, RZ, 0x7610, R18 ;  /* 0x00007610ff127816 */ /* 0x000fd60000000012 */
[----:B------:R-:W-:Y:S05]  /*11d0*/  @P0 BRA `(.L_x_321) ;  /* 0x0000001000340947 */ /* 0x000fea0003800000 */
[----:B0-----:R-:W0:Y:S01]  /*11e0*/  LDC.64 R4, c[0x0][0x390] ;  /* 0x0000e400ff047b82 */ /* 0x001e220000000a00 */
        /* <DEDUP_REMOVED lines=21> */
.L_x_325:
[----:B------:R-:W2:Y:S02]  /*1340*/  LDG.E.U8 R4, desc[UR36][R4.64] ;  /* 0x0000002404047981 */ /* 0x000ea4000c1e1100 */
[----:B--2---:R-:W-:-:S04]  /*1350*/  I2FP.F32.U32 R0, R4 ;  /* 0x0000000400007245 */ /* 0x004fc80000201000 */
[----:B------:R-:W-:-:S04]  /*1360*/  F2FP.BF16.F32.PACK_AB R0, RZ, R0 ;  /* 0x00000000ff00723e */ /* 0x000fc800000010ff */
[----:B------:R-:W-:Y:S01]  /*1370*/  PRMT R18, R0, 0x7610, R18 ;  /* 0x0000761000127816 */ /* 0x000fe20000000012 */
[----:B------:R-:W-:Y:S06]  /*1380*/  BRA `(.L_x_327) ;  /* 0x0000000c00c47947 */ /* 0x000fec0003800000 */
.L_x_324:
        /* <DEDUP_REMOVED lines=11> */
.L_x_329:
[----:B------:R-:W2:Y:S02]  /*1440*/  LDG.E R4, desc[UR36][R4.64] ;  /* 0x0000002404047981 */ /* 0x000ea4000c1e1900 */
[----:B--2---:R-:W-:-:S04]  /*1450*/  I2FP.F32.S32 R0, R4 ;  /* 0x0000000400007245 */ /* 0x004fc80000201400 */
[----:B------:R-:W-:-:S04]  /*1460*/  F2FP.BF16.F32.PACK_AB R0, RZ, R0 ;  /* 0x00000000ff00723e */ /* 0x000fc800000010ff */
[----:B------:R-:W-:Y:S01]  /*1470*/  PRMT R18, R0, 0x7610, R18 ;  /* 0x0000761000127816 */ /* 0x000fe20000000012 */
[----:B------:R-:W-:Y:S06]  /*1480*/  BRA `(.L_x_327) ;  /* 0x0000000c00847947 */ /* 0x000fec0003800000 */
.L_x_328:
[----:B------:R-:W2:Y:S02]  /*1490*/  LDG.E.U16 R4, desc[UR36][R4.64] ;  /* 0x0000002404047981 */ /* 0x000ea4000c1e1500 */
[----:B--2---:R-:W0:Y:S02]  /*14a0*/  I2F.S16 R0, R4 ;  /* 0x0000000400007306 */ /* 0x004e240000101400 */
[----:B0-----:R-:W-:-:S04]  /*14b0*/  F2FP.BF16.F32.PACK_AB R0, RZ, R0 ;  /* 0x00000000ff00723e */ /* 0x001fc800000010ff */
[----:B------:R-:W-:Y:S01]  /*14c0*/  PRMT R18, R0, 0x7610, R18 ;  /* 0x0000761000127816 */ /* 0x000fe20000000012 */
[----:B------:R-:W-:Y:S06]  /*14d0*/  BRA `(.L_x_327) ;  /* 0x0000000c00707947 */ /* 0x000fec0003800000 */
.L_x_323:
        /* <DEDUP_REMOVED lines=9> */
.L_x_331:
[----:B------:R-:W2:Y:S02]  /*1570*/  LDG.E.U16 R0, desc[UR36][R4.64] ;  /* 0x0000002404007981 */ /* 0x000ea4000c1e1500 */
[----:B--2---:R-:W-:-:S05]  /*1580*/  HADD2.F32 R0, -RZ, R0.H0_H0 ;  /* 0x20000000ff007230 */ /* 0x004fca0000004100 */
[----:B------:R-:W-:-:S04]  /*1590*/  F2FP.BF16.F32.PACK_AB R0, RZ, R0 ;  /* 0x00000000ff00723e */ /* 0x000fc800000010ff */
[----:B------:R-:W-:Y:S01]  /*15a0*/  PRMT R18, R0, 0x7610, R18 ;  /* 0x0000761000127816 */ /* 0x000fe20000000012 */
[----:B------:R-:W-:Y:S06]  /*15b0*/  BRA `(.L_x_327) ;  /* 0x0000000c00387947 */ /* 0x000fec0003800000 */
.L_x_330:
        /* <DEDUP_REMOVED lines=9> */
.L_x_333:
[----:B------:R-:W2:Y:S02]  /*1650*/  LDG.E.U16 R4, desc[UR36][R4.64] ;  /* 0x0000002404047981 */ /* 0x000ea4000c1e1500 */
[----:B--2---:R-:W-:-:S05]  /*1660*/  HADD2.F32 R0, -RZ, R4.H0_H0 ;  /* 0x20000004ff007230 */ /* 0x004fca0000004100 */
[----:B------:R-:W-:-:S04]  /*1670*/  F2FP.BF16.F32.PACK_AB R0, RZ, R0 ;  /* 0x00000000ff00723e */ /* 0x000fc800000010ff */
[----:B------:R-:W-:Y:S01]  /*1680*/  PRMT R18, R0, 0x7610, R18 ;  /* 0x0000761000127816 */ /* 0x000fe20000000012 */
[----:B------:R-:W-:Y:S06]  /*1690*/  BRA `(.L_x_327) ;  /* 0x0000000c00007947 */ /* 0x000fec0003800000 */
.L_x_332:
        /* <DEDUP_REMOVED lines=9> */
.L_x_322:
        /* <DEDUP_REMOVED lines=14> */
.L_x_336:
        /* <DEDUP_REMOVED lines=9> */
.L_x_335:
        /* <DEDUP_REMOVED lines=27> */
.L_x_338:
[----:B------:R-:W2:Y:S02]  /*1a50*/  LDG.E.U8 R4, desc[UR36][R4.64] ;  /* 0x0000002404047981 */ /* 0x000ea4000c1e1100 */
[C---:B--2---:R-:W-:Y:S02]  /*1a60*/  IMAD.SHL.U32 R0, R4.reuse, 0x2000000, RZ ;  /* 0x0200000004007824 */ /* 0x044fe400078e00ff */
[----:B------:R-:W-:-:S03]  /*1a70*/  IMAD.SHL.U32 R6, R4, 0x100, RZ ;  /* 0x0000010004067824 */ /* 0x000fc600078e00ff */
[----:B------:R-:W-:-:S13]  /*1a80*/  ISETP.GE.U32.AND P0, PT, R0, 0x8000000, PT ;  /* 0x080000000000780c */ /* 0x000fda0003f06070 */
[----:B------:R-:W-:Y:S02]  /*1a90*/  @!P0 LOP3.LUT R3, R6, 0x7f00, RZ, 0xc0, !PT ;  /* 0x00007f0006038812 */ /* 0x000fe400078ec0ff */
[----:B------:R-:W-:Y:S02]  /*1aa0*/  @P0 LEA.HI R0, R0, 0x70000000, RZ, 0x1c ;  /* 0x7000000000000811 */ /* 0x000fe400078fe0ff */
[----:B------:R-:W-:Y:S02]  /*1ab0*/  @!P0 LOP3.LUT R3, R3, 0x3f000000, RZ, 0xfc, !PT ;  /* 0x3f00000003038812 */ /* 0x000fe400078efcff */
[----:B------:R-:W-:Y:S01]  /*1ac0*/  PRMT R6, R6, 0x9910, RZ ;  /* 0x0000991006067816 */ /* 0x000fe200000000ff */
[----:B------:R-:W-:Y:S02]  /*1ad0*/  @P0 FMUL.FTZ R0, R0, 1.9259299443872358531e-34 ;  /* 0x0780000000000820 */ /* 0x000fe40000410000 */
[----:B------:R-:W-:Y:S02]  /*1ae0*/  @!P0 FADD.FTZ R0, R3, -0.5 ;  /* 0xbf00000003008421 */ /* 0x000fe40000010000 */
[----:B------:R-:W-:-:S05]  /*1af0*/  IMAD.MOV.U32 R3, RZ, RZ, R6 ;  /* 0x000000ffff037224 */ /* 0x000fca00078e0006 */
[----:B------:R-:W-:-:S04]  /*1b00*/  LOP3.LUT R0, R0, 0x80000000, R3, 0xf8, !PT ;  /* 0x8000000000007812 */ /* 0x000fc800078ef803 */
[----:B------:R-:W-:-:S04]  /*1b10*/  F2FP.BF16.F32.PACK_AB R0, RZ, R0 ;  /* 0x00000000ff00723e */ /* 0x000fc800000010ff */
[----:B------:R-:W-:Y:S01]  /*1b20*/  PRMT R18, R0, 0x7610, R18 ;  /* 0x0000761000127816 */ /* 0x000fe20000000012 */
[----:B------:R-:W-:Y:S06]  /*1b30*/  BRA `(.L_x_327) ;  /* 0x0000000400d87947 */ /* 0x000fec0003800000 */
.L_x_337:
[----:B------:R0:W5:Y:S01]  /*1b40*/  LDG.E.U16 R18, desc[UR36][R4.64] ;  /* 0x0000002404127981 */ /* 0x000162000c1e1500 */
[----:B------:R-:W-:Y:S05]  /*1b50*/  BRA `(.L_x_327) ;  /* 0x0000000400d07947 */ /* 0x000fea0003800000 */
.L_x_334:
        /* <DEDUP_REMOVED lines=13> */
.L_x_341:
        /* <DEDUP_REMOVED lines=21> */
.L_x_345:
[----:B------:R-:W-:Y:S05]  /*1d80*/  BSYNC.RECONVERGENT B1 ;  /* 0x0000000000017941 */ /* 0x000fea0003800200 */
.L_x_344:
[----:B------:R-:W-:Y:S01]  /*1d90*/  IMAD.SHL.U32 R0, R0, 0x100000, RZ ;  /* 0x0010000000007824 */ /* 0x000fe200078e00ff */
[----:B------:R-:W-:-:S04]  /*1da0*/  LEA R3, R3, 0x3b800000, 0x17 ;  /* 0x3b80000003037811 */ /* 0x000fc800078eb8ff */
[----:B------:R-:W-:-:S07]  /*1db0*/  LOP3.LUT R0, R3, R0, R7, 0xfe, !PT ;  /* 0x0000000003007212 */ /* 0x000fce00078efe07 */
.L_x_343:
[----:B------:R-:W-:Y:S05]  /*1dc0*/  BSYNC.RECONVERGENT B0 ;  /* 0x0000000000007941 */ /* 0x000fea0003800200 */
.L_x_342:
[----:B------:R-:W-:-:S04]  /*1dd0*/  F2FP.BF16.F32.PACK_AB R0, RZ, R0 ;  /* 0x00000000ff00723e */ /* 0x000fc800000010ff */
[----:B------:R-:W-:Y:S01]  /*1de0*/  PRMT R18, R0, 0x7610, R18 ;  /* 0x0000761000127816 */ /* 0x000fe20000000012 */
[----:B------:R-:W-:Y:S06]  /*1df0*/  BRA `(.L_x_327) ;  /* 0x0000000400287947 */ /* 0x000fec0003800000 */
.L_x_340:
        /* <DEDUP_REMOVED lines=21> */
.L_x_349:
[----:B------:R-:W-:Y:S05]  /*1f50*/  BSYNC.RECONVERGENT B1 ;  /* 0x0000000000017941 */ /* 0x000fea0003800200 */
.L_x_348:
[----:B------:R-:W-:Y:S01]  /*1f60*/  IMAD.SHL.U32 R0, R0, 0x200000, RZ ;  /* 0x0020000000007824 */ /* 0x000fe200078e00ff */
[----:B------:R-:W-:-:S04]  /*1f70*/  LEA R3, R3, 0x37800000, 0x17 ;  /* 0x3780000003037811 */ /* 0x000fc800078eb8ff */
[----:B------:R-:W-:-:S07]  /*1f80*/  LOP3.LUT R0, R3, R0, R7, 0xfe, !PT ;  /* 0x0000000003007212 */ /* 0x000fce00078efe07 */
.L_x_347:
[----:B------:R-:W-:Y:S05]  /*1f90*/  BSYNC.RECONVERGENT B0 ;  /* 0x0000000000007941 */ /* 0x000fea0003800200 */
.L_x_346:
[----:B------:R-:W-:-:S04]  /*1fa0*/  F2FP.BF16.F32.PACK_AB R0, RZ, R0 ;  /* 0x00000000ff00723e */ /* 0x000fc800000010ff */
[----:B------:R-:W-:Y:S01]  /*1fb0*/  PRMT R18, R0, 0x7610, R18 ;  /* 0x0000761000127816 */ /* 0x000fe20000000012 */
[----:B------:R-:W-:Y:S06]  /*1fc0*/  BRA `(.L_x_327) ;  /* 0x0000000000b47947 */ /* 0x000fec0003800000 */
.L_x_339:
        /* <DEDUP_REMOVED lines=14> */
.L_x_353:
[----:B------:R-:W-:Y:S05]  /*20b0*/  BSYNC.RECONVERGENT B0 ;  /* 0x0000000000007941 */ /* 0x000fea0003800200 */
.L_x_352:
[----:B------:R-:W-:-:S04]  /*20c0*/  F2FP.BF16.F32.PACK_AB R0, RZ, R0 ;  /* 0x00000000ff00723e */ /* 0x000fc800000010ff */
[----:B------:R-:W-:Y:S01]  /*20d0*/  PRMT R18, R0, 0x7610, R18 ;  /* 0x0000761000127816 */ /* 0x000fe20000000012 */
[----:B------:R-:W-:Y:S06]  /*20e0*/  BRA `(.L_x_327) ;  /* 0x00000000006c7947 */ /* 0x000fec0003800000 */
.L_x_326:
        /* <DEDUP_REMOVED lines=15> */
[----:B--2--5:R-:W-:Y:S05]  /*21e0*/  CALL.ABS.NOINC R14 ;  /* 0x000000000e007343 */ /* 0x024fea0003c00000 */
.L_x_354:
[----:B------:R-:W-:Y:S01]  /*21f0*/  PRMT R18, RZ, 0x7610, R18 ;  /* 0x00007610ff127816 */ /* 0x000fe20000000012 */
[----:B------:R-:W-:Y:S06]  /*2200*/  BRA `(.L_x_327) ;  /* 0x0000000000247947 */ /* 0x000fec0003800000 */
.L_x_351:
[----:B------:R-:W2:Y:S02]  /*2210*/  LDG.E.64 R4, desc[UR36][R4.64] ;  /* 0x0000002404047981 */ /* 0x000ea4000c1e1b00 */
[----:B--2---:R-:W0:Y:S02]  /*2220*/  I2F.U64 R0, R4 ;  /* 0x0000000400007312 */ /* 0x004e240000301000 */
[----:B0-----:R-:W-:-:S04]  /*2230*/  F2FP.BF16.F32.PACK_AB R0, RZ, R0 ;  /* 0x00000000ff00723e */ /* 0x001fc800000010ff */
[----:B------:R-:W-:Y:S01]  /*2240*/  PRMT R18, R0, 0x7610, R18 ;  /* 0x0000761000127816 */ /* 0x000fe20000000012 */
[----:B------:R-:W-:Y:S06]  /*2250*/  BRA `(.L_x_327) ;  /* 0x0000000000107947 */ /* 0x000fec0003800000 */
.L_x_350:
[----:B------:R-:W2:Y:S02]  /*2260*/  LDG.E R4, desc[UR36][R4.64] ;  /* 0x0000002404047981 */ /* 0x000ea4000c1e1900 */
[----:B--2---:R-:W-:-:S04]  /*2270*/  I2FP.F32.U32 R0, R4 ;  /* 0x0000000400007245 */ /* 0x004fc80000201000 */
[----:B------:R-:W-:-:S04]  /*2280*/  F2FP.BF16.F32.PACK_AB R0, RZ, R0 ;  /* 0x00000000ff00723e */ /* 0x000fc800000010ff */
[----:B------:R-:W-:-:S07]  /*2290*/  PRMT R18, R0, 0x7610, R18 ;  /* 0x0000761000127816 */ /* 0x000fce0000000012 */
.L_x_327:
[----:B------:R-:W-:-:S07]  /*22a0*/  VIADD R19, R19, 0x80 ;  /* 0x0000008013137836 */ /* 0x000fce0000000000 */
.L_x_321:
[----:B------:R-:W-:Y:S05]  /*22b0*/  BSYNC.RECONVERGENT B6 ;  /* 0x0000000000067941 */ /* 0x000fea0003800200 */
.L_x_320:
        /* <DEDUP_REMOVED lines=26> */
.L_x_360:
[----:B------:R-:W2:Y:S02]  /*2460*/  LDG.E.U8 R4, desc[UR36][R4.64] ;  /* 0x0000002404047981 */ /* 0x000ea4000c1e1100 */
[----:B--2---:R-:W-:-:S04]  /*2470*/  I2FP.F32.U32 R0, R4 ;  /* 0x0000000400007245 */ /* 0x004fc80000201000 */
[----:B------:R-:W-:-:S04]  /*2480*/  F2FP.BF16.F32.PACK_AB R0, RZ, R0 ;  /* 0x00000000ff00723e */ /* 0x000fc800000010ff */
[----:B------:R-:W-:Y:S01]  /*2490*/  PRMT R22, R0, 0x7610, R22 ;  /* 0x0000761000167816 */ /* 0x000fe20000000016 */
[----:B------:R-:W-:Y:S06]  /*24a0*/  BRA `(.L_x_362) ;  /* 0x0000000c00c47947 */ /* 0x000fec0003800000 */
.L_x_359:
        /* <DEDUP_REMOVED lines=11> */
.L_x_364:
[----:B------:R-:W2:Y:S02]  /*2560*/  LDG.E R4, desc[UR36][R4.64] ;  /* 0x0000002404047981 */ /* 0x000ea4000c1e1900 */
[----:B--2---:R-:W-:-:S04]  /*2570*/  I2FP.F32.S32 R0, R4 ;  /* 0x0000000400007245 */ /* 0x004fc80000201400 */
[----:B------:R-:W-:-:S04]  /*2580*/  F2FP.BF16.F32.PACK_AB R0, RZ, R0 ;  /* 0x00000000ff00723e */ /* 0x000fc800000010ff */
[----:B------:R-:W-:Y:S01]  /*2590*/  PRMT R22, R0, 0x7610, R22 ;  /* 0x0000761000167816 */ /* 0x000fe20000000016 */
[----:B------:R-:W-:Y:S06]  /*25a0*/  BRA `(.L_x_362) ;  /* 0x0000000c00847947 */ /* 0x000fec0003800000 */
.L_x_363:
[----:B------:R-:W2:Y:S02]  /*25b0*/  LDG.E.U16 R4, desc[UR36][R4.64] ;  /* 0x0000002404047981 */ /* 0x000ea4000c1e1500 */
[----:B--2---:R-:W0:Y:S02]  /*25c0*/  I2F.S16 R0, R4 ;  /* 0x0000000400007306 */ /* 0x004e240000101400 */
[----:B0-----:R-:W-:-:S04]  /*25d0*/  F2FP.BF16.F32.PACK_AB R0, RZ, R0 ;  /* 0x00000000ff00723e */ /* 0x001fc800000010ff */
[----:B------:R-:W-:Y:S01]  /*25e0*/  PRMT R22, R0, 0x7610, R22 ;  /* 0x0000761000167816 */ /* 0x000fe20000000016 */
[----:B------:R-:W-:Y:S06]  /*25f0*/  BRA `(.L_x_362) ;  /* 0x0000000c00707947 */ /* 0x000fec0003800000 */
.L_x_358:
        /* <DEDUP_REMOVED lines=9> */
.L_x_366:
[----:B------:R-:W2:Y:S02]  /*2690*/  LDG.E.U16 R0, desc[UR36][R4.64] ;  /* 0x0000002404007981 */ /* 0x000ea4000c1e1500 */
[----:B--2---:R-:W-:-:S05]  /*26a0*/  HADD2.F32 R0, -RZ, R0.H0_H0 ;  /* 0x20000000ff007230 */ /* 0x004fca0000004100 */
[----:B------:R-:W-:-:S04]  /*26b0*/  F2FP.BF16.F32.PACK_AB R0, RZ, R0 ;  /* 0x00000000ff00723e */ /* 0x000fc800000010ff */
[----:B------:R-:W-:Y:S01]  /*26c0*/  PRMT R22, R0, 0x7610, R22 ;  /* 0x0000761000167816 */ /* 0x000fe20000000016 */
[----:B------:R-:W-:Y:S06]  /*26d0*/  BRA `(.L_x_362) ;  /* 0x0000000c00387947 */ /* 0x000fec0003800000 */
.L_x_365:
        /* <DEDUP_REMOVED lines=9> */
.L_x_368:
[----:B------:R-:W2:Y:S02]  /*2770*/  LDG.E.U16 R4, desc[UR36][R4.64] ;  /* 0x0000002404047981 */ /* 0x000ea4000c1e1500 */
[----:B--2---:R-:W-:-:S05]  /*2780*/  HADD2.F32 R0, -RZ, R4.H0_H0 ;  /* 0x20000004ff007230 */ /* 0x004fca0000004100 */
[----:B------:R-:W-:-:S04]  /*2790*/  F2FP.BF16.F32.PACK_AB R0, RZ, R0 ;  /* 0x00000000ff00723e */ /* 0x000fc800000010ff */
[----:B------:R-:W-:Y:S01]  /*27a0*/  PRMT R22, R0, 0x7610, R22 ;  /* 0x0000761000167816 */ /* 0x000fe20000000016 */
[----:B------:R-:W-:Y:S06]  /*27b0*/  BRA `(.L_x_362) ;  /* 0x0000000c00007947 */ /* 0x000fec0003800000 */
.L_x_367:
        /* <DEDUP_REMOVED lines=9> */
.L_x_357:
        /* <DEDUP_REMOVED lines=14> */
.L_x_371:
        /* <DEDUP_REMOVED lines=9> */
.L_x_370:
        /* <DEDUP_REMOVED lines=27> */
.L_x_373:
        /* <DEDUP_REMOVED lines=15> */
.L_x_372:
[----:B------:R0:W5:Y:S01]  /*2c60*/  LDG.E.U16 R22, desc[UR36][R4.64] ;  /* 0x0000002404167981 */ /* 0x000162000c1e1500 */
[----:B------:R-:W-:Y:S05]  /*2c70*/  BRA `(.L_x_362) ;  /* 0x0000000400d07947 */ /* 0x000fea0003800000 */
.L_x_369:
        /* <DEDUP_REMOVED lines=13> */
.L_x_376:
        /* <DEDUP_REMOVED lines=21> */
.L_x_380:
[----:B------:R-:W-:Y:S05]  /*2ea0*/  BSYNC.RECONVERGENT B1 ;  /* 0x0000000000017941 */ /* 0x000fea0003800200 */
.L_x_379:
[----:B------:R-:W-:Y:S01]  /*2eb0*/  IMAD.SHL.U32 R0, R0, 0x100000, RZ ;  /* 0x0010000000007824 */ /* 0x000fe200078e00ff */
[----:B------:R-:W-:-:S04]  /*2ec0*/  LEA R3, R3, 0x3b800000, 0x17 ;  /* 0x3b80000003037811 */ /* 0x000fc800078eb8ff */
[----:B------:R-:W-:-:S07]  /*2ed0*/  LOP3.LUT R0, R3, R0, R7, 0xfe, !PT ;  /* 0x0000000003007212 */ /* 0x000fce00078efe07 */
.L_x_378:
[----:B------:R-:W-:Y:S05]  /*2ee0*/  BSYNC.RECONVERGENT B0 ;  /* 0x0000000000007941 */ /* 0x000fea0003800200 */
.L_x_377:
[----:B------:R-:W-:-:S04]  /*2ef0*/  F2FP.BF16.F32.PACK_AB R0, RZ, R0 ;  /* 0x00000000ff00723e */ /* 0x000fc800000010ff */
[----:B------:R-:W-:Y:S01]  /*2f00*/  PRMT R22, R0, 0x7610, R22 ;  /* 0x0000761000167816 */ /* 0x000fe20000000016 */
[----:B------:R-:W-:Y:S06]  /*2f10*/  BRA `(.L_x_362) ;  /* 0x0000000400287947 */ /* 0x000fec0003800000 */
.L_x_375:
        /* <DEDUP_REMOVED lines=21> */
.L_x_384:
[----:B------:R-:W-:Y:S05]  /*3070*/  BSYNC.RECONVERGENT B1 ;  /* 0x0000000000017941 */ /* 0x000fea0003800200 */
.L_x_383:
[----:B------:R-:W-:Y:S01]  /*3080*/  IMAD.SHL.U32 R0, R0, 0x200000, RZ ;  /* 0x0020000000007824 */ /* 0x000fe200078e00ff */
[----:B------:R-:W-:-:S04]  /*3090*/  LEA R3, R3, 0x37800000, 0x17 ;  /* 0x3780000003037811 */ /* 0x000fc800078eb8ff */
[----:B------:R-:W-:-:S07]  /*30a0*/  LOP3.LUT R0, R3, R0, R7, 0xfe, !PT ;  /* 0x0000000003007212 */ /* 0x000fce00078efe07 */
.L_x_382:
[----:B------:R-:W-:Y:S05]  /*30b0*/  BSYNC.RECONVERGENT B0 ;  /* 0x0000000000007941 */ /* 0x000fea0003800200 */
.L_x_381:
[----:B------:R-:W-:-:S04]  /*30c0*/  F2FP.BF16.F32.PACK_AB R0, RZ, R0 ;  /* 0x00000000ff00723e */ /* 0x000fc800000010ff */
[----:B------:R-:W-:Y:S01]  /*30d0*/  PRMT R22, R0, 0x7610, R22 ;  /* 0x0000761000167816 */ /* 0x000fe20000000016 */
[----:B------:R-:W-:Y:S06]  /*30e0*/  BRA `(.L_x_362) ;  /* 0x0000000000b47947 */ /* 0x000fec0003800000 */
.L_x_374:
        /* <DEDUP_REMOVED lines=14> */
.L_x_388:
[----:B------:R-:W-:Y:S05]  /*31d0*/  BSYNC.RECONVERGENT B0 ;  /* 0x0000000000007941 */ /* 0x000fea0003800200 */
.L_x_387:
[----:B------:R-:W-:-:S04]  /*31e0*/  F2FP.BF16.F32.PACK_AB R0, RZ, R0 ;  /* 0x00000000ff00723e */ /* 0x000fc800000010ff */
[----:B------:R-:W-:Y:S01]  /*31f0*/  PRMT R22, R0, 0x7610, R22 ;  /* 0x0000761000167816 */ /* 0x000fe20000000016 */
[----:B------:R-:W-:Y:S06]  /*3200*/  BRA `(.L_x_362) ;  /* 0x00000000006c7947 */ /* 0x000fec0003800000 */
.L_x_361:
        /* <DEDUP_REMOVED lines=16> */
.L_x_389:
[----:B------:R-:W-:Y:S01]  /*3310*/  PRMT R22, RZ, 0x7610, R22 ;  /* 0x00007610ff167816 */ /* 0x000fe20000000016 */
[----:B------:R-:W-:Y:S06]  /*3320*/  BRA `(.L_x_362) ;  /* 0x0000000000247947 */ /* 0x000fec0003800000 */
.L_x_386:
[----:B------:R-:W2:Y:S02]  /*3330*/  LDG.E.64 R4, desc[UR36][R4.64] ;  /* 0x0000002404047981 */ /* 0x000ea4000c1e1b00 */
[----:B--2---:R-:W0:Y:S02]  /*3340*/  I2F.U64 R0, R4 ;  /* 0x0000000400007312 */ /* 0x004e240000301000 */
[----:B0-----:R-:W-:-:S04]  /*3350*/  F2FP.BF16.F32.PACK_AB R0, RZ, R0 ;  /* 0x00000000ff00723e */ /* 0x001fc800000010ff */
[----:B------:R-:W-:Y:S01]  /*3360*/  PRMT R22, R0, 0x7610, R22 ;  /* 0x0000761000167816 */ /* 0x000fe20000000016 */
[----:B------:R-:W-:Y:S06]  /*3370*/  BRA `(.L_x_362) ;  /* 0x0000000000107947 */ /* 0x000fec0003800000 */
.L_x_385:
[----:B------:R-:W2:Y:S02]  /*3380*/  LDG.E R4, desc[UR36][R4.64] ;  /* 0x0000002404047981 */ /* 0x000ea4000c1e1900 */
[----:B--2---:R-:W-:-:S04]  /*3390*/  I2FP.F32.U32 R0, R4 ;  /* 0x0000000400007245 */ /* 0x004fc80000201000 */
[----:B------:R-:W-:-:S04]  /*33a0*/  F2FP.BF16.F32.PACK_AB R0, RZ, R0 ;  /* 0x00000000ff00723e */ /* 0x000fc800000010ff */
[----:B------:R-:W-:-:S07]  /*33b0*/  PRMT R22, R0, 0x7610, R22 ;  /* 0x0000761000167816 */ /* 0x000fce0000000016 */
.L_x_362:
[----:B------:R-:W-:-:S07]  /*33c0*/  VIADD R19, R19, 0x80 ;  /* 0x0000008013137836 */ /* 0x000fce0000000000 */
.L_x_356:
[----:B------:R-:W-:Y:S05]  /*33d0*/  BSYNC.RECONVERGENT B6 ;  /* 0x0000000000067941 */ /* 0x000fea0003800200 */
.L_x_355:
        /* <DEDUP_REMOVED lines=26> */
.L_x_395:
[----:B------:R-:W2:Y:S02]  /*3580*/  LDG.E.U8 R4, desc[UR36][R4.64] ;  /* 0x0000002404047981 */ /* 0x000ea4000c1e1100 */
[----:B--2---:R-:W-:-:S04]  /*3590*/  I2FP.F32.U32 R0, R4 ;  /* 0x0000000400007245 */ /* 0x004fc80000201000 */
[----:B------:R-:W-:-:S04]  /*35a0*/  F2FP.BF16.F32.PACK_AB R0, RZ, R0 ;  /* 0x00000000ff00723e */ /* 0x000fc800000010ff */
[----:B------:R-:W-:Y:S01]  /*35b0*/  PRMT R3, R0, 0x7610, R3 ;  /* 0x0000761000037816 */ /* 0x000fe20000000003 */
[----:B------:R-:W-:Y:S06]  /*35c0*/  BRA `(.L_x_391) ;  /* 0x0000000c00c07947 */ /* 0x000fec0003800000 */
.L_x_394:
        /* <DEDUP_REMOVED lines=11> */
.L_x_398:
[----:B------:R-:W2:Y:S02]  /*3680*/  LDG.E R4, desc[UR36][R4.64] ;  /* 0x0000002404047981 */ /* 0x000ea4000c1e1900 */
[----:B--2---:R-:W-:-:S04]  /*3690*/  I2FP.F32.S32 R0, R4 ;  /* 0x0000000400007245 */ /* 0x004fc80000201400 */
[----:B------:R-:W-:-:S04]  /*36a0*/  F2FP.BF16.F32.PACK_AB R0, RZ, R0 ;  /* 0x00000000ff00723e */ /* 0x000fc800000010ff */
[----:B------:R-:W-:Y:S01]  /*36b0*/  PRMT R3, R0, 0x7610, R3 ;  /* 0x0000761000037816 */ /* 0x000fe20000000003 */
[----:B------:R-:W-:Y:S06]  /*36c0*/  BRA `(.L_x_391) ;  /* 0x0000000c00807947 */ /* 0x000fec0003800000 */
.L_x_397:
[----:B------:R-:W2:Y:S02]  /*36d0*/  LDG.E.U16 R4, desc[UR36][R4.64] ;  /* 0x0000002404047981 */ /* 0x000ea4000c1e1500 */
[----:B--2---:R-:W0:Y:S02]  /*36e0*/  I2F.S16 R0, R4 ;  /* 0x0000000400007306 */ /* 0x004e240000101400 */
[----:B0-----:R-:W-:-:S04]  /*36f0*/  F2FP.BF16.F32.PACK_AB R0, RZ, R0 ;  /* 0x00000000ff00723e */ /* 0x001fc800000010ff */
[----:B------:R-:W-:Y:S01]  /*3700*/  PRMT R3, R0, 0x7610, R3 ;  /* 0x0000761000037816 */ /* 0x000fe20000000003 */
[----:B------:R-:W-:Y:S06]  /*3710*/  BRA `(.L_x_391) ;  /* 0x0000000c006c7947 */ /* 0x000fec0003800000 */
.L_x_393:
        /* <DEDUP_REMOVED lines=9> */
.L_x_400:
[----:B------:R-:W2:Y:S02]  /*37b0*/  LDG.E.U16 R0, desc[UR36][R4.64] ;  /* 0x0000002404007981 */ /* 0x000ea4000c1e1500 */
[----:B--2---:R-:W-:-:S05]  /*37c0*/  HADD2.F32 R0, -RZ, R0.H0_H0 ;  /* 0x20000000ff007230 */ /* 0x004fca0000004100 */
[----:B------:R-:W-:-:S04]  /*37d0*/  F2FP.BF16.F32.PACK_AB R0, RZ, R0 ;  /* 0x00000000ff00723e */ /* 0x000fc800000010ff */
[----:B------:R-:W-:Y:S01]  /*37e0*/  PRMT R3, R0, 0x7610, R3 ;  /* 0x0000761000037816 */ /* 0x000fe20000000003 */
[----:B------:R-:W-:Y:S06]  /*37f0*/  BRA `(.L_x_391) ;  /* 0x0000000c00347947 */ /* 0x000fec0003800000 */
.L_x_399:
        /* <DEDUP_REMOVED lines=9> */
.L_x_402:
[----:B------:R-:W2:Y:S02]  /*3890*/  LDG.E.U16 R4, desc[UR36][R4.64] ;  /* 0x0000002404047981 */ /* 0x000ea4000c1e1500 */
[----:B--2---:R-:W-:-:S05]  /*38a0*/  HADD2.F32 R0, -RZ, R4.H0_H0 ;  /* 0x20000004ff007230 */ /* 0x004fca0000004100 */
[----:B------:R-:W-:-:S04]  /*38b0*/  F2FP.BF16.F32.PACK_AB R0, RZ, R0 ;  /* 0x00000000ff00723e */ /* 0x000fc800000010ff */
[----:B------:R-:W-:Y:S01]  /*38c0*/  PRMT R3, R0, 0x7610, R3 ;  /* 0x0000761000037816 */ /* 0x000fe20000000003 */
[----:B------:R-:W-:Y:S06]  /*38d0*/  BRA `(.L_x_391) ;  /* 0x0000000800fc7947 */ /* 0x000fec0003800000 */
.L_x_401:
        /* <DEDUP_REMOVED lines=9> */
.L_x_392:
        /* <DEDUP_REMOVED lines=14> */
.L_x_405:
        /* <DEDUP_REMOVED lines=9> */
.L_x_404:
        /* <DEDUP_REMOVED lines=24> */
[----:B------:R-:W-:Y:S01]  /*3c60*/  F2FP.BF16.F32.PACK_AB R3, RZ, R3 ;  /* 0x00000003ff03723e */ /* 0x000fe200000010ff */
[----:B------:R-:W-:Y:S06]  /*3c70*/  BRA `(.L_x_391) ;  /* 0x0000000800147947 */ /* 0x000fec0003800000 */
.L_x_407:
        /* <DEDUP_REMOVED lines=15> */
.L_x_406:
[----:B------:R1:W5:Y:S01]  /*3d70*/  LDG.E.U16 R3, desc[UR36][R4.64] ;  /* 0x0000002404037981 */ /* 0x000362000c1e1500 */
[----:B------:R-:W-:Y:S05]  /*3d80*/  BRA `(.L_x_391) ;  /* 0x0000000400d07947 */ /* 0x000fea0003800000 */
.L_x_403:
        /* <DEDUP_REMOVED lines=13> */
.L_x_410:
        /* <DEDUP_REMOVED lines=21> */
.L_x_414:
[----:B------:R-:W-:Y:S05]  /*3fb0*/  BSYNC.RECONVERGENT B1 ;  /* 0x0000000000017941 */ /* 0x000fea0003800200 */
.L_x_413:
[----:B------:R-:W-:Y:S01]  /*3fc0*/  IMAD.SHL.U32 R0, R0, 0x100000, RZ ;  /* 0x0010000000007824 */ /* 0x000fe200078e00ff */
[----:B------:R-:W-:-:S04]  /*3fd0*/  LEA R3, R3, 0x3b800000, 0x17 ;  /* 0x3b80000003037811 */ /* 0x000fc800078eb8ff */
[----:B------:R-:W-:-:S07]  /*3fe0*/  LOP3.LUT R0, R3, R0, R7, 0xfe, !PT ;  /* 0x0000000003007212 */ /* 0x000fce00078efe07 */
.L_x_412:
[----:B------:R-:W-:Y:S05]  /*3ff0*/  BSYNC.RECONVERGENT B0 ;  /* 0x0000000000007941 */ /* 0x000fea0003800200 */
.L_x_411:
[----:B------:R-:W-:-:S04]  /*4000*/  F2FP.BF16.F32.PACK_AB R0, RZ, R0 ;  /* 0x00000000ff00723e */ /* 0x000fc800000010ff */
[----:B------:R-:W-:Y:S01]  /*4010*/  PRMT R3, R0, 0x7610, R3 ;  /* 0x0000761000037816 */ /* 0x000fe20000000003 */
[----:B------:R-:W-:Y:S06]  /*4020*/  BRA `(.L_x_391) ;  /* 0x0000000400287947 */ /* 0x000fec0003800000 */
.L_x_409:
        /* <DEDUP_REMOVED lines=21> */
.L_x_418:
[----:B------:R-:W-:Y:S05]  /*4180*/  BSYNC.RECONVERGENT B1 ;  /* 0x0000000000017941 */ /* 0x000fea0003800200 */
.L_x_417:
[----:B------:R-:W-:Y:S01]  /*4190*/  IMAD.SHL.U32 R0, R0, 0x200000, RZ ;  /* 0x0020000000007824 */ /* 0x000fe200078e00ff */
[----:B------:R-:W-:-:S04]  /*41a0*/  LEA R3, R3, 0x37800000, 0x17 ;  /* 0x3780000003037811 */ /* 0x000fc800078eb8ff */
[----:B------:R-:W-:-:S07]  /*41b0*/  LOP3.LUT R0, R3, R0, R7, 0xfe, !PT ;  /* 0x0000000003007212 */ /* 0x000fce00078efe07 */
.L_x_416:
[----:B------:R-:W-:Y:S05]  /*41c0*/  BSYNC.RECONVERGENT B0 ;  /* 0x0000000000007941 */ /* 0x000fea0003800200 */
.L_x_415:
[----:B------:R-:W-:-:S04]  /*41d0*/  F2FP.BF16.F32.PACK_AB R0, RZ, R0 ;  /* 0x00000000ff00723e */ /* 0x000fc800000010ff */
[----:B------:R-:W-:Y:S01]  /*41e0*/  PRMT R3, R0, 0x7610, R3 ;  /* 0x0000761000037816 */ /* 0x000fe20000000003 */
[----:B------:R-:W-:Y:S06]  /*41f0*/  BRA `(.L_x_391) ;  /* 0x0000000000b47947 */ /* 0x000fec0003800000 */
.L_x_408:
        /* <DEDUP_REMOVED lines=14> */
.L_x_422:
[----:B------:R-:W-:Y:S05]  /*42e0*/  BSYNC.RECONVERGENT B0 ;  /* 0x0000000000007941 */ /* 0x000fea0003800200 */
.L_x_421:
[----:B------:R-:W-:-:S04]  /*42f0*/  F2FP.BF16.F32.PACK_AB R0, RZ, R0 ;  /* 0x00000000ff00723e */ /* 0x000fc800000010ff */
[----:B------:R-:W-:Y:S01]  /*4300*/  PRMT R3, R0, 0x7610, R3 ;  /* 0x0000761000037816 */ /* 0x000fe20000000003 */
[----:B------:R-:W-:Y:S06]  /*4310*/  BRA `(.L_x_391) ;  /* 0x00000000006c7947 */ /* 0x000fec0003800000 */
.L_x_396:
        /* <DEDUP_REMOVED lines=16> */
.L_x_423:
[----:B------:R-:W-:Y:S01]  /*4420*/  PRMT R3, RZ, 0x7610, R3 ;  /* 0x00007610ff037816 */ /* 0x000fe20000000003 */
[----:B------:R-:W-:Y:S06]  /*4430*/  BRA `(.L_x_391) ;  /* 0x0000000000247947 */ /* 0x000fec0003800000 */
.L_x_420:
[----:B------:R-:W2:Y:S02]  /*4440*/  LDG.E.64 R4, desc[UR36][R4.64] ;  /* 0x0000002404047981 */ /* 0x000ea4000c1e1b00 */
[----:B--2---:R-:W0:Y:S02]  /*4450*/  I2F.U64 R0, R4 ;  /* 0x0000000400007312 */ /* 0x004e240000301000 */
[----:B0-----:R-:W-:-:S04]  /*4460*/  F2FP.BF16.F32.PACK_AB R0, RZ, R0 ;  /* 0x00000000ff00723e */ /* 0x001fc800000010ff */
[----:B------:R-:W-:Y:S01]  /*4470*/  PRMT R3, R0, 0x7610, R3 ;  /* 0x0000761000037816 */ /* 0x000fe20000000003 */
[----:B------:R-:W-:Y:S06]  /*4480*/  BRA `(.L_x_391) ;  /* 0x0000000000107947 */ /* 0x000fec0003800000 */
.L_x_419:
[----:B------:R-:W2:Y:S02]  /*4490*/  LDG.E R4, desc[UR36][R4.64] ;  /* 0x0000002404047981 */ /* 0x000ea4000c1e1900 */
[----:B--2---:R-:W-:-:S04]  /*44a0*/  I2FP.F32.U32 R0, R4 ;  /* 0x0000000400007245 */ /* 0x004fc80000201000 */
[----:B------:R-:W-:-:S04]  /*44b0*/  F2FP.BF16.F32.PACK_AB R0, RZ, R0 ;  /* 0x00000000ff00723e */ /* 0x000fc800000010ff */
[----:B------:R-:W-:-:S07]  /*44c0*/  PRMT R3, R0, 0x7610, R3 ;  /* 0x0000761000037816 */ /* 0x000fce0000000003 */
.L_x_391:
[----:B------:R-:W-:Y:S05]  /*44d0*/  BSYNC.RECONVERGENT B6 ;  /* 0x0000000000067941 */ /* 0x000fea0003800200 */
.L_x_390:
[C---:B01----:R-:W-:Y:S01]  /*44e0*/  VIADD R5, R25.reuse, 0x100 ;  /* 0x0000010019057836 */ /* 0x043fe20000000000 */
[CC--:B------:R-:W-:Y:S01]  /*44f0*/  ISETP.GE.AND P0, PT, R25.reuse, R16.reuse, PT ;  /* 0x000000101900720c */ /* 0x0c0fe20003f06270 */
[----:B------:R-:W-:Y:S01]  /*4500*/  VIADD R23, R25, 0x80 ;  /* 0x0000008019177836 */ /* 0x000fe20000000000 */
[----:B------:R-:W-:Y:S02]  /*4510*/  BSSY.RECONVERGENT B6, `(.L_x_424) ;  /* 0x000012f000067945 */ /* 0x000fe40003800200 */
[-C--:B------:R-:W-:Y:S01]  /*4520*/  ISETP.GE.AND P2, PT, R5, R16.reuse, PT ;  /* 0x000000100500720c */ /* 0x080fe20003f46270 */
[----:B------:R-:W-:Y:S01]  /*4530*/  VIADD R5, R25, 0x180 ;  /* 0x0000018019057836 */ /* 0x000fe20000000000 */
[----:B------:R-:W-:-:S04]  /*4540*/  ISETP.GE.AND P1, PT, R23, R16, PT ;  /* 0x000000101700720c */ /* 0x000fc80003f26270 */
[----:B------:R-:W-:-:S03]  /*4550*/  ISETP.GE.AND P3, PT, R5, R16, PT ;  /* 0x000000100500720c */ /* 0x000fc60003f66270 */
[----:B-----5:R-:W-:-:S04]  /*4560*/  @!P0 IMAD.U32 R0, R17, 0x10000, RZ ;  /* 0x0001000011008824 */ /* 0x020fc800078e00ff */
[----:B------:R-:W-:Y:S02]  /*4570*/  @!P2 IMAD.U32 R5, R22, 0x10000, RZ ;  /* 0x000100001605a824 */ /* 0x000fe400078e00ff */
[----:B------:R-:W-:Y:S01]  /*4580*/  @!P0 FMUL.RZ R8, R0, 0.15915493667125701904 ;  /* 0x3e22f98300088820 */ /* 0x000fe2000040c000 */
[----:B------:R-:W-:Y:S02]  /*4590*/  @!P1 IMAD.U32 R18, R18, 0x10000, RZ ;  /* 0x0001000012129824 */ /* 0x000fe400078e00ff */
[----:B------:R-:W-:Y:S01]  /*45a0*/  @!P2 FMUL.RZ R12, R5, 0.15915493667125701904 ;  /* 0x3e22f983050ca820 */ /* 0x000fe2000040c000 */
[----:B------:R-:W0:Y:S01]  /*45b0*/  @!P0 MUFU.COS R4, R8 ;  /* 0x0000000800048308 */ /* 0x000e220000000000 */
[----:B------:R-:W-:Y:S02]  /*45c0*/  @!P3 IMAD.U32 R5, R3, 0x10000, RZ ;  /* 0x000100000305b824 */ /* 0x000fe400078e00ff */
[----:B------:R-:W-:Y:S02]  /*45d0*/  @!P1 FMUL.RZ R10, R18, 0.15915493667125701904 ;  /* 0x3e22f983120a9820 */ /* 0x000fe4000040c000 */
[----:B------:R-:W1:Y:S01]  /*45e0*/  LDC.U8 R18, c[0x0][0x3a4] ;  /* 0x0000e900ff127b82 */ /* 0x000e620000000000 */
[----:B------:R-:W-:-:S02]  /*45f0*/  @!P3 FMUL.RZ R13, R5, 0.15915493667125701904 ;  /* 0x3e22f983050db820 */ /* 0x000fc4000040c000 */
[----:B------:R-:W-:Y:S08]  /*4600*/  @!P2 MUFU.COS R7, R12 ;  /* 0x0000000c0007a308 */ /* 0x000ff00000000000 */
[----:B------:R-:W-:Y:S08]  /*4610*/  @!P3 MUFU.COS R9, R13 ;  /* 0x0000000d0009b308 */ /* 0x000ff00000000000 */
[----:B------:R-:W-:Y:S08]  /*4620*/  @!P1 MUFU.COS R5, R10 ;  /* 0x0000000a00059308 */ /* 0x000ff00000000000 */
[----:B------:R-:W-:Y:S08]  /*4630*/  @!P0 MUFU.SIN R0, R8 ;  /* 0x0000000800008308 */ /* 0x000ff00000000400 */
[----:B0-----:R-:W0:Y:S08]  /*4640*/  @!P0 MUFU.RCP R11, R4 ;  /* 0x00000004000b8308 */ /* 0x001e300000001000 */
[----:B------:R-:W-:Y:S08]  /*4650*/  @!P2 MUFU.SIN R6, R12 ;  /* 0x0000000c0006a308 */ /* 0x000ff00000000400 */
[----:B------:R-:W-:Y:S01]  /*4660*/  @!P3 MUFU.SIN R8, R13 ;  /* 0x0000000d0008b308 */ /* 0x000fe20000000400 */
[----:B0-----:R-:W-:-:S07]  /*4670*/  @!P0 FMUL.FTZ R0, R0, R11 ;  /* 0x0000000b00008220 */ /* 0x001fce0000410000 */
[----:B------:R-:W-:Y:S08]  /*4680*/  @!P1 MUFU.SIN R4, R10 ;  /* 0x0000000a00049308 */ /* 0x000ff00000000400 */
[----:B------:R-:W0:Y:S08]  /*4690*/  @!P2 MUFU.RCP R7, R7 ;  /* 0x000000070007a308 */ /* 0x000e300000001000 */
[----:B------:R-:W2:Y:S08]  /*46a0*/  @!P3 MUFU.RCP R9, R9 ;  /* 0x000000090009b308 */ /* 0x000eb00000001000 */
[----:B------:R-:W3:Y:S01]  /*46b0*/  @!P1 MUFU.RCP R5, R5 ;  /* 0x0000000500059308 */ /* 0x000ee20000001000 */
[----:B0-----:R-:W-:-:S07]  /*46c0*/  @!P2 FMUL.FTZ R6, R6, R7 ;  /* 0x000000070606a220 */ /* 0x001fce0000410000 */
[----:B------:R0:W4:Y:S01]  /*46d0*/  @!P0 F2F.BF16.F32 R3, R0 ;  /* 0x0000000000038304 */ /* 0x0001220000202000 */
[----:B--2---:R-:W-:-:S07]  /*46e0*/  @!P3 FMUL.FTZ R8, R8, R9 ;  /* 0x000000090808b220 */ /* 0x004fce0000410000 */
[----:B------:R0:W2:Y:S01]  /*46f0*/  @!P2 F2F.BF16.F32 R17, R6 ;  /* 0x000000060011a304 */ /* 0x0000a20000202000 */
[----:B---3--:R-:W-:-:S07]  /*4700*/  @!P1 FMUL.FTZ R4, R4, R5 ;  /* 0x0000000504049220 */ /* 0x008fce0000410000 */
[----:B------:R0:W3:Y:S08]  /*4710*/  @!P3 F2F.BF16.F32 R19, R8 ;  /* 0x000000080013b304 */ /* 0x0000f00000202000 */
[----:B------:R0:W0:Y:S01]  /*4720*/  @!P1 F2F.BF16.F32 R22, R4 ;  /* 0x0000000400169304 */ /* 0x0000220000202000 */
[----:B-12-4-:R-:W-:Y:S05]  /*4730*/  @P0 BRA `(.L_x_425) ;  /* 0x0000001000300947 */ /* 0x016fea0003800000 */
[----:B------:R-:W1:Y:S01]  /*4740*/  LDCU UR4, c[0x0][0x3a8] ;  /* 0x00007500ff0477ac */ /* 0x000e620008000800 */
[----:B0-----:R-:W0:Y:S01]  /*4750*/  LDC.64 R8, c[0x0][0x388] ;  /* 0x0000e200ff087b82 */ /* 0x001e220000000a00 */
[----:B------:R-:W-:Y:S01]  /*4760*/  IMAD R0, R2, 0x200, R25 ;  /* 0x0000020002007824 */ /* 0x000fe200078e0219 */
[----:B------:R-:W-:-:S03]  /*4770*/  PRMT R4, R18, 0x9910, RZ ;  /* 0x0000991012047816 */ /* 0x000fc600000000ff */
[----:B-1----:R-:W-:Y:S02]  /*4780*/  IMAD R5, R0, UR4, RZ ;  /* 0x0000000400057c24 */ /* 0x002fe4000f8e02ff */
[----:B------:R-:W-:-:S05]  /*4790*/  IMAD.MOV.U32 R0, RZ, RZ, R4 ;  /* 0x000000ffff007224 */ /* 0x000fca00078e0004 */
[----:B------:R-:W-:Y:S02]  /*47a0*/  ISETP.GT.AND P0, PT, R0, 0x9, PT ;  /* 0x000000090000780c */ /* 0x000fe40003f04270 */
[----:B0-----:R-:W-:-:S05]  /*47b0*/  IADD3 R8, P1, PT, R5, R8, RZ ;  /* 0x0000000805087210 */ /* 0x001fca0007f3e0ff */
[----:B------:R-:W-:-:S06]  /*47c0*/  IMAD.X R9, RZ, RZ, R9, P1 ;  /* 0x000000ffff097224 */ /* 0x000fcc00008e0609 */
[----:B------:R-:W-:Y:S05]  /*47d0*/  @P0 BRA `(.L_x_426) ;  /* 0x0000000400340947 */ /* 0x000fea0003800000 */
[----:B------:R-:W-:-:S13]  /*47e0*/  ISETP.GT.AND P0, PT, R0, 0x4, PT ;  /* 0x000000040000780c */ /* 0x000fda0003f04270 */
[----:B------:R-:W-:Y:S05]  /*47f0*/  @P0 BRA `(.L_x_427) ;  /* 0x0000000000940947 */ /* 0x000fea0003800000 */
[----:B------:R-:W-:-:S13]  /*4800*/  ISETP.GT.AND P0, PT, R0, 0x1, PT ;  /* 0x000000010000780c */ /* 0x000fda0003f04270 */
[----:B------:R-:W-:Y:S05]  /*4810*/  @P0 BRA `(.L_x_428) ;  /* 0x0000000000380947 */ /* 0x000fea0003800000 */
[----:B------:R-:W-:-:S13]  /*4820*/  ISETP.NE.AND P0, PT, R18, RZ, PT ;  /* 0x000000ff1200720c */ /* 0x000fda0003f05270 */
[----:B------:R-:W-:Y:S05]  /*4830*/  @!P0 BRA `(.L_x_429) ;  /* 0x00000000001c8947 */ /* 0x000fea0003800000 */
[----:B------:R-:W-:-:S13]  /*4840*/  ISETP.NE.AND P0, PT, R0, 0x1, PT ;  /* 0x000000010000780c */ /* 0x000fda0003f05270 */
[----:B------:R-:W-:Y:S05]  /*4850*/  @P0 BRA `(.L_x_430) ;  /* 0x0000000c00380947 */ /* 0x000fea0003800000 */
[----:B------:R-:W-:Y:S02]  /*4860*/  IMAD.U32 R3, R3, 0x10000, RZ ;  /* 0x0001000003037824 */ /* 0x000fe400078e00ff */
[----:B------:R-:W-:-:S04]  /*4870*/  IMAD.MOV.U32 R25, RZ, RZ, R23 ;  /* 0x000000ffff197224 */ /* 0x000fc800078e0017 */
[----:B------:R-:W0:Y:S02]  /*4880*/  F2I.FTZ.TRUNC.NTZ R3, R3 ;  /* 0x0000000300037305 */ /* 0x000e24000021f100 */
[----:B0-----:R0:W-:Y:S01]  /*4890*/  STG.E.U8 desc[UR36][R8.64], R3 ;  /* 0x0000000308007986 */ /* 0x0011e2000c101124 */
[----:B------:R-:W-:Y:S05]  /*48a0*/  BRA `(.L_x_425) ;  /* 0x0000000c00d47947 */ /* 0x000fea0003800000 */
.L_x_429:
[----:B------:R-:W-:Y:S02]  /*48b0*/  IMAD.U32 R5, R3, 0x10000, RZ ;  /* 0x0001000003057824 */ /* 0x000fe400078e00ff */
[----:B------:R-:W-:-:S04]  /*48c0*/  IMAD.MOV.U32 R25, RZ, RZ, R23 ;  /* 0x000000ffff197224 */ /* 0x000fc800078e0017 */
[----:B------:R-:W0:Y:S02]  /*48d0*/  F2I.S64.TRUNC R4, R5 ;  /* 0x0000000500047311 */ /* 0x000e24000020d900 */
[----:B0-----:R0:W-:Y:S01]  /*48e0*/  STG.E.U8 desc[UR36][R8.64], R4 ;  /* 0x0000000408007986 */ /* 0x0011e2000c101124 */
[----:B------:R-:W-:Y:S05]  /*48f0*/  BRA `(.L_x_425) ;  /* 0x0000000c00c07947 */ /* 0x000fea0003800000 */
.L_x_428:
[----:B------:R-:W-:-:S13]  /*4900*/  ISETP.NE.AND P0, PT, R0, 0x2, PT ;  /* 0x000000020000780c */ /* 0x000fda0003f05270 */
[----:B------:R-:W-:Y:S05]  /*4910*/  @!P0 BRA `(.L_x_431) ;  /* 0x0000000000388947 */ /* 0x000fea0003800000 */
[----:B------:R-:W-:-:S13]  /*4920*/  ISETP.NE.AND P0, PT, R0, 0x3, PT ;  /* 0x000000030000780c */ /* 0x000fda0003f05270 */
[----:B------:R-:W-:Y:S05]  /*4930*/  @!P0 BRA `(.L_x_432) ;  /* 0x00000000001c8947 */ /* 0x000fea0003800000 */
[----:B------:R-:W-:-:S13]  /*4940*/  ISETP.NE.AND P0, PT, R0, 0x4, PT ;  /* 0x000000040000780c */ /* 0x000fda0003f05270 */
[----:B------:R-:W-:Y:S05]  /*4950*/  @P0 BRA `(.L_x_430) ;  /* 0x0000000800f80947 */ /* 0x000fea0003800000 */
[----:B------:R-:W-:Y:S02]  /*4960*/  IMAD.U32 R4, R3, 0x10000, RZ ;  /* 0x0001000003047824 */ /* 0x000fe400078e00ff */
[----:B------:R-:W-:-:S04]  /*4970*/  IMAD.MOV.U32 R25, RZ, RZ, R23 ;  /* 0x000000ffff197224 */ /* 0x000fc800078e0017 */
[----:B------:R-:W0:Y:S02]  /*4980*/  F2I.S64.TRUNC R4, R4 ;  /* 0x0000000400047311 */ /* 0x000e24000020d900 */
[----:B0-----:R0:W-:Y:S01]  /*4990*/  STG.E.64 desc[UR36][R8.64], R4 ;  /* 0x0000000408007986 */ /* 0x0011e2000c101b24 */
[----:B------:R-:W-:Y:S05]  /*49a0*/  BRA `(.L_x_425) ;  /* 0x0000000c00947947 */ /* 0x000fea0003800000 */
.L_x_432:
[----:B------:R-:W-:Y:S02]  /*49b0*/  IMAD.U32 R3, R3, 0x10000, RZ ;  /* 0x0001000003037824 */ /* 0x000fe400078e00ff */
[----:B------:R-:W-:-:S04]  /*49c0*/  IMAD.MOV.U32 R25, RZ, RZ, R23 ;  /* 0x000000ffff197224 */ /* 0x000fc800078e0017 */
[----:B------:R-:W0:Y:S02]  /*49d0*/  F2I.FTZ.TRUNC.NTZ R3, R3 ;  /* 0x0000000300037305 */ /* 0x000e24000021f100 */
[----:B0-----:R0:W-:Y:S01]  /*49e0*/  STG.E desc[UR36][R8.64], R3 ;  /* 0x0000000308007986 */ /* 0x0011e2000c101924 */
[----:B------:R-:W-:Y:S05]  /*49f0*/  BRA `(.L_x_425) ;  /* 0x0000000c00807947 */ /* 0x000fea0003800000 */
.L_x_431:
[----:B------:R-:W-:Y:S02]  /*4a00*/  IMAD.U32 R3, R3, 0x10000, RZ ;  /* 0x0001000003037824 */ /* 0x000fe400078e00ff */
[----:B------:R-:W-:-:S04]  /*4a10*/  IMAD.MOV.U32 R25, RZ, RZ, R23 ;  /* 0x000000ffff197224 */ /* 0x000fc800078e0017 */
[----:B------:R-:W0:Y:S02]  /*4a20*/  F2I.FTZ.TRUNC.NTZ R3, R3 ;  /* 0x0000000300037305 */ /* 0x000e24000021f100 */
[----:B0-----:R0:W-:Y:S01]  /*4a30*/  STG.E.U16 desc[UR36][R8.64], R3 ;  /* 0x0000000308007986 */ /* 0x0011e2000c101524 */
[----:B------:R-:W-:Y:S05]  /*4a40*/  BRA `(.L_x_425) ;  /* 0x0000000c006c7947 */ /* 0x000fea0003800000 */
.L_x_427:
[----:B------:R-:W-:-:S13]  /*4a50*/  ISETP.GT.AND P0, PT, R0, 0x6, PT ;  /* 0x000000060000780c */ /* 0x000fda0003f04270 */
[----:B------:R-:W-:Y:S05]  /*4a60*/  @P0 BRA `(.L_x_433) ;  /* 0x0000000000340947 */ /* 0x000fea0003800000 */
[----:B------:R-:W-:-:S13]  /*4a70*/  ISETP.NE.AND P0, PT, R0, 0x5, PT ;  /* 0x000000050000780c */ /* 0x000fda0003f05270 */
[----:B------:R-:W-:Y:S05]  /*4a80*/  @!P0 BRA `(.L_x_434) ;  /* 0x0000000000188947 */ /* 0x000fea0003800000 */
[----:B------:R-:W-:-:S13]  /*4a90*/  ISETP.NE.AND P0, PT, R0, 0x6, PT ;  /* 0x000000060000780c */ /* 0x000fda0003f05270 */
[----:B------:R-:W-:Y:S05]  /*4aa0*/  @P0 BRA `(.L_x_430) ;  /* 0x0000000800a40947 */ /* 0x000fea0003800000 */
[----:B------:R-:W-:Y:S02]  /*4ab0*/  IMAD.U32 R3, R3, 0x10000, RZ ;  /* 0x0001000003037824 */ /* 0x000fe400078e00ff */
[----:B------:R-:W-:-:S03]  /*4ac0*/  IMAD.MOV.U32 R25, RZ, RZ, R23 ;  /* 0x000000ffff197224 */ /* 0x000fc600078e0017 */
[----:B------:R0:W-:Y:S01]  /*4ad0*/  STG.E desc[UR36][R8.64], R3 ;  /* 0x0000000308007986 */ /* 0x0001e2000c101924 */
[----:B------:R-:W-:Y:S05]  /*4ae0*/  BRA `(.L_x_425) ;  /* 0x0000000c00447947 */ /* 0x000fea0003800000 */
.L_x_434:
[----:B------:R-:W-:Y:S02]  /*4af0*/  IMAD.U32 R0, R3, 0x10000, RZ ;  /* 0x0001000003007824 */ /* 0x000fe400078e00ff */
[----:B------:R-:W-:-:S03]  /*4b00*/  IMAD.MOV.U32 R25, RZ, RZ, R23 ;  /* 0x000000ffff197224 */ /* 0x000fc600078e0017 */
[----:B------:R-:W-:-:S05]  /*4b10*/  F2FP.F16.F32.PACK_AB R0, RZ, R0 ;  /* 0x00000000ff00723e */ /* 0x000fca00000000ff */
[----:B------:R0:W-:Y:S01]  /*4b20*/  STG.E.U16 desc[UR36][R8.64], R0 ;  /* 0x0000000008007986 */ /* 0x0001e2000c101524 */
[----:B------:R-:W-:Y:S05]  /*4b30*/  BRA `(.L_x_425) ;  /* 0x0000000c00307947 */ /* 0x000fea0003800000 */
.L_x_433:
[----:B------:R-:W-:-:S13]  /*4b40*/  ISETP.NE.AND P0, PT, R0, 0x7, PT ;  /* 0x000000070000780c */ /* 0x000fda0003f05270 */
[----:B------:R-:W-:Y:S05]  /*4b50*/  @!P0 BRA `(.L_x_435) ;  /* 0x00000000003c8947 */ /* 0x000fea0003800000 */
[----:B------:R-:W-:-:S13]  /*4b60*/  ISETP.NE.AND P0, PT, R0, 0x8, PT ;  /* 0x000000080000780c */ /* 0x000fda0003f05270 */
[----:B------:R-:W-:Y:S05]  /*4b70*/  @!P0 BRA `(.L_x_436) ;  /* 0x00000000001c8947 */ /* 0x000fea0003800000 */
[----:B------:R-:W-:-:S13]  /*4b80*/  ISETP.NE.AND P0, PT, R0, 0x9, PT ;  /* 0x000000090000780c */ /* 0x000fda0003f05270 */
[----:B------:R-:W-:Y:S05]  /*4b90*/  @P0 BRA `(.L_x_430) ;  /* 0x0000000800680947 */ /* 0x000fea0003800000 */
[----:B------:R-:W-:Y:S02]  /*4ba0*/  IMAD.U32 R4, R3, 0x10000, RZ ;  /* 0x0001000003047824 */ /* 0x000fe400078e00ff */
[----:B------:R-:W-:Y:S02]  /*4bb0*/  IMAD.MOV.U32 R5, RZ, RZ, RZ ;  /* 0x000000ffff057224 */ /* 0x000fe400078e00ff */
[----:B------:R-:W-:-:S03]  /*4bc0*/  IMAD.MOV.U32 R25, RZ, RZ, R23 ;  /* 0x000000ffff197224 */ /* 0x000fc600078e0017 */
[----:B------:R0:W-:Y:S01]  /*4bd0*/  STG.E.64 desc[UR36][R8.64], R4 ;  /* 0x0000000408007986 */ /* 0x0001e2000c101b24 */
[----:B------:R-:W-:Y:S05]  /*4be0*/  BRA `(.L_x_425) ;  /* 0x0000000c00047947 */ /* 0x000fea0003800000 */
.L_x_436:
[----:B------:R-:W-:Y:S02]  /*4bf0*/  IMAD.U32 R3, R3, 0x10000, RZ ;  /* 0x0001000003037824 */ /* 0x000fe400078e00ff */
[----:B------:R-:W-:-:S03]  /*4c00*/  IMAD.MOV.U32 R25, RZ, RZ, R23 ;  /* 0x000000ffff197224 */ /* 0x000fc600078e0017 */
[----:B------:R-:W-:-:S04]  /*4c10*/  F2FP.F16.F32.PACK_AB R3, RZ, R3 ;  /* 0x00000003ff03723e */ /* 0x000fc800000000ff */
[----:B------:R-:W-:-:S05]  /*4c20*/  PRMT R3, R3, 0x5410, RZ ;  /* 0x0000541003037816 */ /* 0x000fca00000000ff */
[----:B------:R0:W-:Y:S01]  /*4c30*/  STG.E desc[UR36][R8.64], R3 ;  /* 0x0000000308007986 */ /* 0x0001e2000c101924 */
[----:B------:R-:W-:Y:S05]  /*4c40*/  BRA `(.L_x_425) ;  /* 0x0000000800ec7947 */ /* 0x000fea0003800000 */
.L_x_435:
[----:B------:R-:W-:Y:S02]  /*4c50*/  IMAD.U32 R4, R3, 0x10000, RZ ;  /* 0x0001000003047824 */ /* 0x000fe400078e00ff */
[----:B------:R-:W-:Y:S02]  /*4c60*/  IMAD.MOV.U32 R25, RZ, RZ, R23 ;  /* 0x000000ffff197224 */ /* 0x000fe400078e0017 */
[----:B------:R-:W-:-:S06]  /*4c70*/  FMUL.FTZ R4, R4, 1 ;  /* 0x3f80000004047820 */ /* 0x000fcc0000410000 */
[----:B------:R-:W0:Y:S02]  /*4c80*/  F2F.F64.F32 R4, R4 ;  /* 0x0000000400047310 */ /* 0x000e240000201800 */
[----:B0-----:R0:W-:Y:S01]  /*4c90*/  STG.E.64 desc[UR36][R8.64], R4 ;  /* 0x0000000408007986 */ /* 0x0011e2000c101b24 */
[----:B------:R-:W-:Y:S05]  /*4ca0*/  BRA `(.L_x_425) ;  /* 0x0000000800d47947 */ /* 0x000fea0003800000 */
.L_x_426:
[----:B------:R-:W-:-:S13]  /*4cb0*/  ISETP.GT.AND P0, PT, R0, 0x18, PT ;  /* 0x000000180000780c */ /* 0x000fda0003f04270 */
[----:B------:R-:W-:Y:S05]  /*4cc0*/  @P0 BRA `(.L_x_437) ;  /* 0x0000000400080947 */ /* 0x000fea0003800000 */
        /* <DEDUP_REMOVED lines=8> */
[----:B------:R-:W-:-:S04]  /*4d50*/  FSETP.NEU.FTZ.AND P0, PT, R3, RZ, PT ;  /* 0x000000ff0300720b */ /* 0x000fc80003f1d000 */
[----:B------:R-:W-:-:S05]  /*4d60*/  SEL R3, RZ, 0x1, !P0 ;  /* 0x00000001ff037807 */ /* 0x000fca0004000000 */
[----:B------:R0:W-:Y:S01]  /*4d70*/  STG.E.U8 desc[UR36][R8.64], R3 ;  /* 0x0000000308007986 */ /* 0x0001e2000c101124 */
[----:B------:R-:W-:Y:S05]  /*4d80*/  BRA `(.L_x_425) ;  /* 0x00000008009c7947 */ /* 0x000fea0003800000 */
.L_x_439:
[----:B------:R-:W-:Y:S01]  /*4d90*/  IMAD.U32 R3, R3, 0x10000, RZ ;  /* 0x0001000003037824 */ /* 0x000fe200078e00ff */
[----:B------:R-:W-:Y:S01]  /*4da0*/  CS2R R6, SRZ ;  /* 0x0000000000067805 */ /* 0x000fe2000001ff00 */
[----:B------:R-:W-:Y:S02]  /*4db0*/  IMAD.MOV.U32 R25, RZ, RZ, R23 ;  /* 0x000000ffff197224 */ /* 0x000fe400078e0017 */
[----:B------:R-:W-:-:S04]  /*4dc0*/  FMUL.FTZ R3, R3, 1 ;  /* 0x3f80000003037820 */ /* 0x000fc80000410000 */
[----:B------:R-:W0:Y:S02]  /*4dd0*/  F2F.F64.F32 R4, R3 ;  /* 0x0000000300047310 */ /* 0x000e240000201800 */
[----:B0-----:R0:W-:Y:S01]  /*4de0*/  STG.E.128 desc[UR36][R8.64], R4 ;  /* 0x0000000408007986 */ /* 0x0011e2000c101d24 */
[----:B------:R-:W-:Y:S05]  /*4df0*/  BRA `(.L_x_425) ;  /* 0x0000000800807947 */ /* 0x000fea0003800000 */
.L_x_438:
[----:B------:R-:W-:-:S13]  /*4e00*/  ISETP.NE.AND P0, PT, R0, 0xf, PT ;  /* 0x0000000f0000780c */ /* 0x000fda0003f05270 */
[----:B------:R-:W-:Y:S05]  /*4e10*/  @!P0 BRA `(.L_x_440) ;  /* 0x0000000000a88947 */ /* 0x000fea0003800000 */
[----:B------:R-:W-:-:S13]  /*4e20*/  ISETP.NE.AND P0, PT, R0, 0x17, PT ;  /* 0x000000170000780c */ /* 0x000fda0003f05270 */
[----:B------:R-:W-:Y:S05]  /*4e30*/  @!P0 BRA `(.L_x_441) ;  /* 0x0000000000508947 */ /* 0x000fea0003800000 */
[----:B------:R-:W-:-:S13]  /*4e40*/  ISETP.NE.AND P0, PT, R0, 0x18, PT ;  /* 0x000000180000780c */ /* 0x000fda0003f05270 */
[----:B------:R-:W-:Y:S05]  /*4e50*/  @P0 BRA `(.L_x_430) ;  /* 0x0000000400b80947 */ /* 0x000fea0003800000 */
[----:B------:R-:W-:Y:S01]  /*4e60*/  IMAD.U32 R6, R3, 0x10000, RZ ;  /* 0x0001000003067824 */ /* 0x000fe200078e00ff */
[----:B------:R-:W-:Y:S01]  /*4e70*/  BSSY.RECONVERGENT B0, `(.L_x_442) ;  /* 0x000000c000007945 */ /* 0x000fe20003800200 */
[----:B------:R-:W-:-:S03]  /*4e80*/  IMAD.MOV.U32 R0, RZ, RZ, 0x7f ;  /* 0x0000007fff007424 */ /* 0x000fc600078e00ff */
        /* <DEDUP_REMOVED lines=10> */
.L_x_443:
[----:B------:R-:W-:Y:S05]  /*4f30*/  BSYNC.RECONVERGENT B0 ;  /* 0x0000000000007941 */ /* 0x000fea0003800200 */
.L_x_442:
[----:B------:R-:W-:Y:S01]  /*4f40*/  LOP3.LUT R5, R0, 0x80, R5, 0xf8, !PT ;  /* 0x0000008000057812 */ /* 0x000fe200078ef805 */
[----:B------:R-:W-:-:S04]  /*4f50*/  IMAD.MOV.U32 R25, RZ, RZ, R23 ;  /* 0x000000ffff197224 */ /* 0x000fc800078e0017 */
[----:B------:R4:W-:Y:S01]  /*4f60*/  STG.E.U8 desc[UR36][R8.64], R5 ;  /* 0x0000000508007986 */ /* 0x0009e2000c101124 */
[----:B------:R-:W-:Y:S05]  /*4f70*/  BRA `(.L_x_425) ;  /* 0x0000000800207947 */ /* 0x000fea0003800000 */
.L_x_441:
[----:B------:R-:W-:Y:S01]  /*4f80*/  IMAD.U32 R6, R3, 0x10000, RZ ;  /* 0x0001000003067824 */ /* 0x000fe200078e00ff */
[----:B------:R-:W-:Y:S04]  /*4f90*/  BSSY.RECONVERGENT B0, `(.L_x_444) ;  /* 0x000000e000007945 */ /* 0x000fe80003800200 */
[----:B------:R-:W-:Y:S02]  /*4fa0*/  LOP3.LUT R4, R6, 0x7fffffff, RZ, 0xc0, !PT ;  /* 0x7fffffff06047812 */ /* 0x000fe400078ec0ff */
[----:B------:R-:W-:Y:S02]  /*4fb0*/  SHF.R.U32.HI R5, RZ, 0x18, R6 ;  /* 0x00000018ff057819 */ /* 0x000fe40000011606 */
[----:B------:R-:W-:-:S13]  /*4fc0*/  ISETP.GE.U32.AND P1, PT, R4, 0x47800000, PT ;  /* 0x478000000400780c */ /* 0x000fda0003f26070 */
[----:B------:R-:W-:Y:S01]  /*4fd0*/  @P1 IMAD.MOV.U32 R0, RZ, RZ, 0x7f ;  /* 0x0000007fff001424 */ /* 0x000fe200078e00ff */
        /* <DEDUP_REMOVED lines=9> */
.L_x_445:
[----:B------:R-:W-:Y:S05]  /*5070*/  BSYNC.RECONVERGENT B0 ;  /* 0x0000000000007941 */ /* 0x000fea0003800200 */
.L_x_444:
[----:B------:R-:W-:Y:S01]  /*5080*/  LOP3.LUT R5, R0, 0x80, R5, 0xf8, !PT ;  /* 0x0000008000057812 */ /* 0x000fe200078ef805 */
[----:B------:R-:W-:-:S04]  /*5090*/  IMAD.MOV.U32 R25, RZ, RZ, R23 ;  /* 0x000000ffff197224 */ /* 0x000fc800078e0017 */
[----:B------:R2:W-:Y:S01]  /*50a0*/  STG.E.U8 desc[UR36][R8.64], R5 ;  /* 0x0000000508007986 */ /* 0x0005e2000c101124 */
[----:B------:R-:W-:Y:S05]  /*50b0*/  BRA `(.L_x_425) ;  /* 0x0000000400d07947 */ /* 0x000fea0003800000 */
.L_x_440:
[----:B------:R1:W-:Y:S01]  /*50c0*/  STG.E.U16 desc[UR36][R8.64], R3 ;  /* 0x0000000308007986 */ /* 0x0003e2000c101524 */
[----:B------:R-:W-:Y:S01]  /*50d0*/  IMAD.MOV.U32 R25, RZ, RZ, R23 ;  /* 0x000000ffff197224 */ /* 0x000fe200078e0017 */
[----:B------:R-:W-:Y:S06]  /*50e0*/  BRA `(.L_x_425) ;  /* 0x0000000400c47947 */ /* 0x000fec0003800000 */
.L_x_437:
[----:B------:R-:W-:-:S13]  /*50f0*/  ISETP.GT.AND P0, PT, R0, 0x1b, PT ;  /* 0x0000001b0000780c */ /* 0x000fda0003f04270 */
[----:B------:R-:W-:Y:S05]  /*5100*/  @P0 BRA `(.L_x_446) ;  /* 0x0000000000f40947 */ /* 0x000fea0003800000 */
        /* <DEDUP_REMOVED lines=8> */
[----:B------:R-:W0:Y:S02]  /*5190*/  F2I.FTZ.U32.TRUNC.NTZ R3, R3 ;  /* 0x0000000300037305 */ /* 0x000e24000021f000 */
[----:B0-----:R0:W-:Y:S01]  /*51a0*/  STG.E.U16 desc[UR36][R8.64], R3 ;  /* 0x0000000308007986 */ /* 0x0011e2000c101524 */
[----:B------:R-:W-:Y:S05]  /*51b0*/  BRA `(.L_x_425) ;  /* 0x0000000400907947 */ /* 0x000fea0003800000 */
.L_x_448:
[----:B------:R-:W-:Y:S01]  /*51c0*/  IMAD.U32 R3, R3, 0x10000, RZ ;  /* 0x0001000003037824 */ /* 0x000fe200078e00ff */
[----:B------:R-:W-:Y:S01]  /*51d0*/  BSSY.RECONVERGENT B0, `(.L_x_449) ;  /* 0x0000014000007945 */ /* 0x000fe20003800200 */
[----:B------:R-:W-:-:S03]  /*51e0*/  IMAD.MOV.U32 R4, RZ, RZ, 0x80 ;  /* 0x00000080ff047424 */ /* 0x000fc600078e00ff */
[----:B------:R-:W-:-:S04]  /*51f0*/  LOP3.LUT R0, R3, 0x7fffffff, RZ, 0xc0, !PT ;  /* 0x7fffffff03007812 */ /* 0x000fc800078ec0ff */
[----:B------:R-:W-:-:S13]  /*5200*/  ISETP.GT.U32.AND P0, PT, R0, 0x437fffff, PT ;  /* 0x437fffff0000780c */ /* 0x000fda0003f04070 */
[----:B------:R-:W-:Y:S05]  /*5210*/  @P0 BRA `(.L_x_450) ;  /* 0x00000000003c0947 */ /* 0x000fea0003800000 */
[----:B------:R-:W-:-:S13]  /*5220*/  ISETP.GT.U32.AND P0, PT, R0, 0x3bffffff, PT ;  /* 0x3bffffff0000780c */ /* 0x000fda0003f04070 */
[----:B------:R-:W-:Y:S05]  /*5230*/  @P0 BRA `(.L_x_451) ;  /* 0x0000000000140947 */ /* 0x000fea0003800000 */
[----:B------:R-:W-:Y:S01]  /*5240*/  FADD.FTZ R0, R0, 8192 ;  /* 0x4600000000007421 */ /* 0x000fe20000010000 */
[----:B------:R-:W-:-:S04]  /*5250*/  PRMT R4, RZ, 0x7610, R4 ;  /* 0x00007610ff047816 */ /* 0x000fc80000000004 */
[----:B------:R-:W-:-:S13]  /*5260*/  LOP3.LUT P0, R0, R0, 0xff, RZ, 0xc0, !PT ;  /* 0x000000ff00007812 */ /* 0x000fda000780c0ff */
[----:B------:R-:W-:Y:S05]  /*5270*/  @!P0 BRA `(.L_x_450) ;  /* 0x0000000000248947 */ /* 0x000fea0003800000 */
[----:B------:R-:W-:Y:S05]  /*5280*/  BRA `(.L_x_452) ;  /* 0x0000000000147947 */ /* 0x000fea0003800000 */
.L_x_451:
[----:B------:R-:W-:-:S04]  /*5290*/  SHF.R.U32.HI R0, RZ, 0x14, R3 ;  /* 0x00000014ff007819 */ /* 0x000fc80000011603 */
[----:B------:R-:W-:-:S04]  /*52a0*/  LOP3.LUT R0, R0, 0x1, RZ, 0xc0, !PT ;  /* 0x0000000100007812 */ /* 0x000fc800078ec0ff */
[----:B------:R-:W-:-:S04]  /*52b0*/  IADD3 R0, PT, PT, R3, 0x487ffff, R0 ;  /* 0x0487ffff03007810 */ /* 0x000fc80007ffe000 */
[----:B------:R-:W-:-:S04]  /*52c0*/  SHF.R.U32.HI R0, RZ, 0x14, R0 ;  /* 0x00000014ff007819 */ /* 0x000fc80000011600 */
[----:B------:R-:W-:-:S07]  /*52d0*/  LOP3.LUT R0, R0, 0xff, RZ, 0xc0, !PT ;  /* 0x000000ff00007812 */ /* 0x000fce00078ec0ff */
.L_x_452:
[----:B------:R-:W-:-:S04]  /*52e0*/  SHF.R.U32.HI R3, RZ, 0x18, R3 ;  /* 0x00000018ff037819 */ /* 0x000fc80000011603 */
[----:B------:R-:W-:-:S04]  /*52f0*/  LOP3.LUT R0, R0, 0x80, R3, 0xf8, !PT ;  /* 0x0000008000007812 */ /* 0x000fc800078ef803 */
[----:B------:R-:W-:-:S07]  /*5300*/  PRMT R4, R0, 0x7610, R4 ;  /* 0x0000761000047816 */ /* 0x000fce0000000004 */
.L_x_450:
[----:B------:R-:W-:Y:S05]  /*5310*/  BSYNC.RECONVERGENT B0 ;  /* 0x0000000000007941 */ /* 0x000fea0003800200 */
.L_x_449:
[----:B------:R0:W-:Y:S01]  /*5320*/  STG.E.U8 desc[UR36][R8.64], R4 ;  /* 0x0000000408007986 */ /* 0x0001e2000c101124 */
[----:B------:R-:W-:Y:S01]  /*5330*/  IMAD.MOV.U32 R25, RZ, RZ, R23 ;  /* 0x000000ffff197224 */ /* 0x000fe200078e0017 */
[----:B------:R-:W-:Y:S06]  /*5340*/  BRA `(.L_x_425) ;  /* 0x00000004002c7947 */ /* 0x000fec0003800000 */
.L_x_447:
        /* <DEDUP_REMOVED lines=13> */
.L_x_455:
[----:B------:R-:W-:-:S04]  /*5420*/  SHF.R.U32.HI R0, RZ, 0x15, R3 ;  /* 0x00000015ff007819 */ /* 0x000fc80000011603 */
[----:B------:R-:W-:-:S04]  /*5430*/  LOP3.LUT R0, R0, 0x1, RZ, 0xc0, !PT ;  /* 0x0000000100007812 */ /* 0x000fc800078ec0ff */
[----:B------:R-:W-:-:S04]  /*5440*/  IADD3 R0, PT, PT, R3, 0x88fffff, R0 ;  /* 0x088fffff03007810 */ /* 0x000fc80007ffe000 */
[----:B------:R-:W-:-:S04]  /*5450*/  SHF.R.U32.HI R0, RZ, 0x15, R0 ;  /* 0x00000015ff007819 */ /* 0x000fc80000011600 */
[----:B------:R-:W-:-:S07]  /*5460*/  LOP3.LUT R0, R0, 0xff, RZ, 0xc0, !PT ;  /* 0x000000ff00007812 */ /* 0x000fce00078ec0ff */
.L_x_456:
[----:B------:R-:W-:-:S04]  /*5470*/  SHF.R.U32.HI R3, RZ, 0x18, R3 ;  /* 0x00000018ff037819 */ /* 0x000fc80000011603 */
[----:B------:R-:W-:-:S04]  /*5480*/  LOP3.LUT R0, R0, 0x80, R3, 0xf8, !PT ;  /* 0x0000008000007812 */ /* 0x000fc800078ef803 */
[----:B------:R-:W-:-:S07]  /*5490*/  PRMT R4, R0, 0x7610, R4 ;  /* 0x0000761000047816 */ /* 0x000fce0000000004 */
.L_x_454:
[----:B------:R-:W-:Y:S05]  /*54a0*/  BSYNC.RECONVERGENT B0 ;  /* 0x0000000000007941 */ /* 0x000fea0003800200 */
.L_x_453:
[----:B------:R0:W-:Y:S01]  /*54b0*/  STG.E.U8 desc[UR36][R8.64], R4 ;  /* 0x0000000408007986 */ /* 0x0001e2000c101124 */
[----:B------:R-:W-:Y:S01]  /*54c0*/  IMAD.MOV.U32 R25, RZ, RZ, R23 ;  /* 0x000000ffff197224 */ /* 0x000fe200078e0017 */
[----:B------:R-:W-:Y:S06]  /*54d0*/  BRA `(.L_x_425) ;  /* 0x0000000000c87947 */ /* 0x000fec0003800000 */
.L_x_446:
[----:B------:R-:W-:-:S13]  /*54e0*/  ISETP.NE.AND P0, PT, R0, 0x1c, PT ;  /* 0x0000001c0000780c */ /* 0x000fda0003f05270 */
[----:B------:R-:W-:Y:S05]  /*54f0*/  @!P0 BRA `(.L_x_457) ;  /* 0x0000000000b08947 */ /* 0x000fea0003800000 */
[----:B------:R-:W-:-:S13]  /*5500*/  ISETP.NE.AND P0, PT, R0, 0x1d, PT ;  /* 0x0000001d0000780c */ /* 0x000fda0003f05270 */
[----:B------:R-:W-:Y:S05]  /*5510*/  @!P0 BRA `(.L_x_458) ;  /* 0x0000000000948947 */ /* 0x000fea0003800000 */
[----:B------:R-:W-:-:S13]  /*5520*/  ISETP.NE.AND P0, PT, R0, 0x2c, PT ;  /* 0x0000002c0000780c */ /* 0x000fda0003f05270 */
[----:B------:R-:W-:Y:S05]  /*5530*/  @!P0 BRA `(.L_x_459) ;  /* 0x0000000000488947 */ /* 0x000fea0003800000 */
.L_x_430:
[----:B------:R-:W-:Y:S01]  /*5540*/  MOV R14, 0x0 ;  /* 0x00000000000e7802 */ /* 0x000fe20000000f00 */
[----:B------:R-:W0:Y:S01]  /*5550*/  LDCU.64 UR6, c[0x4][0x158] ;  /* 0x01002b00ff0677ac */ /* 0x000e220008000a00 */
[----:B------:R-:W-:Y:S02]  /*5560*/  IMAD.MOV.U32 R8, RZ, RZ, 0x65 ;  /* 0x00000065ff087424 */ /* 0x000fe400078e00ff */
[----:B------:R-:W-:Y:S01]  /*5570*/  IMAD.MOV.U32 R12, RZ, RZ, 0x1 ;  /* 0x00000001ff0c7424 */ /* 0x000fe200078e00ff */
[----:B------:R-:W1:Y:S01]  /*5580*/  LDCU.64 UR8, c[0x4][0x160] ;  /* 0x01002c00ff0877ac */ /* 0x000e620008000a00 */
[----:B------:R-:W2:Y:S01]  /*5590*/  LDC.64 R14, c[0x4][R14] ;  /* 0x010000000e0e7b82 */ /* 0x000ea20000000a00 */
[----:B------:R-:W-:Y:S01]  /*55a0*/  IMAD.MOV.U32 R13, RZ, RZ, RZ ;  /* 0x000000ffff0d7224 */ /* 0x000fe200078e00ff */
[----:B------:R-:W4:Y:S01]  /*55b0*/  LDCU.64 UR4, c[0x4][0x70] ;  /* 0x01000e00ff0477ac */ /* 0x000f220008000a00 */
[----:B0-----:R-:W-:Y:S02]  /*55c0*/  IMAD.U32 R4, RZ, RZ, UR6 ;  /* 0x00000006ff047e24 */ /* 0x001fe4000f8e00ff */
[----:B------:R-:W-:-:S02]  /*55d0*/  IMAD.U32 R5, RZ, RZ, UR7 ;  /* 0x00000007ff057e24 */ /* 0x000fc4000f8e00ff */
[----:B-1----:R-:W-:Y:S02]  /*55e0*/  IMAD.U32 R6, RZ, RZ, UR8 ;  /* 0x00000008ff067e24 */ /* 0x002fe4000f8e00ff */
[----:B------:R-:W-:Y:S02]  /*55f0*/  IMAD.U32 R7, RZ, RZ, UR9 ;  /* 0x00000009ff077e24 */ /* 0x000fe4000f8e00ff */
[----:B----4-:R-:W-:Y:S02]  /*5600*/  IMAD.U32 R10, RZ, RZ, UR4 ;  /* 0x00000004ff0a7e24 */ /* 0x010fe4000f8e00ff */
[----:B------:R-:W-:-:S07]  /*5610*/  IMAD.U32 R11, RZ, RZ, UR5 ;  /* 0x00000005ff0b7e24 */ /* 0x000fce000f8e00ff */
[----:B------:R-:W-:-:S07]  /*5620*/  LEPC R20, `(.L_x_460) ;  /* 0x000000001014794e */ /* 0x000fce0000000000 */
[----:B--23--:R-:W-:Y:S05]  /*5630*/  CALL.ABS.NOINC R14 ;  /* 0x000000000e007343 */ /* 0x00cfea0003c00000 */
.L_x_460:
[----:B------:R-:W-:Y:S01]  /*5640*/  IMAD.MOV.U32 R25, RZ, RZ, R23 ;  /* 0x000000ffff197224 */ /* 0x000fe200078e0017 */
[----:B------:R-:W-:Y:S06]  /*5650*/  BRA `(.L_x_425) ;  /* 0x0000000000687947 */ /* 0x000fec0003800000 */
.L_x_459:
[----:B------:R-:W-:Y:S02]  /*5660*/  IMAD.U32 R4, R3, 0x10000, RZ ;  /* 0x0001000003047824 */ /* 0x000fe400078e00ff */
[----:B------:R-:W-:-:S03]  /*5670*/  IMAD.MOV.U32 R25, RZ, RZ, R23 ;  /* 0x000000ffff197224 */ /* 0x000fc600078e0017 */
[----:B------:R-:W-:-:S04]  /*5680*/  SHF.R.U32.HI R5, RZ, 0x17, R4 ;  /* 0x00000017ff057819 */ /* 0x000fc80000011604 */
[----:B------:R-:W-:-:S04]  /*5690*/  LOP3.LUT R3, R5, 0xff, RZ, 0xc0, !PT ;  /* 0x000000ff05037812 */ /* 0x000fc800078ec0ff */
[----:B------:R-:W-:-:S13]  /*56a0*/  ISETP.NE.AND P2, PT, R3, 0xff, PT ;  /* 0x000000ff0300780c */ /* 0x000fda0003f45270 */
[--C-:B------:R-:W-:Y:S02]  /*56b0*/  @P2 SHF.R.U32.HI R0, RZ, 0x16, R4.reuse ;  /* 0x00000016ff002819 */ /* 0x100fe40000011604 */
[----:B------:R-:W-:Y:S01]  /*56c0*/  @P2 LOP3.LUT P0, RZ, R3, 0x3fffff, R4, 0xf8, !PT ;  /* 0x003fffff03ff2812 */ /* 0x000fe2000780f804 */
[----:B------:R-:W-:Y:S01]  /*56d0*/  IMAD.MOV.U32 R3, RZ, RZ, 0xff ;  /* 0x000000ffff037424 */ /* 0x000fe200078e00ff */
[----:B------:R-:W-:-:S04]  /*56e0*/  @P2 LOP3.LUT R0, R0, 0x1, RZ, 0xc0, !PT ;  /* 0x0000000100002812 */ /* 0x000fc800078ec0ff */
[----:B------:R-:W-:Y:S01]  /*56f0*/  @P2 ISETP.EQ.U32.AND P1, PT, R0, 0x1, P0 ;  /* 0x000000010000280c */ /* 0x000fe20000722070 */
[----:B------:R-:W-:Y:S01]  /*5700*/  @P2 VIADD R0, R5, 0x1 ;  /* 0x0000000105002836 */ /* 0x000fe20000000000 */
[----:B------:R-:W-:Y:S02]  /*5710*/  PLOP3.LUT P0, PT, PT, PT, PT, 0x80, 0x8 ;  /* 0x000000000008781c */ /* 0x000fe40003f0f070 */
[----:B------:R-:W-:-:S13]  /*5720*/  @P2 PLOP3.LUT P0, PT, P1, PT, PT, 0x80, 0x8 ;  /* 0x000000000008281c */ /* 0x000fda0000f0f070 */
[----:B------:R-:W-:-:S04]  /*5730*/  @!P0 IMAD.MOV R0, RZ, RZ, R5 ;  /* 0x000000ffff008224 */ /* 0x000fc800078e0205 */
[----:B------:R-:W-:-:S05]  /*5740*/  @P2 IMAD.MOV.U32 R3, RZ, RZ, R0 ;  /* 0x000000ffff032224 */ /* 0x000fca00078e0000 */
[----:B------:R0:W-:Y:S01]  /*5750*/  STG.E.U8 desc[UR36][R8.64], R3 ;  /* 0x0000000308007986 */ /* 0x0001e2000c101124 */
[----:B------:R-:W-:Y:S05]  /*5760*/  BRA `(.L_x_425) ;  /* 0x0000000000247947 */ /* 0x000fea0003800000 */
.L_x_458:
[----:B------:R-:W-:Y:S02]  /*5770*/  IMAD.U32 R4, R3, 0x10000, RZ ;  /* 0x0001000003047824 */ /* 0x000fe400078e00ff */
[----:B------:R-:W-:-:S04]  /*5780*/  IMAD.MOV.U32 R25, RZ, RZ, R23 ;  /* 0x000000ffff197224 */ /* 0x000fc800078e0017 */
[----:B------:R-:W0:Y:S02]  /*5790*/  F2I.U64.TRUNC R4, R4 ;  /* 0x0000000400047311 */ /* 0x000e24000020d800 */
[----:B0-----:R0:W-:Y:S01]  /*57a0*/  STG.E.64 desc[UR36][R8.64], R4 ;  /* 0x0000000408007986 */ /* 0x0011e2000c101b24 */
[----:B------:R-:W-:Y:S05]  /*57b0*/  BRA `(.L_x_425) ;  /* 0x0000000000107947 */ /* 0x000fea0003800000 */
.L_x_457:
[----:B------:R-:W-:Y:S02]  /*57c0*/  IMAD.U32 R3, R3, 0x10000, RZ ;  /* 0x0001000003037824 */ /* 0x000fe400078e00ff */
[----:B------:R-:W-:-:S04]  /*57d0*/  IMAD.MOV.U32 R25, RZ, RZ, R23 ;  /* 0x000000ffff197224 */ /* 0x000fc800078e0017 */
[----:B------:R-:W0:Y:S02]  /*57e0*/  F2I.FTZ.U32.TRUNC.NTZ R3, R3 ;  /* 0x0000000300037305 */ /* 0x000e24000021f000 */
[----:B0-----:R0:W-:Y:S02]  /*57f0*/  STG.E desc[UR36][R8.64], R3 ;  /* 0x0000000308007986 */ /* 0x0011e4000c101924 */
.L_x_425:
[----:B------:R-:W-:Y:S05]  /*5800*/  BSYNC.RECONVERGENT B6 ;  /* 0x0000000000067941 */ /* 0x000fea0003800200 */
.L_x_424:
[----:B------:R-:W-:Y:S01]  /*5810*/  ISETP.GE.AND P0, PT, R25, R16, PT ;  /* 0x000000101900720c */ /* 0x000fe20003f06270 */
[----:B------:R-:W-:-:S12]  /*5820*/  BSSY.RECONVERGENT B6, `(.L_x_461) ;  /* 0x00001f0000067945 */ /* 0x000fd80003800200 */
[----:B------:R-:W-:Y:S05]  /*5830*/  @P0 BRA `(.L_x_462) ;  /* 0x0000001c00b80947 */ /* 0x000fea0003800000 */
[----:B------:R-:W5:Y:S01]  /*5840*/  LDCU UR4, c[0x0][0x3a8] ;  /* 0x00007500ff0477ac */ /* 0x000f620008000800 */
[----:B012-4-:R-:W0:Y:S01]  /*5850*/  LDC.64 R8, c[0x0][0x388] ;  /* 0x0000e200ff087b82 */ /* 0x017e220000000a00 */
[----:B------:R-:W-:Y:S01]  /*5860*/  IMAD R0, R2, 0x200, R25 ;  /* 0x0000020002007824 */ /* 0x000fe200078e0219 */
[----:B------:R-:W-:-:S03]  /*5870*/  PRMT R4, R18, 0x9910, RZ ;  /* 0x0000991012047816 */ /* 0x000fc600000000ff */
[----:B-----5:R-:W-:Y:S02]  /*5880*/  IMAD R3, R0, UR4, RZ ;  /* 0x0000000400037c24 */ /* 0x020fe4000f8e02ff */
        /* <DEDUP_REMOVED lines=13> */
[----:B------:R-:W-:-:S04]  /*5960*/  IMAD.U32 R22, R22, 0x10000, RZ ;  /* 0x0001000016167824 */ /* 0x000fc800078e00ff */
[----:B------:R-:W0:Y:S02]  /*5970*/  F2I.FTZ.TRUNC.NTZ R3, R22 ;  /* 0x0000001600037305 */ /* 0x000e24000021f100 */
[----:B0-----:R0:W-:Y:S01]  /*5980*/  STG.E.U8 desc[UR36][R8.64], R3 ;  /* 0x0000000308007986 */ /* 0x0011e2000c101124 */
[----:B------:R-:W-:Y:S05]  /*5990*/  BRA `(.L_x_468) ;  /* 0x0000000c007c7947 */ /* 0x000fea0003800000 */
.L_x_466:
[----:B------:R-:W-:-:S06]  /*59a0*/  IMAD.U32 R5, R22, 0x10000, RZ ;  /* 0x0001000016057824 */ /* 0x000fcc00078e00ff */
[----:B------:R-:W0:Y:S02]  /*59b0*/  F2I.S64.TRUNC R4, R5 ;  /* 0x0000000500047311 */ /* 0x000e24000020d900 */
[----:B0-----:R0:W-:Y:S01]  /*59c0*/  STG.E.U8 desc[UR36][R8.64], R4 ;  /* 0x0000000408007986 */ /* 0x0011e2000c101124 */
[----:B------:R-:W-:Y:S05]  /*59d0*/  BRA `(.L_x_468) ;  /* 0x0000000c006c7947 */ /* 0x000fea0003800000 */
.L_x_465:
[----:B------:R-:W-:-:S13]  /*59e0*/  ISETP.NE.AND P0, PT, R0, 0x2, PT ;  /* 0x000000020000780c */ /* 0x000fda0003f05270 */
[----:B------:R-:W-:Y:S05]  /*59f0*/  @!P0 BRA `(.L_x_469) ;  /* 0x0000000000308947 */ /* 0x000fea0003800000 */
[----:B------:R-:W-:-:S13]  /*5a00*/  ISETP.NE.AND P0, PT, R0, 0x3, PT ;  /* 0x000000030000780c */ /* 0x000fda0003f05270 */
[----:B------:R-:W-:Y:S05]  /*5a10*/  @!P0 BRA `(.L_x_470) ;  /* 0x0000000000188947 */ /* 0x000fea0003800000 */
[----:B------:R-:W-:-:S13]  /*5a20*/  ISETP.NE.AND P0, PT, R0, 0x4, PT ;  /* 0x000000040000780c */ /* 0x000fda0003f05270 */
[----:B------:R-:W-:Y:S05]  /*5a30*/  @P0 BRA `(.L_x_467) ;  /* 0x0000000800780947 */ /* 0x000fea0003800000 */
[----:B------:R-:W-:-:S06]  /*5a40*/  IMAD.U32 R4, R22, 0x10000, RZ ;  /* 0x0001000016047824 */ /* 0x000fcc00078e00ff */
[----:B------:R-:W0:Y:S02]  /*5a50*/  F2I.S64.TRUNC R4, R4 ;  /* 0x0000000400047311 */ /* 0x000e24000020d900 */
[----:B0-----:R0:W-:Y:S01]  /*5a60*/  STG.E.64 desc[UR36][R8.64], R4 ;  /* 0x0000000408007986 */ /* 0x0011e2000c101b24 */
[----:B------:R-:W-:Y:S05]  /*5a70*/  BRA `(.L_x_468) ;  /* 0x0000000c00447947 */ /* 0x000fea0003800000 */
.L_x_470:
[----:B------:R-:W-:-:S04]  /*5a80*/  IMAD.U32 R22, R22, 0x10000, RZ ;  /* 0x0001000016167824 */ /* 0x000fc800078e00ff */
[----:B------:R-:W0:Y:S02]  /*5a90*/  F2I.FTZ.TRUNC.NTZ R3, R22 ;  /* 0x0000001600037305 */ /* 0x000e24000021f100 */
[----:B0-----:R0:W-:Y:S01]  /*5aa0*/  STG.E desc[UR36][R8.64], R3 ;  /* 0x0000000308007986 */ /* 0x0011e2000c101924 */
[----:B------:R-:W-:Y:S05]  /*5ab0*/  BRA `(.L_x_468) ;  /* 0x0000000c00347947 */ /* 0x000fea0003800000 */
.L_x_469:
[----:B------:R-:W-:-:S04]  /*5ac0*/  IMAD.U32 R22, R22, 0x10000, RZ ;  /* 0x0001000016167824 */ /* 0x000fc800078e00ff */
[----:B------:R-:W0:Y:S02]  /*5ad0*/  F2I.FTZ.TRUNC.NTZ R3, R22 ;  /* 0x0000001600037305 */ /* 0x000e24000021f100 */
[----:B0-----:R0:W-:Y:S01]  /*5ae0*/  STG.E.U16 desc[UR36][R8.64], R3 ;  /* 0x0000000308007986 */ /* 0x0011e2000c101524 */
[----:B------:R-:W-:Y:S05]  /*5af0*/  BRA `(.L_x_468) ;  /* 0x0000000c00247947 */ /* 0x000fea0003800000 */
.L_x_464:
[----:B------:R-:W-:-:S13]  /*5b00*/  ISETP.GT.AND P0, PT, R0, 0x6, PT ;  /* 0x000000060000780c */ /* 0x000fda0003f04270 */
[----:B------:R-:W-:Y:S05]  /*5b10*/  @P0 BRA `(.L_x_471) ;  /* 0x00000000002c0947 */ /* 0x000fea0003800000 */
[----:B------:R-:W-:-:S13]  /*5b20*/  ISETP.NE.AND P0, PT, R0, 0x5, PT ;  /* 0x000000050000780c */ /* 0x000fda0003f05270 */
[----:B------:R-:W-:Y:S05]  /*5b30*/  @!P0 BRA `(.L_x_472) ;  /* 0x0000000000148947 */ /* 0x000fea0003800000 */
[----:B------:R-:W-:-:S13]  /*5b40*/  ISETP.NE.AND P0, PT, R0, 0x6, PT ;  /* 0x000000060000780c */ /* 0x000fda0003f05270 */
[----:B------:R-:W-:Y:S05]  /*5b50*/  @P0 BRA `(.L_x_467) ;  /* 0x0000000800300947 */ /* 0x000fea0003800000 */
[----:B------:R-:W-:-:S05]  /*5b60*/  IMAD.U32 R3, R22, 0x10000, RZ ;  /* 0x0001000016037824 */ /* 0x000fca00078e00ff */
[----:B------:R0:W-:Y:S01]  /*5b70*/  STG.E desc[UR36][R8.64], R3 ;  /* 0x0000000308007986 */ /* 0x0001e2000c101924 */
[----:B------:R-:W-:Y:S05]  /*5b80*/  BRA `(.L_x_468) ;  /* 0x0000000c00007947 */ /* 0x000fea0003800000 */
.L_x_472:
[----:B------:R-:W-:-:S05]  /*5b90*/  IMAD.U32 R0, R22, 0x10000, RZ ;  /* 0x0001000016007824 */ /* 0x000fca00078e00ff */
[----:B------:R-:W-:-:S05]  /*5ba0*/  F2FP.F16.F32.PACK_AB R0, RZ, R0 ;  /* 0x00000000ff00723e */ /* 0x000fca00000000ff */
[----:B------:R0:W-:Y:S01]  /*5bb0*/  STG.E.U16 desc[UR36][R8.64], R0 ;  /* 0x0000000008007986 */ /* 0x0001e2000c101524 */
[----:B------:R-:W-:Y:S05]  /*5bc0*/  BRA `(.L_x_468) ;  /* 0x0000000800f07947 */ /* 0x000fea0003800000 */
.L_x_471:
[----:B------:R-:W-:-:S13]  /*5bd0*/  ISETP.NE.AND P0, PT, R0, 0x7, PT ;  /* 0x000000070000780c */ /* 0x000fda0003f05270 */
[----:B------:R-:W-:Y:S05]  /*5be0*/  @!P0 BRA `(.L_x_473) ;  /* 0x0000000000348947 */ /* 0x000fea0003800000 */
[----:B------:R-:W-:-:S13]  /*5bf0*/  ISETP.NE.AND P0, PT, R0, 0x8, PT ;  /* 0x000000080000780c */ /* 0x000fda0003f05270 */
[----:B------:R-:W-:Y:S05]  /*5c00*/  @!P0 BRA `(.L_x_474) ;  /* 0x0000000000188947 */ /* 0x000fea0003800000 */
[----:B------:R-:W-:-:S13]  /*5c10*/  ISETP.NE.AND P0, PT, R0, 0x9, PT ;  /* 0x000000090000780c */ /* 0x000fda0003f05270 */
[----:B------:R-:W-:Y:S05]  /*5c20*/  @P0 BRA `(.L_x_467) ;  /* 0x0000000400fc0947 */ /* 0x000fea0003800000 */
[----:B------:R-:W-:Y:S02]  /*5c30*/  IMAD.U32 R22, R22, 0x10000, RZ ;  /* 0x0001000016167824 */ /* 0x000fe400078e00ff */
[----:B------:R-:W-:-:S05]  /*5c40*/  IMAD.MOV.U32 R23, RZ, RZ, RZ ;  /* 0x000000ffff177224 */ /* 0x000fca00078e00ff */
[----:B------:R0:W-:Y:S01]  /*5c50*/  STG.E.64 desc[UR36][R8.64], R22 ;  /* 0x0000001608007986 */ /* 0x0001e2000c101b24 */
[----:B------:R-:W-:Y:S05]  /*5c60*/  BRA `(.L_x_468) ;  /* 0x0000000800c87947 */ /* 0x000fea0003800000 */
.L_x_474:
[----:B------:R-:W-:-:S05]  /*5c70*/  IMAD.U32 R22, R22, 0x10000, RZ ;  /* 0x0001000016167824 */ /* 0x000fca00078e00ff */
[----:B------:R-:W-:-:S04]  /*5c80*/  F2FP.F16.F32.PACK_AB R3, RZ, R22 ;  /* 0x00000016ff03723e */ /* 0x000fc800000000ff */
[----:B------:R-:W-:-:S05]  /*5c90*/  PRMT R3, R3, 0x5410, RZ ;  /* 0x0000541003037816 */ /* 0x000fca00000000ff */
[----:B------:R0:W-:Y:S01]  /*5ca0*/  STG.E desc[UR36][R8.64], R3 ;  /* 0x0000000308007986 */ /* 0x0001e2000c101924 */
[----:B------:R-:W-:Y:S05]  /*5cb0*/  BRA `(.L_x_468) ;  /* 0x0000000800b47947 */ /* 0x000fea0003800000 */
.L_x_473:
[----:B------:R-:W-:-:S04]  /*5cc0*/  IMAD.U32 R4, R22, 0x10000, RZ ;  /* 0x0001000016047824 */ /* 0x000fc800078e00ff */
[----:B------:R-:W-:-:S06]  /*5cd0*/  FMUL.FTZ R4, R4, 1 ;  /* 0x3f80000004047820 */ /* 0x000fcc0000410000 */
[----:B------:R-:W0:Y:S02]  /*5ce0*/  F2F.F64.F32 R4, R4 ;  /* 0x0000000400047310 */ /* 0x000e240000201800 */
[----:B0-----:R0:W-:Y:S01]  /*5cf0*/  STG.E.64 desc[UR36][R8.64], R4 ;  /* 0x0000000408007986 */ /* 0x0011e2000c101b24 */
[----:B------:R-:W-:Y:S05]  /*5d00*/  BRA `(.L_x_468) ;  /* 0x0000000800a07947 */ /* 0x000fea0003800000 */
.L_x_463:
[----:B------:R-:W-:-:S13]  /*5d10*/  ISETP.GT.AND P0, PT, R0, 0x18, PT ;  /* 0x000000180000780c */ /* 0x000fda0003f04270 */
[----:B------:R-:W-:Y:S05]  /*5d20*/  @!P0 BRA `(.L_x_475) ;  /* 0x0000000400608947 */ /* 0x000fea0003800000 */
        /* <DEDUP_REMOVED lines=8> */
[----:B------:R-:W-:-:S06]  /*5db0*/  IMAD.U32 R3, R22, 0x10000, RZ ;  /* 0x0001000016037824 */ /* 0x000fcc00078e00ff */
[----:B------:R-:W0:Y:S02]  /*5dc0*/  F2I.FTZ.U32.TRUNC.NTZ R3, R3 ;  /* 0x0000000300037305 */ /* 0x000e24000021f000 */
[----:B0-----:R0:W-:Y:S01]  /*5dd0*/  STG.E.U16 desc[UR36][R8.64], R3 ;  /* 0x0000000308007986 */ /* 0x0011e2000c101524 */
[----:B------:R-:W-:Y:S05]  /*5de0*/  BRA `(.L_x_468) ;  /* 0x0000000800687947 */ /* 0x000fea0003800000 */
.L_x_478:
[----:B------:R-:W-:Y:S01]  /*5df0*/  IMAD.U32 R5, R22, 0x10000, RZ ;  /* 0x0001000016057824 */ /* 0x000fe200078e00ff */
[----:B------:R-:W-:Y:S01]  /*5e00*/  BSSY.RECONVERGENT B0, `(.L_x_479) ;  /* 0x0000013000007945 */ /* 0x000fe20003800200 */
[----:B------:R-:W-:-:S03]  /*5e10*/  IMAD.MOV.U32 R4, RZ, RZ, 0x80 ;  /* 0x00000080ff047424 */ /* 0x000fc600078e00ff */
        /* <DEDUP_REMOVED lines=14> */
.L_x_481:
[----:B------:R-:W-:-:S04]  /*5f00*/  SHF.R.U32.HI R3, RZ, 0x18, R5 ;  /* 0x00000018ff037819 */ /* 0x000fc80000011605 */
[----:B------:R-:W-:-:S04]  /*5f10*/  LOP3.LUT R0, R0, 0x80, R3, 0xf8, !PT ;  /* 0x0000008000007812 */ /* 0x000fc800078ef803 */
[----:B------:R-:W-:-:S07]  /*5f20*/  PRMT R4, R0, 0x7610, R4 ;  /* 0x0000761000047816 */ /* 0x000fce0000000004 */
.L_x_480:
[----:B------:R-:W-:Y:S05]  /*5f30*/  BSYNC.RECONVERGENT B0 ;  /* 0x0000000000007941 */ /* 0x000fea0003800200 */
.L_x_479:
[----:B------:R0:W-:Y:S01]  /*5f40*/  STG.E.U8 desc[UR36][R8.64], R4 ;  /* 0x0000000408007986 */ /* 0x0001e2000c101124 */
[----:B------:R-:W-:Y:S05]  /*5f50*/  BRA `(.L_x_468) ;  /* 0x00000008000c7947 */ /* 0x000fea0003800000 */
.L_x_477:
        /* <DEDUP_REMOVED lines=17> */
.L_x_484:
[----:B------:R-:W-:-:S04]  /*6070*/  SHF.R.U32.HI R3, RZ, 0x18, R5 ;  /* 0x00000018ff037819 */ /* 0x000fc80000011605 */
[----:B------:R-:W-:-:S04]  /*6080*/  LOP3.LUT R0, R0, 0x80, R3, 0xf8, !PT ;  /* 0x0000008000007812 */ /* 0x000fc800078ef803 */
[----:B------:R-:W-:-:S07]  /*6090*/  PRMT R4, R0, 0x7610, R4 ;  /* 0x0000761000047816 */ /* 0x000fce0000000004 */
.L_x_483:
[----:B------:R-:W-:Y:S05]  /*60a0*/  BSYNC.RECONVERGENT B0 ;  /* 0x0000000000007941 */ /* 0x000fea0003800200 */
.L_x_482:
[----:B------:R0:W-:Y:S01]  /*60b0*/  STG.E.U8 desc[UR36][R8.64], R4 ;  /* 0x0000000408007986 */ /* 0x0001e2000c101124 */
[----:B------:R-:W-:Y:S05]  /*60c0*/  BRA `(.L_x_468) ;  /* 0x0000000400b07947 */ /* 0x000fea0003800000 */
.L_x_476:
[----:B------:R-:W-:-:S13]  /*60d0*/  ISETP.NE.AND P0, PT, R0, 0x1c, PT ;  /* 0x0000001c0000780c */ /* 0x000fda0003f05270 */
[----:B------:R-:W-:Y:S05]  /*60e0*/  @!P0 BRA `(.L_x_485) ;  /* 0x0000000000608947 */ /* 0x000fea0003800000 */
[----:B------:R-:W-:-:S13]  /*60f0*/  ISETP.NE.AND P0, PT, R0, 0x1d, PT ;  /* 0x0000001d0000780c */ /* 0x000fda0003f05270 */
[----:B------:R-:W-:Y:S05]  /*6100*/  @!P0 BRA `(.L_x_486) ;  /* 0x0000000000488947 */ /* 0x000fea0003800000 */
[----:B------:R-:W-:-:S13]  /*6110*/  ISETP.NE.AND P0, PT, R0, 0x2c, PT ;  /* 0x0000002c0000780c */ /* 0x000fda0003f05270 */
[----:B------:R-:W-:Y:S05]  /*6120*/  @P0 BRA `(.L_x_467) ;  /* 0x0000000000bc0947 */ /* 0x000fea0003800000 */
[----:B------:R-:W-:-:S05]  /*6130*/  IMAD.U32 R22, R22, 0x10000, RZ ;  /* 0x0001000016167824 */ /* 0x000fca00078e00ff */
        /* <DEDUP_REMOVED lines=15> */
.L_x_486:
[----:B------:R-:W-:-:S06]  /*6230*/  IMAD.U32 R4, R22, 0x10000, RZ ;  /* 0x0001000016047824 */ /* 0x000fcc00078e00ff */
[----:B------:R-:W0:Y:S02]  /*6240*/  F2I.U64.TRUNC R4, R4 ;  /* 0x0000000400047311 */ /* 0x000e24000020d800 */
[----:B0-----:R0:W-:Y:S01]  /*6250*/  STG.E.64 desc[UR36][R8.64], R4 ;  /* 0x0000000408007986 */ /* 0x0011e2000c101b24 */
[----:B------:R-:W-:Y:S05]  /*6260*/  BRA `(.L_x_468) ;  /* 0x0000000400487947 */ /* 0x000fea0003800000 */
.L_x_485:
[----:B------:R-:W-:-:S04]  /*6270*/  IMAD.U32 R22, R22, 0x10000, RZ ;  /* 0x0001000016167824 */ /* 0x000fc800078e00ff */
[----:B------:R-:W0:Y:S02]  /*6280*/  F2I.FTZ.U32.TRUNC.NTZ R3, R22 ;  /* 0x0000001600037305 */ /* 0x000e24000021f000 */
[----:B0-----:R0:W-:Y:S01]  /*6290*/  STG.E desc[UR36][R8.64], R3 ;  /* 0x0000000308007986 */ /* 0x0011e2000c101924 */
[----:B------:R-:W-:Y:S05]  /*62a0*/  BRA `(.L_x_468) ;  /* 0x0000000400387947 */ /* 0x000fea0003800000 */
.L_x_475:
[----:B------:R-:W-:-:S13]  /*62b0*/  ISETP.GT.AND P0, PT, R0, 0xe, PT ;  /* 0x0000000e0000780c */ /* 0x000fda0003f04270 */
[----:B------:R-:W-:Y:S05]  /*62c0*/  @P0 BRA `(.L_x_487) ;  /* 0x00000000003c0947 */ /* 0x000fea0003800000 */
[----:B------:R-:W-:-:S13]  /*62d0*/  ISETP.NE.AND P0, PT, R0, 0xa, PT ;  /* 0x0000000a0000780c */ /* 0x000fda0003f05270 */
[----:B------:R-:W-:Y:S05]  /*62e0*/  @!P0 BRA `(.L_x_488) ;  /* 0x00000000001c8947 */ /* 0x000fea0003800000 */
[----:B------:R-:W-:-:S13]  /*62f0*/  ISETP.NE.AND P0, PT, R0, 0xb, PT ;  /* 0x0000000b0000780c */ /* 0x000fda0003f05270 */
[----:B------:R-:W-:Y:S05]  /*6300*/  @P0 BRA `(.L_x_467) ;  /* 0x0000000000440947 */ /* 0x000fea0003800000 */
[----:B------:R-:W-:-:S05]  /*6310*/  IMAD.U32 R22, R22, 0x10000, RZ ;  /* 0x0001000016167824 */ /* 0x000fca00078e00ff */
[----:B------:R-:W-:-:S04]  /*6320*/  FSETP.NEU.FTZ.AND P0, PT, R22, RZ, PT ;  /* 0x000000ff1600720b */ /* 0x000fc80003f1d000 */
[----:B------:R-:W-:-:S05]  /*6330*/  SEL R3, RZ, 0x1, !P0 ;  /* 0x00000001ff037807 */ /* 0x000fca0004000000 */
[----:B------:R4:W-:Y:S01]  /*6340*/  STG.E.U8 desc[UR36][R8.64], R3 ;  /* 0x0000000308007986 */ /* 0x0009e2000c101124 */
[----:B------:R-:W-:Y:S05]  /*6350*/  BRA `(.L_x_468) ;  /* 0x00000004000c7947 */ /* 0x000fea0003800000 */
.L_x_488:
[----:B------:R-:W-:Y:S01]  /*6360*/  IMAD.U32 R22, R22, 0x10000, RZ ;  /* 0x0001000016167824 */ /* 0x000fe200078e00ff */
[----:B------:R-:W-:-:S03]  /*6370*/  CS2R R6, SRZ ;  /* 0x0000000000067805 */ /* 0x000fc6000001ff00 */
[----:B------:R-:W-:-:S06]  /*6380*/  FMUL.FTZ R4, R22, 1 ;  /* 0x3f80000016047820 */ /* 0x000fcc0000410000 */
[----:B------:R-:W0:Y:S02]  /*6390*/  F2F.F64.F32 R4, R4 ;  /* 0x0000000400047310 */ /* 0x000e240000201800 */
[----:B0-----:R0:W-:Y:S01]  /*63a0*/  STG.E.128 desc[UR36][R8.64], R4 ;  /* 0x0000000408007986 */ /* 0x0011e2000c101d24 */
[----:B------:R-:W-:Y:S05]  /*63b0*/  BRA `(.L_x_468) ;  /* 0x0000000000f47947 */ /* 0x000fea0003800000 */
.L_x_487:
[----:B------:R-:W-:-:S13]  /*63c0*/  ISETP.NE.AND P0, PT, R0, 0xf, PT ;  /* 0x0000000f0000780c */ /* 0x000fda0003f05270 */
[----:B------:R-:W-:Y:S05]  /*63d0*/  @!P0 BRA `(.L_x_489) ;  /* 0x0000000000e88947 */ /* 0x000fea0003800000 */
[----:B------:R-:W-:-:S13]  /*63e0*/  ISETP.NE.AND P0, PT, R0, 0x17, PT ;  /* 0x000000170000780c */ /* 0x000fda0003f05270 */
[----:B------:R-:W-:Y:S05]  /*63f0*/  @!P0 BRA `(.L_x_490) ;  /* 0x0000000000908947 */ /* 0x000fea0003800000 */
[----:B------:R-:W-:-:S13]  /*6400*/  ISETP.NE.AND P0, PT, R0, 0x18, PT ;  /* 0x000000180000780c */ /* 0x000fda0003f05270 */
[----:B------:R-:W-:Y:S05]  /*6410*/  @!P0 BRA `(.L_x_491) ;  /* 0x0000000000448947 */ /* 0x000fea0003800000 */
.L_x_467:
        /* <DEDUP_REMOVED lines=16> */
.L_x_492:
[----:B------:R-:W-:Y:S05]  /*6520*/  BRA `(.L_x_468) ;  /* 0x0000000000987947 */ /* 0x000fea0003800000 */
.L_x_491:
[----:B------:R-:W-:Y:S01]  /*6530*/  IMAD.U32 R5, R22, 0x10000, RZ ;  /* 0x0001000016057824 */ /* 0x000fe200078e00ff */
[----:B------:R-:W-:Y:S01]  /*6540*/  BSSY.RECONVERGENT B0, `(.L_x_493) ;  /* 0x000000c000007945 */ /* 0x000fe20003800200 */
[----:B------:R-:W-:-:S03]  /*6550*/  IMAD.MOV.U32 R0, RZ, RZ, 0x7f ;  /* 0x0000007fff007424 */ /* 0x000fc600078e00ff */
        /* <DEDUP_REMOVED lines=10> */
.L_x_494:
[----:B------:R-:W-:Y:S05]  /*6600*/  BSYNC.RECONVERGENT B0 ;  /* 0x0000000000007941 */ /* 0x000fea0003800200 */
.L_x_493:
[----:B------:R-:W-:-:S05]  /*6610*/  LOP3.LUT R3, R0, 0x80, R3, 0xf8, !PT ;  /* 0x0000008000037812 */ /* 0x000fca00078ef803 */
[----:B------:R2:W-:Y:S01]  /*6620*/  STG.E.U8 desc[UR36][R8.64], R3 ;  /* 0x0000000308007986 */ /* 0x0005e2000c101124 */
[----:B------:R-:W-:Y:S05]  /*6630*/  BRA `(.L_x_468) ;  /* 0x0000000000547947 */ /* 0x000fea0003800000 */
.L_x_490:
[----:B------:R-:W-:Y:S01]  /*6640*/  IMAD.U32 R3, R22, 0x10000, RZ ;  /* 0x0001000016037824 */ /* 0x000fe200078e00ff */
[----:B------:R-:W-:Y:S04]  /*6650*/  BSSY.RECONVERGENT B0, `(.L_x_495) ;  /* 0x000000e000007945 */ /* 0x000fe80003800200 */
[----:B------:R-:W-:-:S04]  /*6660*/  LOP3.LUT R4, R3, 0x7fffffff, RZ, 0xc0, !PT ;  /* 0x7fffffff03047812 */ /* 0x000fc800078ec0ff */
[----:B------:R-:W-:-:S13]  /*6670*/  ISETP.GT.U32.AND P0, PT, R4, 0x477fffff, PT ;  /* 0x477fffff0400780c */ /* 0x000fda0003f04070 */
[----:B------:R-:W-:Y:S05]  /*6680*/  @P0 BRA `(.L_x_496) ;  /* 0x00000000001c0947 */ /* 0x000fea0003800000 */
[----:B------:R-:W-:-:S13]  /*6690*/  ISETP.GE.U32.AND P0, PT, R4, 0x38800000, PT ;  /* 0x388000000400780c */ /* 0x000fda0003f06070 */
[----:B------:R-:W-:-:S04]  /*66a0*/  @P0 SHF.R.U32.HI R0, RZ, 0x15, R3 ;  /* 0x00000015ff000819 */ /* 0x000fc80000011603 */
[----:B------:R-:W-:-:S04]  /*66b0*/  @P0 LOP3.LUT R0, R0, 0x1, RZ, 0xc0, !PT ;  /* 0x0000000100000812 */ /* 0x000fc800078ec0ff */
[----:B------:R-:W-:-:S04]  /*66c0*/  @P0 IADD3 R0, PT, PT, R3, 0x80fffff, R0 ;  /* 0x080fffff03000810 */ /* 0x000fc80007ffe000 */
[----:B------:R-:W-:Y:S01]  /*66d0*/  @P0 SHF.R.U32.HI R0, RZ, 0x15, R0 ;  /* 0x00000015ff000819 */ /* 0x000fe20000011600 */
[----:B------:R-:W-:Y:S01]  /*66e0*/  @!P0 FADD.FTZ R0, R4, 128 ;  /* 0x4300000004008421 */ /* 0x000fe20000010000 */
[----:B------:R-:W-:Y:S06]  /*66f0*/  BRA `(.L_x_497) ;  /* 0x00000000000c7947 */ /* 0x000fec0003800000 */
.L_x_496:
[----:B------:R-:W-:Y:S01]  /*6700*/  IMAD.MOV.U32 R0, RZ, RZ, 0x7f ;  /* 0x0000007fff007424 */ /* 0x000fe200078e00ff */
[----:B------:R-:W-:-:S04]  /*6710*/  ISETP.GT.U32.AND P0, PT, R4, 0x7f800000, PT ;  /* 0x7f8000000400780c */ /* 0x000fc80003f04070 */
[----:B------:R-:W-:-:S09]  /*6720*/  SEL R0, R0, 0x7c, P0 ;  /* 0x0000007c00007807 */ /* 0x000fd20000000000 */
.L_x_497:
[----:B------:R-:W-:Y:S05]  /*6730*/  BSYNC.RECONVERGENT B0 ;  /* 0x0000000000007941 */ /* 0x000fea0003800200 */
.L_x_495:
[----:B------:R-:W-:-:S04]  /*6740*/  SHF.R.U32.HI R3, RZ, 0x18, R3 ;  /* 0x00000018ff037819 */ /* 0x000fc80000011603 */
[----:B------:R-:W-:-:S05]  /*6750*/  LOP3.LUT R3, R0, 0x80, R3, 0xf8, !PT ;  /* 0x0000008000037812 */ /* 0x000fca00078ef803 */
[----:B------:R1:W-:Y:S01]  /*6760*/  STG.E.U8 desc[UR36][R8.64], R3 ;  /* 0x0000000308007986 */ /* 0x0003e2000c101124 */
[----:B------:R-:W-:Y:S05]  /*6770*/  BRA `(.L_x_468) ;  /* 0x0000000000047947 */ /* 0x000fea0003800000 */
.L_x_489:
[----:B------:R0:W-:Y:S02]  /*6780*/  STG.E.U16 desc[UR36][R8.64], R22 ;  /* 0x0000001608007986 */ /* 0x0001e4000c101524 */
.L_x_468:
[----:B------:R-:W-:-:S05]  /*6790*/  VIADD R25, R25, 0x80 ;  /* 0x0000008019197836 */ /* 0x000fca0000000000 */
[----:B------:R-:W-:-:S13]  /*67a0*/  ISETP.GE.AND P0, PT, R25, R16, PT ;  /* 0x000000101900720c */ /* 0x000fda0003f06270 */
        /* <DEDUP_REMOVED lines=19> */
[----:B------:R-:W-:-:S06]  /*68e0*/  IMAD.U32 R17, R17, 0x10000, RZ ;  /* 0x0001000011117824 */ /* 0x000fcc00078e00ff */
[----:B------:R-:W0:Y:S02]  /*68f0*/  F2I.FTZ.TRUNC.NTZ R17, R17 ;  /* 0x0000001100117305 */ /* 0x000e24000021f100 */
[----:B0-----:R1:W-:Y:S01]  /*6900*/  STG.E.U8 desc[UR36][R8.64], R17 ;  /* 0x0000001108007986 */ /* 0x0013e2000c101124 */
[----:B------:R-:W-:Y:S05]  /*6910*/  BRA `(.L_x_503) ;  /* 0x0000000c007c7947 */ /* 0x000fea0003800000 */
.L_x_501:
[----:B------:R-:W-:-:S06]  /*6920*/  IMAD.U32 R5, R17, 0x10000, RZ ;  /* 0x0001000011057824 */ /* 0x000fcc00078e00ff */
[----:B------:R-:W0:Y:S02]  /*6930*/  F2I.S64.TRUNC R4, R5 ;  /* 0x0000000500047311 */ /* 0x000e24000020d900 */
[----:B0-----:R0:W-:Y:S01]  /*6940*/  STG.E.U8 desc[UR36][R8.64], R4 ;  /* 0x0000000408007986 */ /* 0x0011e2000c101124 */
[----:B------:R-:W-:Y:S05]  /*6950*/  BRA `(.L_x_503) ;  /* 0x0000000c006c7947 */ /* 0x000fea0003800000 */
.L_x_500:
        /* <DEDUP_REMOVED lines=10> */
.L_x_505:
[----:B------:R-:W-:-:S06]  /*6a00*/  IMAD.U32 R17, R17, 0x10000, RZ ;  /* 0x0001000011117824 */ /* 0x000fcc00078e00ff */
[----:B------:R-:W0:Y:S02]  /*6a10*/  F2I.FTZ.TRUNC.NTZ R17, R17 ;  /* 0x0000001100117305 */ /* 0x000e24000021f100 */
[----:B0-----:R4:W-:Y:S01]  /*6a20*/  STG.E desc[UR36][R8.64], R17 ;  /* 0x0000001108007986 */ /* 0x0019e2000c101924 */
[----:B------:R-:W-:Y:S05]  /*6a30*/  BRA `(.L_x_503) ;  /* 0x0000000c00347947 */ /* 0x000fea0003800000 */
.L_x_504:
[----:B------:R-:W-:-:S06]  /*6a40*/  IMAD.U32 R17, R17, 0x10000, RZ ;  /* 0x0001000011117824 */ /* 0x000fcc00078e00ff */
[----:B------:R-:W0:Y:S02]  /*6a50*/  F2I.FTZ.TRUNC.NTZ R17, R17 ;  /* 0x0000001100117305 */ /* 0x000e24000021f100 */
[----:B0-----:R2:W-:Y:S01]  /*6a60*/  STG.E.U16 desc[UR36][R8.64], R17 ;  /* 0x0000001108007986 */ /* 0x0015e2000c101524 */
[----:B------:R-:W-:Y:S05]  /*6a70*/  BRA `(.L_x_503) ;  /* 0x0000000c00247947 */ /* 0x000fea0003800000 */
.L_x_499:
        /* <DEDUP_REMOVED lines=9> */
.L_x_507:
[----:B------:R-:W-:-:S05]  /*6b10*/  IMAD.U32 R0, R17, 0x10000, RZ ;  /* 0x0001000011007824 */ /* 0x000fca00078e00ff */
[----:B------:R-:W-:-:S05]  /*6b20*/  F2FP.F16.F32.PACK_AB R0, RZ, R0 ;  /* 0x00000000ff00723e */ /* 0x000fca00000000ff */
[----:B------:R0:W-:Y:S01]  /*6b30*/  STG.E.U16 desc[UR36][R8.64], R0 ;  /* 0x0000000008007986 */ /* 0x0001e2000c101524 */
[----:B------:R-:W-:Y:S05]  /*6b40*/  BRA `(.L_x_503) ;  /* 0x0000000800f07947 */ /* 0x000fea0003800000 */
.L_x_506:
        /* <DEDUP_REMOVED lines=10> */
.L_x_509:
[----:B------:R-:W-:-:S05]  /*6bf0*/  IMAD.U32 R17, R17, 0x10000, RZ ;  /* 0x0001000011117824 */ /* 0x000fca00078e00ff */
[----:B------:R-:W-:-:S04]  /*6c00*/  F2FP.F16.F32.PACK_AB R3, RZ, R17 ;  /* 0x00000011ff03723e */ /* 0x000fc800000000ff */
[----:B------:R-:W-:-:S05]  /*6c10*/  PRMT R3, R3, 0x5410, RZ ;  /* 0x0000541003037816 */ /* 0x000fca00000000ff */
[----:B------:R0:W-:Y:S01]  /*6c20*/  STG.E desc[UR36][R8.64], R3 ;  /* 0x0000000308007986 */ /* 0x0001e2000c101924 */
[----:B------:R-:W-:Y:S05]  /*6c30*/  BRA `(.L_x_503) ;  /* 0x0000000800b47947 */ /* 0x000fea0003800000 */
.L_x_508:
[----:B------:R-:W-:-:S04]  /*6c40*/  IMAD.U32 R4, R17, 0x10000, RZ ;  /* 0x0001000011047824 */ /* 0x000fc800078e00ff */
[----:B------:R-:W-:-:S06]  /*6c50*/  FMUL.FTZ R4, R4, 1 ;  /* 0x3f80000004047820 */ /* 0x000fcc0000410000 */
[----:B------:R-:W0:Y:S02]  /*6c60*/  F2F.F64.F32 R4, R4 ;  /* 0x0000000400047310 */ /* 0x000e240000201800 */
[----:B0-----:R0:W-:Y:S01]  /*6c70*/  STG.E.64 desc[UR36][R8.64], R4 ;  /* 0x0000000408007986 */ /* 0x0011e2000c101b24 */
[----:B------:R-:W-:Y:S05]  /*6c80*/  BRA `(.L_x_503) ;  /* 0x0000000800a07947 */ /* 0x000fea0003800000 */
.L_x_498:
        /* <DEDUP_REMOVED lines=14> */
.L_x_513:
        /* <DEDUP_REMOVED lines=17> */
.L_x_516:
[----:B------:R-:W-:-:S04]  /*6e80*/  SHF.R.U32.HI R3, RZ, 0x18, R17 ;  /* 0x00000018ff037819 */ /* 0x000fc80000011611 */
[----:B------:R-:W-:-:S04]  /*6e90*/  LOP3.LUT R0, R0, 0x80, R3, 0xf8, !PT ;  /* 0x0000008000007812 */ /* 0x000fc800078ef803 */
[----:B------:R-:W-:-:S07]  /*6ea0*/  PRMT R4, R0, 0x7610, R4 ;  /* 0x0000761000047816 */ /* 0x000fce0000000004 */
.L_x_515:
[----:B------:R-:W-:Y:S05]  /*6eb0*/  BSYNC.RECONVERGENT B0 ;  /* 0x0000000000007941 */ /* 0x000fea0003800200 */
.L_x_514:
[----:B------:R0:W-:Y:S01]  /*6ec0*/  STG.E.U8 desc[UR36][R8.64], R4 ;  /* 0x0000000408007986 */ /* 0x0001e2000c101124 */
[----:B------:R-:W-:Y:S05]  /*6ed0*/  BRA `(.L_x_503) ;  /* 0x00000008000c7947 */ /* 0x000fea0003800000 */
.L_x_512:
        /* <DEDUP_REMOVED lines=17> */
.L_x_519:
[----:B------:R-:W-:-:S04]  /*6ff0*/  SHF.R.U32.HI R3, RZ, 0x18, R17 ;  /* 0x00000018ff037819 */ /* 0x000fc80000011611 */
[----:B------:R-:W-:-:S04]  /*7000*/  LOP3.LUT R0, R0, 0x80, R3, 0xf8, !PT ;  /* 0x0000008000007812 */ /* 0x000fc800078ef803 */
[----:B------:R-:W-:-:S07]  /*7010*/  PRMT R4, R0, 0x7610, R4 ;  /* 0x0000761000047816 */ /* 0x000fce0000000004 */
.L_x_518:
[----:B------:R-:W-:Y:S05]  /*7020*/  BSYNC.RECONVERGENT B0 ;  /* 0x0000000000007941 */ /* 0x000fea0003800200 */
.L_x_517:
[----:B------:R0:W-:Y:S01]  /*7030*/  STG.E.U8 desc[UR36][R8.64], R4 ;  /* 0x0000000408007986 */ /* 0x0001e2000c101124 */
[----:B------:R-:W-:Y:S05]  /*7040*/  BRA `(.L_x_503) ;  /* 0x0000000400b07947 */ /* 0x000fea0003800000 */
.L_x_511:
        /* <DEDUP_REMOVED lines=22> */
.L_x_521:
[----:B------:R-:W-:-:S06]  /*71b0*/  IMAD.U32 R4, R17, 0x10000, RZ ;  /* 0x0001000011047824 */ /* 0x000fcc00078e00ff */
[----:B------:R-:W0:Y:S02]  /*71c0*/  F2I.U64.TRUNC R4, R4 ;  /* 0x0000000400047311 */ /* 0x000e24000020d800 */
[----:B0-----:R0:W-:Y:S01]  /*71d0*/  STG.E.64 desc[UR36][R8.64], R4 ;  /* 0x0000000408007986 */ /* 0x0011e2000c101b24 */
[----:B------:R-:W-:Y:S05]  /*71e0*/  BRA `(.L_x_503) ;  /* 0x0000000400487947 */ /* 0x000fea0003800000 */
.L_x_520:
[----:B------:R-:W-:-:S06]  /*71f0*/  IMAD.U32 R17, R17, 0x10000, RZ ;  /* 0x0001000011117824 */ /* 0x000fcc00078e00ff */
[----:B------:R-:W0:Y:S02]  /*7200*/  F2I.FTZ.U32.TRUNC.NTZ R17, R17 ;  /* 0x0000001100117305 */ /* 0x000e24000021f000 */
[----:B0-----:R0:W-:Y:S01]  /*7210*/  STG.E desc[UR36][R8.64], R17 ;  /* 0x0000001108007986 */ /* 0x0011e2000c101924 */
[----:B------:R-:W-:Y:S05]  /*7220*/  BRA `(.L_x_503) ;  /* 0x0000000400387947 */ /* 0x000fea0003800000 */
.L_x_510:
        /* <DEDUP_REMOVED lines=11> */
.L_x_523:
[----:B------:R-:W-:Y:S01]  /*72e0*/  IMAD.U32 R17, R17, 0x10000, RZ ;  /* 0x0001000011117824 */ /* 0x000fe200078e00ff */
[----:B------:R-:W-:-:S03]  /*72f0*/  CS2R R6, SRZ ;  /* 0x0000000000067805 */ /* 0x000fc6000001ff00 */
[----:B------:R-:W-:-:S06]  /*7300*/  FMUL.FTZ R4, R17, 1 ;  /* 0x3f80000011047820 */ /* 0x000fcc0000410000 */
[----:B------:R-:W0:Y:S02]  /*7310*/  F2F.F64.F32 R4, R4 ;  /* 0x0000000400047310 */ /* 0x000e240000201800 */
[----:B0-----:R0:W-:Y:S01]  /*7320*/  STG.E.128 desc[UR36][R8.64], R4 ;  /* 0x0000000408007986 */ /* 0x0011e2000c101d24 */
[----:B------:R-:W-:Y:S05]  /*7330*/  BRA `(.L_x_503) ;  /* 0x0000000000f47947 */ /* 0x000fea0003800000 */
.L_x_522:
[----:B------:R-:W-:-:S13]  /*7340*/  ISETP.NE.AND P0, PT, R0, 0xf, PT ;  /* 0x0000000f0000780c */ /* 0x000fda0003f05270 */
[----:B------:R-:W-:Y:S05]  /*7350*/  @!P0 BRA `(.L_x_524) ;  /* 0x0000000000e88947 */ /* 0x000fea0003800000 */
[----:B------:R-:W-:-:S13]  /*7360*/  ISETP.NE.AND P0, PT, R0, 0x17, PT ;  /* 0x000000170000780c */ /* 0x000fda0003f05270 */
[----:B------:R-:W-:Y:S05]  /*7370*/  @!P0 BRA `(.L_x_525) ;  /* 0x0000000000908947 */ /* 0x000fea0003800000 */
[----:B------:R-:W-:-:S13]  /*7380*/  ISETP.NE.AND P0, PT, R0, 0x18, PT ;  /* 0x000000180000780c */ /* 0x000fda0003f05270 */
[----:B------:R-:W-:Y:S05]  /*7390*/  @!P0 BRA `(.L_x_526) ;  /* 0x0000000000448947 */ /* 0x000fea0003800000 */
.L_x_502:
        /* <DEDUP_REMOVED lines=16> */
.L_x_527:
[----:B------:R-:W-:Y:S05]  /*74a0*/  BRA `(.L_x_503) ;  /* 0x0000000000987947 */ /* 0x000fea0003800000 */
.L_x_526:
        /* <DEDUP_REMOVED lines=13> */
.L_x_529:
[----:B------:R-:W-:Y:S05]  /*7580*/  BSYNC.RECONVERGENT B0 ;  /* 0x0000000000007941 */ /* 0x000fea0003800200 */
.L_x_528:
[----:B------:R-:W-:-:S05]  /*7590*/  LOP3.LUT R3, R0, 0x80, R3, 0xf8, !PT ;  /* 0x0000008000037812 */ /* 0x000fca00078ef803 */
[----:B------:R0:W-:Y:S01]  /*75a0*/  STG.E.U8 desc[UR36][R8.64], R3 ;  /* 0x0000000308007986 */ /* 0x0001e2000c101124 */
[----:B------:R-:W-:Y:S05]  /*75b0*/  BRA `(.L_x_503) ;  /* 0x0000000000547947 */ /* 0x000fea0003800000 */
.L_x_525:
        /* <DEDUP_REMOVED lines=12> */
.L_x_531:
[----:B------:R-:W-:Y:S01]  /*7680*/  IMAD.MOV.U32 R0, RZ, RZ, 0x7f ;  /* 0x0000007fff007424 */ /* 0x000fe200078e00ff */
[----:B------:R-:W-:-:S04]  /*7690*/  ISETP.GT.U32.AND P0, PT, R4, 0x7f800000, PT ;  /* 0x7f8000000400780c */ /* 0x000fc80003f04070 */
[----:B------:R-:W-:-:S09]  /*76a0*/  SEL R0, R0, 0x7c, P0 ;  /* 0x0000007c00007807 */ /* 0x000fd20000000000 */
.L_x_532:
[----:B------:R-:W-:Y:S05]  /*76b0*/  BSYNC.RECONVERGENT B0 ;  /* 0x0000000000007941 */ /* 0x000fea0003800200 */
.L_x_530:
[----:B------:R-:W-:-:S04]  /*76c0*/  SHF.R.U32.HI R3, RZ, 0x18, R3 ;  /* 0x00000018ff037819 */ /* 0x000fc80000011603 */
[----:B------:R-:W-:-:S05]  /*76d0*/  LOP3.LUT R3, R0, 0x80, R3, 0xf8, !PT ;  /* 0x0000008000037812 */ /* 0x000fca00078ef803 */
[----:B------:R0:W-:Y:S01]  /*76e0*/  STG.E.U8 desc[UR36][R8.64], R3 ;  /* 0x0000000308007986 */ /* 0x0001e2000c101124 */
[----:B------:R-:W-:Y:S05]  /*76f0*/  BRA `(.L_x_503) ;  /* 0x0000000000047947 */ /* 0x000fea0003800000 */
.L_x_524:
[----:B------:R0:W-:Y:S02]  /*7700*/  STG.E.U16 desc[UR36][R8.64], R17 ;  /* 0x0000001108007986 */ /* 0x0001e4000c101524 */
.L_x_503:
[----:B------:R-:W-:-:S07]  /*7710*/  VIADD R25, R25, 0x80 ;  /* 0x0000008019197836 */ /* 0x000fce0000000000 */
.L_x_462:
[----:B------:R-:W-:Y:S05]  /*7720*/  BSYNC.RECONVERGENT B6 ;  /* 0x0000000000067941 */ /* 0x000fea0003800200 */
.L_x_461:
[----:B------:R-:W-:-:S13]  /*7730*/  ISETP.GE.AND P0, PT, R25, R16, PT ;  /* 0x000000101900720c */ /* 0x000fda0003f06270 */
[----:B------:R-:W-:Y:S05]  /*7740*/  @P0 EXIT ;  /* 0x000000000000094d */ /* 0x000fea0003800000 */
[----:B0-2-4-:R-:W0:Y:S01]  /*7750*/  LDC.64 R4, c[0x0][0x388] ;  /* 0x0000e200ff047b82 */ /* 0x015e220000000a00 */
[----:B------:R-:W1:Y:S01]  /*7760*/  LDCU UR4, c[0x0][0x3a8] ;  /* 0x00007500ff0477ac */ /* 0x000e620008000800 */
[----:B------:R-:W-:Y:S01]  /*7770*/  PRMT R0, R18, 0x9910, RZ ;  /* 0x0000991012007816 */ /* 0x000fe200000000ff */
[----:B------:R-:W-:-:S03]  /*7780*/  IMAD R2, R2, 0x200, R25 ;  /* 0x0000020002027824 */ /* 0x000fc600078e0219 */
[----:B------:R-:W-:Y:S01]  /*7790*/  ISETP.GT.AND P1, PT, R0, 0x9, PT ;  /* 0x000000090000780c */ /* 0x000fe20003f24270 */
[----:B-1----:R-:W-:-:S05]  /*77a0*/  IMAD R3, R2, UR4, RZ ;  /* 0x0000000402037c24 */ /* 0x002fca000f8e02ff */
[----:B0-----:R-:W-:-:S05]  /*77b0*/  IADD3 R2, P0, PT, R3, R4, RZ ;  /* 0x0000000403027210 */ /* 0x001fca0007f1e0ff */
[----:B------:R-:W-:Y:S02]  /*77c0*/  IMAD.X R3, RZ, RZ, R5, P0 ;  /* 0x000000ffff037224 */ /* 0x000fe400000e0605 */
[----:B------:R-:W-:Y:S06]  /*77d0*/  @P1 BRA `(.L_x_533) ;  /* 0x00000004000c1947 */ /* 0x000fec0003800000 */
        /* <DEDUP_REMOVED lines=8> */
[----:B---3--:R-:W-:-:S06]  /*7860*/  IMAD.U32 R19, R19, 0x10000, RZ ;  /* 0x0001000013137824 */ /* 0x008fcc00078e00ff */
[----:B------:R-:W0:Y:S02]  /*7870*/  F2I.FTZ.TRUNC.NTZ R19, R19 ;  /* 0x0000001300137305 */ /* 0x000e24000021f100 */
[----:B0-----:R-:W-:Y:S01]  /*7880*/  STG.E.U8 desc[UR36][R2.64], R19 ;  /* 0x0000001302007986 */ /* 0x001fe2000c101124 */
[----:B------:R-:W-:Y:S05]  /*7890*/  EXIT ;  /* 0x000000000000794d */ /* 0x000fea0003800000 */
.L_x_536:
[----:B---3--:R-:W-:-:S06]  /*78a0*/  IMAD.U32 R5, R19, 0x10000, RZ ;  /* 0x0001000013057824 */ /* 0x008fcc00078e00ff */
[----:B------:R-:W0:Y:S02]  /*78b0*/  F2I.S64.TRUNC R4, R5 ;  /* 0x0000000500047311 */ /* 0x000e24000020d900 */
[----:B0-----:R-:W-:Y:S01]  /*78c0*/  STG.E.U8 desc[UR36][R2.64], R4 ;  /* 0x0000000402007986 */ /* 0x001fe2000c101124 */
[----:B------:R-:W-:Y:S05]  /*78d0*/  EXIT ;  /* 0x000000000000794d */ /* 0x000fea0003800000 */
.L_x_535:
[----:B------:R-:W-:-:S13]  /*78e0*/  ISETP.NE.AND P0, PT, R0, 0x2, PT ;  /* 0x000000020000780c */ /* 0x000fda0003f05270 */
[----:B------:R-:W-:Y:S05]  /*78f0*/  @!P0 BRA `(.L_x_538) ;  /* 0x0000000000308947 */ /* 0x000fea0003800000 */
[----:B------:R-:W-:-:S13]  /*7900*/  ISETP.NE.AND P0, PT, R0, 0x3, PT ;  /* 0x000000030000780c */ /* 0x000fda0003f05270 */
[----:B------:R-:W-:Y:S05]  /*7910*/  @!P0 BRA `(.L_x_539) ;  /* 0x0000000000188947 */ /* 0x000fea0003800000 */
[----:B------:R-:W-:-:S13]  /*7920*/  ISETP.NE.AND P0, PT, R0, 0x4, PT ;  /* 0x000000040000780c */ /* 0x000fda0003f05270 */
[----:B------:R-:W-:Y:S05]  /*7930*/  @P0 BRA `(.L_x_537) ;  /* 0x0000000800780947 */ /* 0x000fea0003800000 */
[----:B---3--:R-:W-:-:S06]  /*7940*/  IMAD.U32 R4, R19, 0x10000, RZ ;  /* 0x0001000013047824 */ /* 0x008fcc00078e00ff */
[----:B------:R-:W0:Y:S02]  /*7950*/  F2I.S64.TRUNC R4, R4 ;  /* 0x0000000400047311 */ /* 0x000e24000020d900 */
[----:B0-----:R-:W-:Y:S01]  /*7960*/  STG.E.64 desc[UR36][R2.64], R4 ;  /* 0x0000000402007986 */ /* 0x001fe2000c101b24 */
[----:B------:R-:W-:Y:S05]  /*7970*/  EXIT ;  /* 0x000000000000794d */ /* 0x000fea0003800000 */
.L_x_539:
[----:B---3--:R-:W-:-:S06]  /*7980*/  IMAD.U32 R19, R19, 0x10000, RZ ;  /* 0x0001000013137824 */ /* 0x008fcc00078e00ff */
[----:B------:R-:W0:Y:S02]  /*7990*/  F2I.FTZ.TRUNC.NTZ R19, R19 ;  /* 0x0000001300137305 */ /* 0x000e24000021f100 */
[----:B0-----:R-:W-:Y:S01]  /*79a0*/  STG.E desc[UR36][R2.64], R19 ;  /* 0x0000001302007986 */ /* 0x001fe2000c101924 */
[----:B------:R-:W-:Y:S05]  /*79b0*/  EXIT ;  /* 0x000000000000794d */ /* 0x000fea0003800000 */
.L_x_538:
[----:B---3--:R-:W-:-:S06]  /*79c0*/  IMAD.U32 R19, R19, 0x10000, RZ ;  /* 0x0001000013137824 */ /* 0x008fcc00078e00ff */
[----:B------:R-:W0:Y:S02]  /*79d0*/  F2I.FTZ.TRUNC.NTZ R19, R19 ;  /* 0x0000001300137305 */ /* 0x000e24000021f100 */
[----:B0-----:R-:W-:Y:S01]  /*79e0*/  STG.E.U16 desc[UR36][R2.64], R19 ;  /* 0x0000001302007986 */ /* 0x001fe2000c101524 */
[----:B------:R-:W-:Y:S05]  /*79f0*/  EXIT ;  /* 0x000000000000794d */ /* 0x000fea0003800000 */
.L_x_534:
[----:B------:R-:W-:-:S13]  /*7a00*/  ISETP.GT.AND P0, PT, R0, 0x6, PT ;  /* 0x000000060000780c */ /* 0x000fda0003f04270 */
[----:B------:R-:W-:Y:S05]  /*7a10*/  @P0 BRA `(.L_x_540) ;  /* 0x00000000002c0947 */ /* 0x000fea0003800000 */
[----:B------:R-:W-:-:S13]  /*7a20*/  ISETP.NE.AND P0, PT, R0, 0x5, PT ;  /* 0x000000050000780c */ /* 0x000fda0003f05270 */
[----:B------:R-:W-:Y:S05]  /*7a30*/  @!P0 BRA `(.L_x_541) ;  /* 0x0000000000148947 */ /* 0x000fea0003800000 */
[----:B------:R-:W-:-:S13]  /*7a40*/  ISETP.NE.AND P0, PT, R0, 0x6, PT ;  /* 0x000000060000780c */ /* 0x000fda0003f05270 */
[----:B------:R-:W-:Y:S05]  /*7a50*/  @P0 BRA `(.L_x_537) ;  /* 0x0000000800300947 */ /* 0x000fea0003800000 */
[----:B---3--:R-:W-:-:S05]  /*7a60*/  IMAD.U32 R19, R19, 0x10000, RZ ;  /* 0x0001000013137824 */ /* 0x008fca00078e00ff */
[----:B------:R-:W-:Y:S01]  /*7a70*/  STG.E desc[UR36][R2.64], R19 ;  /* 0x0000001302007986 */ /* 0x000fe2000c101924 */
[----:B------:R-:W-:Y:S05]  /*7a80*/  EXIT ;  /* 0x000000000000794d */ /* 0x000fea0003800000 */
.L_x_541:
[----:B---3--:R-:W-:-:S05]  /*7a90*/  IMAD.U32 R0, R19, 0x10000, RZ ;  /* 0x0001000013007824 */ /* 0x008fca00078e00ff */
[----:B------:R-:W-:-:S05]  /*7aa0*/  F2FP.F16.F32.PACK_AB R0, RZ, R0 ;  /* 0x00000000ff00723e */ /* 0x000fca00000000ff */
[----:B------:R-:W-:Y:S01]  /*7ab0*/  STG.E.U16 desc[UR36][R2.64], R0 ;  /* 0x0000000002007986 */ /* 0x000fe2000c101524 */
[----:B------:R-:W-:Y:S05]  /*7ac0*/  EXIT ;  /* 0x000000000000794d */ /* 0x000fea0003800000 */
.L_x_540:
[----:B------:R-:W-:-:S13]  /*7ad0*/  ISETP.NE.AND P0, PT, R0, 0x7, PT ;  /* 0x000000070000780c */ /* 0x000fda0003f05270 */
[----:B------:R-:W-:Y:S05]  /*7ae0*/  @!P0 BRA `(.L_x_542) ;  /* 0x0000000000348947 */ /* 0x000fea0003800000 */
[----:B------:R-:W-:-:S13]  /*7af0*/  ISETP.NE.AND P0, PT, R0, 0x8, PT ;  /* 0x000000080000780c */ /* 0x000fda0003f05270 */
[----:B------:R-:W-:Y:S05]  /*7b00*/  @!P0 BRA `(.L_x_543) ;  /* 0x0000000000188947 */ /* 0x000fea0003800000 */
[----:B------:R-:W-:-:S13]  /*7b10*/  ISETP.NE.AND P0, PT, R0, 0x9, PT ;  /* 0x000000090000780c */ /* 0x000fda0003f05270 */
[----:B------:R-:W-:Y:S05]  /*7b20*/  @P0 BRA `(.L_x_537) ;  /* 0x0000000400fc0947 */ /* 0x000fea0003800000 */
[----:B---3--:R-:W-:Y:S02]  /*7b30*/  IMAD.U32 R4, R19, 0x10000, RZ ;  /* 0x0001000013047824 */ /* 0x008fe400078e00ff */
[----:B------:R-:W-:-:S05]  /*7b40*/  IMAD.MOV.U32 R5, RZ, RZ, RZ ;  /* 0x000000ffff057224 */ /* 0x000fca00078e00ff */
[----:B------:R-:W-:Y:S01]  /*7b50*/  STG.E.64 desc[UR36][R2.64], R4 ;  /* 0x0000000402007986 */ /* 0x000fe2000c101b24 */
[----:B------:R-:W-:Y:S05]  /*7b60*/  EXIT ;  /* 0x000000000000794d */ /* 0x000fea0003800000 */
.L_x_543:
[----:B---3--:R-:W-:-:S05]  /*7b70*/  IMAD.U32 R19, R19, 0x10000, RZ ;  /* 0x0001000013137824 */ /* 0x008fca00078e00ff */
[----:B------:R-:W-:-:S04]  /*7b80*/  F2FP.F16.F32.PACK_AB R5, RZ, R19 ;  /* 0x00000013ff05723e */ /* 0x000fc800000000ff */
[----:B------:R-:W-:-:S05]  /*7b90*/  PRMT R5, R5, 0x5410, RZ ;  /* 0x0000541005057816 */ /* 0x000fca00000000ff */
[----:B------:R-:W-:Y:S01]  /*7ba0*/  STG.E desc[UR36][R2.64], R5 ;  /* 0x0000000502007986 */ /* 0x000fe2000c101924 */
[----:B------:R-:W-:Y:S05]  /*7bb0*/  EXIT ;  /* 0x000000000000794d */ /* 0x000fea0003800000 */
.L_x_542:
[----:B---3--:R-:W-:-:S04]  /*7bc0*/  IMAD.U32 R4, R19, 0x10000, RZ ;  /* 0x0001000013047824 */ /* 0x008fc800078e00ff */
[----:B------:R-:W-:-:S06]  /*7bd0*/  FMUL.FTZ R4, R4, 1 ;  /* 0x3f80000004047820 */ /* 0x000fcc0000410000 */
[----:B------:R-:W0:Y:S02]  /*7be0*/  F2F.F64.F32 R4, R4 ;  /* 0x0000000400047310 */ /* 0x000e240000201800 */
[----:B0-----:R-:W-:Y:S01]  /*7bf0*/  STG.E.64 desc[UR36][R2.64], R4 ;  /* 0x0000000402007986 */ /* 0x001fe2000c101b24 */
[----:B------:R-:W-:Y:S05]  /*7c00*/  EXIT ;  /* 0x000000000000794d */ /* 0x000fea0003800000 */
.L_x_533:
        /* <DEDUP_REMOVED lines=10> */
[----:B---3--:R-:W-:-:S06]  /*7cb0*/  IMAD.U32 R5, R19, 0x10000, RZ ;  /* 0x0001000013057824 */ /* 0x008fcc00078e00ff */
[----:B------:R-:W0:Y:S02]  /*7cc0*/  F2I.FTZ.U32.TRUNC.NTZ R5, R5 ;  /* 0x0000000500057305 */ /* 0x000e24000021f000 */
[----:B0-----:R-:W-:Y:S01]  /*7cd0*/  STG.E.U16 desc[UR36][R2.64], R5 ;  /* 0x0000000502007986 */ /* 0x001fe2000c101524 */
[----:B------:R-:W-:Y:S05]  /*7ce0*/  EXIT ;  /* 0x000000000000794d */ /* 0x000fea0003800000 */
.L_x_547:
[----:B---3--:R-:W-:Y:S01]  /*7cf0*/  IMAD.U32 R5, R19, 0x10000, RZ ;  /* 0x0001000013057824 */ /* 0x008fe200078e00ff */
        /* <DEDUP_REMOVED lines=17> */
.L_x_550:
[----:B------:R-:W-:-:S04]  /*7e10*/  SHF.R.U32.HI R5, RZ, 0x18, R5 ;  /* 0x00000018ff057819 */ /* 0x000fc80000011605 */
[----:B------:R-:W-:-:S07]  /*7e20*/  LOP3.LUT R0, R0, 0x80, R5, 0xf8, !PT ;  /* 0x0000008000007812 */ /* 0x000fce00078ef805 */
.L_x_549:
[----:B------:R-:W-:Y:S05]  /*7e30*/  BSYNC.RECONVERGENT B0 ;  /* 0x0000000000007941 */ /* 0x000fea0003800200 */
.L_x_548:
[----:B------:R-:W-:Y:S01]  /*7e40*/  STG.E.U8 desc[UR36][R2.64], R0 ;  /* 0x0000000002007986 */ /* 0x000fe2000c101124 */
[----:B------:R-:W-:Y:S05]  /*7e50*/  EXIT ;  /* 0x000000000000794d */ /* 0x000fea0003800000 */
.L_x_546:
        /* <DEDUP_REMOVED lines=18> */
.L_x_553:
[----:B------:R-:W-:-:S04]  /*7f80*/  SHF.R.U32.HI R5, RZ, 0x18, R5 ;  /* 0x00000018ff057819 */ /* 0x000fc80000011605 */
[----:B------:R-:W-:-:S07]  /*7f90*/  LOP3.LUT R0, R0, 0x80, R5, 0xf8, !PT ;  /* 0x0000008000007812 */ /* 0x000fce00078ef805 */
.L_x_552:
[----:B------:R-:W-:Y:S05]  /*7fa0*/  BSYNC.RECONVERGENT B0 ;  /* 0x0000000000007941 */ /* 0x000fea0003800200 */
.L_x_551:
[----:B------:R-:W-:Y:S01]  /*7fb0*/  STG.E.U8 desc[UR36][R2.64], R0 ;  /* 0x0000000002007986 */ /* 0x000fe2000c101124 */
[----:B------:R-:W-:Y:S05]  /*7fc0*/  EXIT ;  /* 0x000000000000794d */ /* 0x000fea0003800000 */
.L_x_545:
[----:B------:R-:W-:-:S13]  /*7fd0*/  ISETP.NE.AND P0, PT, R0, 0x1c, PT ;  /* 0x0000001c0000780c */ /* 0x000fda0003f05270 */
[----:B------:R-:W-:Y:S05]  /*7fe0*/  @!P0 BRA `(.L_x_554) ;  /* 0x0000000000608947 */ /* 0x000fea0003800000 */
[----:B------:R-:W-:-:S13]  /*7ff0*/  ISETP.NE.AND P0, PT, R0, 0x1d, PT ;  /* 0x0000001d0000780c */ /* 0x000fda0003f05270 */
[----:B------:R-:W-:Y:S05]  /*8000*/  @!P0 BRA `(.L_x_555) ;  /* 0x0000000000488947 */ /* 0x000fea0003800000 */
[----:B------:R-:W-:-:S13]  /*8010*/  ISETP.NE.AND P0, PT, R0, 0x2c, PT ;  /* 0x0000002c0000780c */ /* 0x000fda0003f05270 */
[----:B------:R-:W-:Y:S05]  /*8020*/  @P0 BRA `(.L_x_537) ;  /* 0x0000000000bc0947 */ /* 0x000fea0003800000 */
[----:B---3--:R-:W-:Y:S02]  /*8030*/  IMAD.U32 R19, R19, 0x10000, RZ ;  /* 0x0001000013137824 */ /* 0x008fe400078e00ff */
[----:B------:R-:W-:-:S03]  /*8040*/  IMAD.MOV.U32 R5, RZ, RZ, 0xff ;  /* 0x000000ffff057424 */ /* 0x000fc600078e00ff */
[----:B------:R-:W-:-:S04]  /*8050*/  SHF.R.U32.HI R6, RZ, 0x17, R19 ;  /* 0x00000017ff067819 */ /* 0x000fc80000011613 */
[----:B------:R-:W-:-:S04]  /*8060*/  LOP3.LUT R4, R6, 0xff, RZ, 0xc0, !PT ;  /* 0x000000ff06047812 */ /* 0x000fc800078ec0ff */
[----:B------:R-:W-:-:S13]  /*8070*/  ISETP.NE.AND P2, PT, R4, 0xff, PT ;  /* 0x000000ff0400780c */ /* 0x000fda0003f45270 */
[--C-:B------:R-:W-:Y:S02]  /*8080*/  @P2 SHF.R.U32.HI R0, RZ, 0x16, R19.reuse ;  /* 0x00000016ff002819 */ /* 0x100fe40000011613 */
[----:B------:R-:W-:Y:S02]  /*8090*/  @P2 LOP3.LUT P0, RZ, R4, 0x3fffff, R19, 0xf8, !PT ;  /* 0x003fffff04ff2812 */ /* 0x000fe4000780f813 */
[----:B------:R-:W-:-:S04]  /*80a0*/  @P2 LOP3.LUT R0, R0, 0x1, RZ, 0xc0, !PT ;  /* 0x0000000100002812 */ /* 0x000fc800078ec0ff */
[----:B------:R-:W-:Y:S01]  /*80b0*/  @P2 ISETP.EQ.U32.AND P1, PT, R0, 0x1, P0 ;  /* 0x000000010000280c */ /* 0x000fe20000722070 */
[----:B------:R-:W-:Y:S01]  /*80c0*/  @P2 VIADD R0, R6, 0x1 ;  /* 0x0000000106002836 */ /* 0x000fe20000000000 */
[----:B------:R-:W-:Y:S02]  /*80d0*/  PLOP3.LUT P0, PT, PT, PT, PT, 0x80, 0x8 ;  /* 0x000000000008781c */ /* 0x000fe40003f0f070 */
[----:B------:R-:W-:-:S13]  /*80e0*/  @P2 PLOP3.LUT P0, PT, P1, PT, PT, 0x80, 0x8 ;  /* 0x000000000008281c */ /* 0x000fda0000f0f070 */
[----:B------:R-:W-:-:S04]  /*80f0*/  @!P0 IMAD.MOV R0, RZ, RZ, R6 ;  /* 0x000000ffff008224 */ /* 0x000fc800078e0206 */
[----:B------:R-:W-:-:S05]  /*8100*/  @P2 IMAD.MOV.U32 R5, RZ, RZ, R0 ;  /* 0x000000ffff052224 */ /* 0x000fca00078e0000 */
[----:B------:R-:W-:Y:S01]  /*8110*/  STG.E.U8 desc[UR36][R2.64], R5 ;  /* 0x0000000502007986 */ /* 0x000fe2000c101124 */
[----:B------:R-:W-:Y:S05]  /*8120*/  EXIT ;  /* 0x000000000000794d */ /* 0x000fea0003800000 */
.L_x_555:
[----:B---3--:R-:W-:-:S06]  /*8130*/  IMAD.U32 R4, R19, 0x10000, RZ ;  /* 0x0001000013047824 */ /* 0x008fcc00078e00ff */
[----:B------:R-:W0:Y:S02]  /*8140*/  F2I.U64.TRUNC R4, R4 ;  /* 0x0000000400047311 */ /* 0x000e24000020d800 */
[----:B0-----:R-:W-:Y:S01]  /*8150*/  STG.E.64 desc[UR36][R2.64], R4 ;  /* 0x0000000402007986 */ /* 0x001fe2000c101b24 */
[----:B------:R-:W-:Y:S05]  /*8160*/  EXIT ;  /* 0x000000000000794d */ /* 0x000fea0003800000 */
.L_x_554:
[----:B---3--:R-:W-:-:S06]  /*8170*/  IMAD.U32 R19, R19, 0x10000, RZ ;  /* 0x0001000013137824 */ /* 0x008fcc00078e00ff */
[----:B------:R-:W0:Y:S02]  /*8180*/  F2I.FTZ.U32.TRUNC.NTZ R19, R19 ;  /* 0x0000001300137305 */ /* 0x000e24000021f000 */
[----:B0-----:R-:W-:Y:S01]  /*8190*/  STG.E desc[UR36][R2.64], R19 ;  /* 0x0000001302007986 */ /* 0x001fe2000c101924 */
[----:B------:R-:W-:Y:S05]  /*81a0*/  EXIT ;  /* 0x000000000000794d */ /* 0x000fea0003800000 */
.L_x_544:
[----:B------:R-:W-:-:S13]  /*81b0*/  ISETP.GT.AND P0, PT, R0, 0xe, PT ;  /* 0x0000000e0000780c */ /* 0x000fda0003f04270 */
[----:B------:R-:W-:Y:S05]  /*81c0*/  @P0 BRA `(.L_x_556) ;  /* 0x00000000003c0947 */ /* 0x000fea0003800000 */
[----:B------:R-:W-:-:S13]  /*81d0*/  ISETP.NE.AND P0, PT, R0, 0xa, PT ;  /* 0x0000000a0000780c */ /* 0x000fda0003f05270 */
[----:B------:R-:W-:Y:S05]  /*81e0*/  @!P0 BRA `(.L_x_557) ;  /* 0x00000000001c8947 */ /* 0x000fea0003800000 */
[----:B------:R-:W-:-:S13]  /*81f0*/  ISETP.NE.AND P0, PT, R0, 0xb, PT ;  /* 0x0000000b0000780c */ /* 0x000fda0003f05270 */
[----:B------:R-:W-:Y:S05]  /*8200*/  @P0 BRA `(.L_x_537) ;  /* 0x0000000000440947 */ /* 0x000fea0003800000 */
[----:B---3--:R-:W-:-:S05]  /*8210*/  IMAD.U32 R19, R19, 0x10000, RZ ;  /* 0x0001000013137824 */ /* 0x008fca00078e00ff */
[----:B------:R-:W-:-:S04]  /*8220*/  FSETP.NEU.FTZ.AND P0, PT, R19, RZ, PT ;  /* 0x000000ff1300720b */ /* 0x000fc80003f1d000 */
[----:B------:R-:W-:-:S05]  /*8230*/  SEL R5, RZ, 0x1, !P0 ;  /* 0x00000001ff057807 */ /* 0x000fca0004000000 */
[----:B------:R-:W-:Y:S01]  /*8240*/  STG.E.U8 desc[UR36][R2.64], R5 ;  /* 0x0000000502007986 */ /* 0x000fe2000c101124 */
[----:B------:R-:W-:Y:S05]  /*8250*/  EXIT ;  /* 0x000000000000794d */ /* 0x000fea0003800000 */
.L_x_557:
[----:B---3--:R-:W-:Y:S01]  /*8260*/  IMAD.U32 R19, R19, 0x10000, RZ ;  /* 0x0001000013137824 */ /* 0x008fe200078e00ff */
[----:B------:R-:W-:-:S03]  /*8270*/  CS2R R6, SRZ ;  /* 0x0000000000067805 */ /* 0x000fc6000001ff00 */
[----:B------:R-:W-:-:S06]  /*8280*/  FMUL.FTZ R4, R19, 1 ;  /* 0x3f80000013047820 */ /* 0x000fcc0000410000 */
[----:B------:R-:W0:Y:S02]  /*8290*/  F2F.F64.F32 R4, R4 ;  /* 0x0000000400047310 */ /* 0x000e240000201800 */
[----:B0-----:R-:W-:Y:S01]  /*82a0*/  STG.E.128 desc[UR36][R2.64], R4 ;  /* 0x0000000402007986 */ /* 0x001fe2000c101d24 */
[----:B------:R-:W-:Y:S05]  /*82b0*/  EXIT ;  /* 0x000000000000794d */ /* 0x000fea0003800000 */
.L_x_556:
[----:B------:R-:W-:-:S13]  /*82c0*/  ISETP.NE.AND P0, PT, R0, 0xf, PT ;  /* 0x0000000f0000780c */ /* 0x000fda0003f05270 */
[----:B------:R-:W-:Y:S05]  /*82d0*/  @!P0 BRA `(.L_x_558) ;  /* 0x0000000000e88947 */ /* 0x000fea0003800000 */
[----:B------:R-:W-:-:S13]  /*82e0*/  ISETP.NE.AND P0, PT, R0, 0x17, PT ;  /* 0x000000170000780c */ /* 0x000fda0003f05270 */
[----:B------:R-:W-:Y:S05]  /*82f0*/  @!P0 BRA `(.L_x_559) ;  /* 0x0000000000908947 */ /* 0x000fea0003800000 */
[----:B------:R-:W-:-:S13]  /*8300*/  ISETP.NE.AND P0, PT, R0, 0x18, PT ;  /* 0x000000180000780c */ /* 0x000fda0003f05270 */
[----:B------:R-:W-:Y:S05]  /*8310*/  @!P0 BRA `(.L_x_560) ;  /* 0x0000000000448947 */ /* 0x000fea0003800000 */
.L_x_537:
[----:B------:R-:W-:Y:S01]  /*8320*/  MOV R0, 0x0 ;  /* 0x0000000000007802 */ /* 0x000fe20000000f00 */
[----:B------:R-:W0:Y:S01]  /*8330*/  LDCU.64 UR4, c[0x4][0x158] ;  /* 0x01002b00ff0477ac */ /* 0x000e220008000a00 */
[----:B------:R-:W-:Y:S02]  /*8340*/  IMAD.MOV.U32 R8, RZ, RZ, 0x65 ;  /* 0x00000065ff087424 */ /* 0x000fe400078e00ff */
[----:B------:R1:W2:Y:S01]  /*8350*/  LDC.64 R2, c[0x4][R0] ;  /* 0x0100000000027b82 */ /* 0x0002a20000000a00 */
[----:B------:R-:W4:Y:S01]  /*8360*/  LDCU.64 UR6, c[0x4][0x160] ;  /* 0x01002c00ff0677ac */ /* 0x000f220008000a00 */
[----:B------:R-:W-:Y:S02]  /*8370*/  IMAD.MOV.U32 R12, RZ, RZ, 0x1 ;  /* 0x00000001ff0c7424 */ /* 0x000fe400078e00ff */
[----:B------:R-:W-:Y:S01]  /*8380*/  IMAD.MOV.U32 R13, RZ, RZ, RZ ;  /* 0x000000ffff0d7224 */ /* 0x000fe200078e00ff */
[----:B------:R-:W5:Y:S01]  /*8390*/  LDCU.64 UR8, c[0x4][0x70] ;  /* 0x01000e00ff0877ac */ /* 0x000f620008000a00 */
[----:B0-----:R-:W-:-:S02]  /*83a0*/  IMAD.U32 R4, RZ, RZ, UR4 ;  /* 0x00000004ff047e24 */ /* 0x001fc4000f8e00ff */
[----:B------:R-:W-:Y:S02]  /*83b0*/  IMAD.U32 R5, RZ, RZ, UR5 ;  /* 0x00000005ff057e24 */ /* 0x000fe4000f8e00ff */
[----:B----4-:R-:W-:Y:S02]  /*83c0*/  IMAD.U32 R6, RZ, RZ, UR6 ;  /* 0x00000006ff067e24 */ /* 0x010fe4000f8e00ff */
[----:B------:R-:W-:Y:S02]  /*83d0*/  IMAD.U32 R7, RZ, RZ, UR7 ;  /* 0x00000007ff077e24 */ /* 0x000fe4000f8e00ff */
[----:B-----5:R-:W-:Y:S02]  /*83e0*/  IMAD.U32 R10, RZ, RZ, UR8 ;  /* 0x00000008ff0a7e24 */ /* 0x020fe4000f8e00ff */
[----:B-1----:R-:W-:-:S07]  /*83f0*/  IMAD.U32 R11, RZ, RZ, UR9 ;  /* 0x00000009ff0b7e24 */ /* 0x002fce000f8e00ff */
[----:B------:R-:W-:-:S07]  /*8400*/  LEPC R20, `(.L_x_561) ;  /* 0x000000001014794e */ /* 0x000fce0000000000 */
[----:B--23--:R-:W-:Y:S05]  /*8410*/  CALL.ABS.NOINC R2 ;  /* 0x0000000002007343 */ /* 0x00cfea0003c00000 */
.L_x_561:
[----:B------:R-:W-:Y:S05]  /*8420*/  EXIT ;  /* 0x000000000000794d */ /* 0x000fea0003800000 */
.L_x_560:
[----:B---3--:R-:W-:Y:S01]  /*8430*/  IMAD.U32 R19, R19, 0x10000, RZ ;  /* 0x0001000013137824 */ /* 0x008fe200078e00ff */
        /* <DEDUP_REMOVED lines=12> */
.L_x_563:
[----:B------:R-:W-:Y:S05]  /*8500*/  BSYNC.RECONVERGENT B0 ;  /* 0x0000000000007941 */ /* 0x000fea0003800200 */
.L_x_562:
[----:B------:R-:W-:-:S05]  /*8510*/  LOP3.LUT R5, R0, 0x80, R5, 0xf8, !PT ;  /* 0x0000008000057812 */ /* 0x000fca00078ef805 */
[----:B------:R-:W-:Y:S01]  /*8520*/  STG.E.U8 desc[UR36][R2.64], R5 ;  /* 0x0000000502007986 */ /* 0x000fe2000c101124 */
[----:B------:R-:W-:Y:S05]  /*8530*/  EXIT ;  /* 0x000000000000794d */ /* 0x000fea0003800000 */
.L_x_559:
[----:B---3--:R-:W-:Y:S01]  /*8540*/  IMAD.U32 R5, R19, 0x10000, RZ ;  /* 0x0001000013057824 */ /* 0x008fe200078e00ff */
        /* <DEDUP_REMOVED lines=11> */
.L_x_565:
[----:B------:R-:W-:Y:S01]  /*8600*/  IMAD.MOV.U32 R0, RZ, RZ, 0x7f ;  /* 0x0000007fff007424 */ /* 0x000fe200078e00ff */
[----:B------:R-:W-:-:S04]  /*8610*/  ISETP.GT.U32.AND P0, PT, R4, 0x7f800000, PT ;  /* 0x7f8000000400780c */ /* 0x000fc80003f04070 */
[----:B------:R-:W-:-:S09]  /*8620*/  SEL R0, R0, 0x7c, P0 ;  /* 0x0000007c00007807 */ /* 0x000fd20000000000 */
.L_x_566:
[----:B------:R-:W-:Y:S05]  /*8630*/  BSYNC.RECONVERGENT B0 ;  /* 0x0000000000007941 */ /* 0x000fea0003800200 */
.L_x_564:
[----:B------:R-:W-:-:S04]  /*8640*/  SHF.R.U32.HI R5, RZ, 0x18, R5 ;  /* 0x00000018ff057819 */ /* 0x000fc80000011605 */
[----:B------:R-:W-:-:S05]  /*8650*/  LOP3.LUT R5, R0, 0x80, R5, 0xf8, !PT ;  /* 0x0000008000057812 */ /* 0x000fca00078ef805 */
[----:B------:R-:W-:Y:S01]  /*8660*/  STG.E.U8 desc[UR36][R2.64], R5 ;  /* 0x0000000502007986 */ /* 0x000fe2000c101124 */
[----:B------:R-:W-:Y:S05]  /*8670*/  EXIT ;  /* 0x000000000000794d */ /* 0x000fea0003800000 */
.L_x_558:
[----:B---3--:R-:W-:Y:S01]  /*8680*/  STG.E.U16 desc[UR36][R2.64], R19 ;  /* 0x0000001302007986 */ /* 0x008fe2000c101524 */
[----:B------:R-:W-:Y:S05]  /*8690*/  EXIT ;  /* 0x000000000000794d */ /* 0x000fea0003800000 */
.L_x_567:
        /* <DEDUP_REMOVED lines=14> */
.L_x_7493:


//--------------------- .text._ZN2at6native18elementwise_kernelILi128ELi4EZNS0_22gpu_kernel_impl_nocastIZZZNS0_15tan_kernel_cudaERNS_18TensorIteratorBaseEENKUlvE0_clEvENKUlvE2_clEvEUlN3c108BFloat16EE_EEvS4_RKT_EUliE_EEviT1_ --------------------------
	.section	.text._ZN2at6native18elementwise_kernelILi128ELi4EZNS0_22gpu_kernel_impl_nocastIZZZNS0_15tan_kernel_cudaERNS_18TensorIteratorBaseEENKUlvE0_clEvENKUlvE2_clEvEUlN3c108BFloat16EE_EEvS4_RKT_EUliE_EEviT1_,"ax",@progbits
	.align	128
        .global         _ZN2at6native18elementwise_kernelILi128ELi4EZNS0_22gpu_kernel_impl_nocastIZZZNS0_15tan_kernel_cudaERNS_18TensorIteratorBaseEENKUlvE0_clEvENKUlvE2_clEvEUlN3c108BFloat16EE_EEvS4_RKT_EUliE_EEviT1_
        .type           _ZN2at6native18elementwise_kernelILi128ELi4EZNS0_22gpu_kernel_impl_nocastIZZZNS0_15tan_kernel_cudaERNS_18TensorIteratorBaseEENKUlvE0_clEvENKUlvE2_clEvEUlN3c108BFloat16EE_EEvS4_RKT_EUliE_EEviT1_,@function
        .size           _ZN2at6native18elementwise_kernelILi128ELi4EZNS0_22gpu_kernel_impl_nocastIZZZNS0_15tan_kernel_cudaERNS_18TensorIteratorBaseEENKUlvE0_clEvENKUlvE2_clEvEUlN3c108BFloat16EE_EEvS4_RKT_EUliE_EEviT1_,(.L_x_7494 - _ZN2at6native18elementwise_kernelILi128ELi4EZNS0_22gpu_kernel_impl_nocastIZZZNS0_15tan_kernel_cudaERNS_18TensorIteratorBaseEENKUlvE0_clEvENKUlvE2_clEvEUlN3c108BFloat16EE_EEvS4_RKT_EUliE_EEviT1_)
        .other          _ZN2at6native18elementwise_kernelILi128ELi4EZNS0_22gpu_kernel_impl_nocastIZZZNS0_15tan_kernel_cudaERNS_18TensorIteratorBaseEENKUlvE0_clEvENKUlvE2_clEvEUlN3c108BFloat16EE_EEvS4_RKT_EUliE_EEviT1_,@"STO_CUDA_ENTRY STV_DEFAULT"
_ZN2at6native18elementwise_kernelILi128ELi4EZNS0_22gpu_kernel_impl_nocastIZZZNS0_15tan_kernel_cudaERNS_18TensorIteratorBaseEENKUlvE0_clEvENKUlvE2_clEvEUlN3c108BFloat16EE_EEvS4_RKT_EUliE_EEviT1_:
.text._ZN2at6native18elementwise_kernelILi128ELi4EZNS0_22gpu_kernel_impl_nocastIZZZNS0_15tan_kernel_cudaERNS_18TensorIteratorBaseEENKUlvE0_clEvENKUlvE2_clEvEUlN3c108BFloat16EE_EEvS4_RKT_EUliE_EEviT1_:
[----:B------:R-:W-:Y:S08]  /*0000*/  LDC R1, c[0x0][0x37c] ;  /* 0x0000df00ff017b82 */ /* 0x000ff00000000800 */
[----:B------:R-:W0:Y:S01]  /*0010*/  LDC R2, c[0x0][0x388] ;  /* 0x0000e200ff027b82 */ /* 0x000e220000000800 */
[----:B------:R-:W1:Y:S01]  /*0020*/  S2R R3, SR_TID.X ;  /* 0x0000000000037919 */ /* 0x000e620000002100 */
[----:B------:R-:W2:Y:S06]  /*0030*/  LDCU.64 UR6, c[0x0][0x358] ;  /* 0x00006b00ff0677ac */ /* 0x000eac0008000a00 */
[----:B------:R-:W3:Y:S01]  /*0040*/  S2UR UR4, SR_CTAID.X ;  /* 0x00000000000479c3 */ /* 0x000ee20000002500 */
[----:B0-----:R-:W-:Y:S01]  /*0050*/  ISETP.NE.AND P0, PT, R2, RZ, PT ;  /* 0x000000ff0200720c */ /* 0x001fe20003f05270 */
[----:B---3--:R-:W-:-:S06]  /*0060*/  USHF.L.U32 UR4, UR4, 0x9, URZ ;  /* 0x0000000904047899 */ /* 0x008fcc00080006ff */
[----:B-1----:R-:W-:-:S06]  /*0070*/  LOP3.LUT R3, R3, UR4, RZ, 0xfc, !PT ;  /* 0x0000000403037c12 */ /* 0x002fcc000f8efcff */
[----:B--2---:R-:W-:Y:S05]  /*0080*/  @P0 BRA `(.L_x_568) ;  /* 0x0000000400000947 */ /* 0x004fea0003800000 */
[----:B------:R-:W0:Y:S01]  /*0090*/  LDCU UR4, c[0x0][0x380] ;  /* 0x00007000ff0477ac */ /* 0x000e220008000800 */
[----:B------:R-:W-:Y:S04]  /*00a0*/  BSSY.RECONVERGENT B0, `(.L_x_569) ;  /* 0x000002f000007945 */ /* 0x000fe80003800200 */
[----:B------:R-:W-:Y:S01]  /*00b0*/  BSSY.RELIABLE B1, `(.L_x_570) ;  /* 0x0000021000017945 */ /* 0x000fe20003800100 */
[----:B0-----:R-:W-:-:S13]  /*00c0*/  ISETP.GE.AND P0, PT, R3, UR4, PT ;  /* 0x0000000403007c0c */ /* 0x001fda000bf06270 */
[----:B------:R-:W-:Y:S05]  /*00d0*/  @P0 BRA `(.L_x_571) ;  /* 0x00000000006c0947 */ /* 0x000fea0003800000 */
[----:B------:R-:W0:Y:S02]  /*00e0*/  LDC.64 R4, c[0x0][0x588] ;  /* 0x00016200ff047b82 */ /* 0x000e240000000a00 */
[----:B0-----:R-:W2:Y:S06]  /*00f0*/  LDG.E.U16 R4, desc[UR6][R4.64] ;  /* 0x0000000604047981 */ /* 0x001eac000c1e1500 */
[----:B------:R-:W0:Y:S01]  /*0100*/  LDC.64 R6, c[0x0][0x580] ;  /* 0x00016000ff067b82 */ /* 0x000e220000000a00 */
[----:B------:R-:W-:-:S04]  /*0110*/  IADD3 R3, PT, PT, R3, 0x80, RZ ;  /* 0x0000008003037810 */ /* 0x000fc80007ffe0ff */
[----:B------:R-:W-:-:S13]  /*0120*/  ISETP.GE.AND P0, PT, R3, UR4, PT ;  /* 0x0000000403007c0c */ /* 0x000fda000bf06270 */
[----:B------:R-:W-:Y:S05]  /*0130*/  @P0 BREAK.RELIABLE B1 ;  /* 0x0000000000010942 */ /* 0x000fea0003800100 */
[----:B--2---:R-:W-:-:S05]  /*0140*/  SHF.L.U32 R0, R4, 0x10, RZ ;  /* 0x0000001004007819 */ /* 0x004fca00000006ff */
[----:B------:R-:W-:-:S04]  /*0150*/  FMUL.RZ R8, R0, 0.15915493667125701904 ;  /* 0x3e22f98300087820 */ /* 0x000fc8000040c000 */
[----:B------:R-:W1:Y:S08]  /*0160*/  MUFU.COS R2, R8 ;  /* 0x0000000800027308 */ /* 0x000e700000000000 */
[----:B------:R-:W-:Y:S08]  /*0170*/  MUFU.SIN R0, R8 ;  /* 0x0000000800007308 */ /* 0x000ff00000000400 */
[----:B-1----:R-:W1:Y:S02]  /*0180*/  MUFU.RCP R9, R2 ;  /* 0x0000000200097308 */ /* 0x002e640000001000 */
[----:B-1----:R-:W-:-:S05]  /*0190*/  FMUL.FTZ R0, R0, R9 ;  /* 0x0000000900007220 */ /* 0x002fca0000410000 */
[----:B------:R-:W-:-:S05]  /*01a0*/  F2FP.BF16.F32.PACK_AB R0, RZ, R0 ;  /* 0x00000000ff00723e */ /* 0x000fca00000010ff */
[----:B0-----:R0:W-:Y:S01]  /*01b0*/  STG.E.U16 desc[UR6][R6.64], R0 ;  /* 0x0000000006007986 */ /* 0x0011e2000c101506 */
[----:B------:R-:W-:Y:S05]  /*01c0*/  @P0 BRA `(.L_x_572) ;  /* 0x0000000000700947 */ /* 0x000fea0003800000 */
[----:B------:R-:W1:Y:S02]  /*01d0*/  LDC.64 R4, c[0x0][0x588] ;  /* 0x00016200ff047b82 */ /* 0x000e640000000a00 */
[----:B-1----:R-:W2:Y:S06]  /*01e0*/  LDG.E.U16 R4, desc[UR6][R4.64] ;  /* 0x0000000604047981 */ /* 0x002eac000c1e1500 */
[----:B0-----:R-:W0:Y:S01]  /*01f0*/  LDC.64 R6, c[0x0][0x580] ;  /* 0x00016000ff067b82 */ /* 0x001e220000000a00 */
[----:B------:R-:W-:Y:S02]  /*0200*/  IADD3 R3, PT, PT, R3, 0x80, RZ ;  /* 0x0000008003037810 */ /* 0x000fe40007ffe0ff */
[----:B--2---:R-:W-:-:S05]  /*0210*/  SHF.L.U32 R0, R4, 0x10, RZ ;  /* 0x0000001004007819 */ /* 0x004fca00000006ff */
[----:B------:R-:W-:-:S04]  /*0220*/  FMUL.RZ R8, R0, 0.15915493667125701904 ;  /* 0x3e22f98300087820 */ /* 0x000fc8000040c000 */
[----:B------:R-:W1:Y:S08]  /*0230*/  MUFU.COS R2, R8 ;  /* 0x0000000800027308 */ /* 0x000e700000000000 */
[----:B------:R-:W-:Y:S08]  /*0240*/  MUFU.SIN R0, R8 ;  /* 0x0000000800007308 */ /* 0x000ff00000000400 */
[----:B-1----:R-:W1:Y:S02]  /*0250*/  MUFU.RCP R9, R2 ;  /* 0x0000000200097308 */ /* 0x002e640000001000 */
[----:B-1----:R-:W-:-:S05]  /*0260*/  FMUL.FTZ R0, R0, R9 ;  /* 0x0000000900007220 */ /* 0x002fca0000410000 */
[----:B------:R-:W-:-:S05]  /*0270*/  F2FP.BF16.F32.PACK_AB R0, RZ, R0 ;  /* 0x00000000ff00723e */ /* 0x000fca00000010ff */
[----:B0-----:R0:W-:Y:S02]  /*0280*/  STG.E.U16 desc[UR6][R6.64], R0 ;  /* 0x0000000006007986 */ /* 0x0011e4000c101506 */
.L_x_571:
[----:B------:R-:W-:-:S13]  /*0290*/  ISETP.GE.AND P0, PT, R3, UR4, PT ;  /* 0x0000000403007c0c */ /* 0x000fda000bf06270 */
[----:B------:R-:W-:Y:S05]  /*02a0*/  @P0 BREAK.RELIABLE B1 ;  /* 0x0000000000010942 */ /* 0x000fea0003800100 */
[----:B------:R-:W-:Y:S05]  /*02b0*/  @P0 BRA `(.L_x_572) ;  /* 0x0000000000340947 */ /* 0x000fea0003800000 */
[----:B------:R-:W-:Y:S05]  /*02c0*/  BSYNC.RELIABLE B1 ;  /* 0x0000000000017941 */ /* 0x000fea0003800100 */
.L_x_570:
        /* <DEDUP_REMOVED lines=12> */
.L_x_572:
[----:B------:R-:W-:Y:S05]  /*0390*/  BSYNC.RECONVERGENT B0 ;  /* 0x0000000000007941 */ /* 0x000fea0003800200 */
.L_x_569:
[----:B------:R-:W-:Y:S05]  /*03a0*/  WARPSYNC.ALL ;  /* 0x0000000000007948 */ /* 0x000fea0003800000 */
[----:B------:R-:W-:-:S13]  /*03b0*/  ISETP.GE.AND P0, PT, R3, UR4, PT ;  /* 0x0000000403007c0c */ /* 0x000fda000bf06270 */
[----:B------:R-:W-:Y:S05]  /*03c0*/  @P0 EXIT ;  /* 0x000000000000094d */ /* 0x000fea0003800000 */
[----:B------:R-:W2:Y:S02]  /*03d0*/  LDC.64 R2, c[0x0][0x588] ;  /* 0x00016200ff027b82 */ /* 0x000ea40000000a00 */
[----:B--2---:R-:W0:Y:S06]  /*03e0*/  LDG.E.U16 R2, desc[UR6][R2.64] ;  /* 0x0000000602027981 */ /* 0x004e2c000c1e1500 */
[----:B------:R-:W2:Y:S01]  /*03f0*/  LDC.64 R4, c[0x0][0x580] ;  /* 0x00016000ff047b82 */ /* 0x000ea20000000a00 */
[----:B01----:R-:W-:-:S05]  /*0400*/  SHF.L.U32 R0, R2, 0x10, RZ ;  /* 0x0000001002007819 */ /* 0x003fca00000006ff */
[----:B------:R-:W-:-:S04]  /*0410*/  FMUL.RZ R8, R0, 0.15915493667125701904 ;  /* 0x3e22f98300087820 */ /* 0x000fc8000040c000 */
[----:B------:R-:W0:Y:S08]  /*0420*/  MUFU.COS R6, R8 ;  /* 0x0000000800067308 */ /* 0x000e300000000000 */
[----:B------:R-:W-:Y:S08]  /*0430*/  MUFU.SIN R0, R8 ;  /* 0x0000000800007308 */ /* 0x000ff00000000400 */
[----:B0-----:R-:W0:Y:S02]  /*0440*/  MUFU.RCP R7, R6 ;  /* 0x0000000600077308 */ /* 0x001e240000001000 */
[----:B0-----:R-:W-:-:S05]  /*0450*/  FMUL.FTZ R0, R0, R7 ;  /* 0x0000000700007220 */ /* 0x001fca0000410000 */
[----:B------:R-:W-:-:S05]  /*0460*/  F2FP.BF16.F32.PACK_AB R0, RZ, R0 ;  /* 0x00000000ff00723e */ /* 0x000fca00000010ff */
[----:B--2---:R-:W-:Y:S01]  /*0470*/  STG.E.U16 desc[UR6][R4.64], R0 ;  /* 0x0000000004007986 */ /* 0x004fe2000c101506 */
[----:B------:R-:W-:Y:S05]  /*0480*/  EXIT ;  /* 0x000000000000794d */ /* 0x000fea0003800000 */
.L_x_568:
[----:B------:R-:W0:Y:S01]  /*0490*/  LDCU UR4, c[0x0][0x380] ;  /* 0x00007000ff0477ac */ /* 0x000e220008000800 */
[----:B------:R-:W-:Y:S01]  /*04a0*/  IADD3 R2, PT, PT, R2, -0x1, RZ ;  /* 0xffffffff02027810 */ /* 0x000fe20007ffe0ff */
[----:B------:R-:W-:Y:S04]  /*04b0*/  BSSY.RECONVERGENT B0, `(.L_x_573) ;  /* 0x00003b8000007945 */ /* 0x000fe80003800200 */
[----:B------:R-:W-:Y:S01]  /*04c0*/  BSSY.RELIABLE B1, `(.L_x_574) ;  /* 0x000027d000017945 */ /* 0x000fe20003800100 */
[----:B------:R-:W-:-:S04]  /*04d0*/  VIMNMX.U32 R0, PT, PT, R2, 0x18, PT ;  /* 0x0000001802007848 */ /* 0x000fc80003fe0000 */
[----:B------:R-:W-:Y:S02]  /*04e0*/  IADD3 R0, PT, PT, R0, 0x1, RZ ;  /* 0x0000000100007810 */ /* 0x000fe40007ffe0ff */
[----:B0-----:R-:W-:-:S13]  /*04f0*/  ISETP.GE.AND P0, PT, R3, UR4, PT ;  /* 0x0000000403007c0c */ /* 0x001fda000bf06270 */
[----:B------:R-:W-:Y:S05]  /*0500*/  @P0 BRA `(.L_x_575) ;  /* 0x0000002400d40947 */ /* 0x000fea0003800000 */
[----:B------:R-:W0:Y:S01]  /*0510*/  LDCU.64 UR8, c[0x0][0x390] ;  /* 0x00007200ff0877ac */ /* 0x000e220008000a00 */
[----:B------:R-:W-:Y:S01]  /*0520*/  HFMA2 R4, -RZ, RZ, 0, 0 ;  /* 0x00000000ff047431 */ /* 0x000fe200000001ff */
[----:B------:R-:W-:Y:S01]  /*0530*/  MOV R5, R3 ;  /* 0x0000000300057202 */ /* 0x000fe20000000f00 */
[----:B------:R-:W1:Y:S01]  /*0540*/  LDCU UR5, c[0x0][0x38c] ;  /* 0x00007180ff0577ac */ /* 0x000e620008000800 */
[----:B------:R-:W-:Y:S01]  /*0550*/  ISETP.NE.AND P0, PT, R2, RZ, PT ;  /* 0x000000ff0200720c */ /* 0x000fe20003f05270 */
[----:B------:R-:W2:Y:S01]  /*0560*/  LDCU.64 UR10, c[0x0][0x4b8] ;  /* 0x00009700ff0a77ac */ /* 0x000ea20008000a00 */
[----:B0-----:R-:W-:-:S05]  /*0570*/  IMAD.HI.U32 R6, R3, UR8, R4 ;  /* 0x0000000803067c27 */ /* 0x001fca000f8e0004 */
[----:B------:R-:W-:-:S04]  /*0580*/  SHF.R.U32.HI R7, RZ, UR9, R6 ;  /* 0x00000009ff077c19 */ /* 0x000fc80008011606 */
[----:B------:R-:W-:-:S05]  /*0590*/  IADD3 R4, PT, PT, -R7, RZ, RZ ;  /* 0x000000ff07047210 */ /* 0x000fca0007ffe1ff */
[----:B-1----:R-:W-:-:S04]  /*05a0*/  IMAD R4, R4, UR5, R3 ;  /* 0x0000000504047c24 */ /* 0x002fc8000f8e0203 */
[C---:B--2---:R-:W-:Y:S02]  /*05b0*/  IMAD R5, R4.reuse, UR10, RZ ;  /* 0x0000000a04057c24 */ /* 0x044fe4000f8e02ff */
[----:B------:R-:W-:Y:S01]  /*05c0*/  IMAD R4, R4, UR11, RZ ;  /* 0x0000000b04047c24 */ /* 0x000fe2000f8e02ff */
[----:B------:R-:W-:Y:S06]  /*05d0*/  @!P0 BRA `(.L_x_576) ;  /* 0x0000001000748947 */ /* 0x000fec0003800000 */
[----:B------:R-:W0:Y:S01]  /*05e0*/  LDCU.64 UR8, c[0x0][0x398] ;  /* 0x00007300ff0877ac */ /* 0x000e220008000a00 */
[----:B------:R-:W-:Y:S01]  /*05f0*/  IMAD.MOV.U32 R6, RZ, RZ, RZ ;  /* 0x000000ffff067224 */ /* 0x000fe200078e00ff */
[----:B------:R-:W-:Y:S01]  /*0600*/  ISETP.NE.AND P0, PT, R0, 0x2, PT ;  /* 0x000000020000780c */ /* 0x000fe20003f05270 */
[----:B------:R-:W1:Y:S01]  /*0610*/  LDCU UR5, c[0x0][0x3a0] ;  /* 0x00007400ff0577ac */ /* 0x000e620008000800 */
[----:B------:R-:W2:Y:S01]  /*0620*/  LDCU.64 UR10, c[0x0][0x4c0] ;  /* 0x00009800ff0a77ac */ /* 0x000ea20008000a00 */
[----:B0-----:R-:W-:-:S05]  /*0630*/  IMAD.HI.U32 R8, R7, UR9, R6 ;  /* 0x0000000907087c27 */ /* 0x001fca000f8e0006 */
[----:B-1----:R-:W-:-:S04]  /*0640*/  SHF.R.U32.HI R9, RZ, UR5, R8 ;  /* 0x00000005ff097c19 */ /* 0x002fc80008011608 */
[----:B------:R-:W-:-:S05]  /*0650*/  IADD3 R6, PT, PT, -R9, RZ, RZ ;  /* 0x000000ff09067210 */ /* 0x000fca0007ffe1ff */
[----:B------:R-:W-:-:S04]  /*0660*/  IMAD R6, R6, UR8, R7 ;  /* 0x0000000806067c24 */ /* 0x000fc8000f8e0207 */
[C---:B--2---:R-:W-:Y:S02]  /*0670*/  IMAD R5, R6.reuse, UR10, R5 ;  /* 0x0000000a06057c24 */ /* 0x044fe4000f8e0205 */
[----:B------:R-:W-:Y:S01]  /*0680*/  IMAD R4, R6, UR11, R4 ;  /* 0x0000000b06047c24 */ /* 0x000fe2000f8e0204 */
[----:B------:R-:W-:Y:S06]  /*0690*/  @!P0 BRA `(.L_x_576) ;  /* 0x0000001000448947 */ /* 0x000fec0003800000 */
[----:B------:R-:W0:Y:S01]  /*06a0*/  LDCU.64 UR8, c[0x0][0x3a8] ;  /* 0x00007500ff0877ac */ /* 0x000e220008000a00 */
[----:B------:R-:W-:Y:S01]  /*06b0*/  HFMA2 R8, -RZ, RZ, 0, 0 ;  /* 0x00000000ff087431 */ /* 0x000fe200000001ff */
[----:B------:R-:W-:Y:S01]  /*06c0*/  ISETP.NE.AND P0, PT, R0, 0x3, PT ;  /* 0x000000030000780c */ /* 0x000fe20003f05270 */
[----:B------:R-:W1:Y:S01]  /*06d0*/  LDCU UR5, c[0x0][0x3a4] ;  /* 0x00007480ff0577ac */ /* 0x000e620008000800 */
[----:B------:R-:W2:Y:S02]  /*06e0*/  LDCU.64 UR10, c[0x0][0x4c8] ;  /* 0x00009900ff0a77ac */ /* 0x000ea40008000a00 */
[----:B0-----:R-:W-:-:S05]  /*06f0*/  IMAD.HI.U32 R6, R9, UR8, R8 ;  /* 0x0000000809067c27 */ /* 0x001fca000f8e0008 */
[----:B------:R-:W-:-:S04]  /*0700*/  SHF.R.U32.HI R7, RZ, UR9, R6 ;  /* 0x00000009ff077c19 */ /* 0x000fc80008011606 */
[----:B------:R-:W-:-:S05]  /*0710*/  IADD3 R8, PT, PT, -R7, RZ, RZ ;  /* 0x000000ff07087210 */ /* 0x000fca0007ffe1ff */
[----:B-1----:R-:W-:-:S04]  /*0720*/  IMAD R8, R8, UR5, R9 ;  /* 0x0000000508087c24 */ /* 0x002fc8000f8e0209 */
[C---:B--2---:R-:W-:Y:S02]  /*0730*/  IMAD R5, R8.reuse, UR10, R5 ;  /* 0x0000000a08057c24 */ /* 0x044fe4000f8e0205 */
[----:B------:R-:W-:Y:S01]  /*0740*/  IMAD R4, R8, UR11, R4 ;  /* 0x0000000b08047c24 */ /* 0x000fe2000f8e0204 */
[----:B------:R-:W-:Y:S06]  /*0750*/  @!P0 BRA `(.L_x_576) ;  /* 0x0000001000148947 */ /* 0x000fec0003800000 */
[----:B------:R-:W0:Y:S01]  /*0760*/  LDCU.64 UR8, c[0x0][0x3b0] ;  /* 0x00007600ff0877ac */ /* 0x000e220008000a00 */
[----:B------:R-:W-:Y:S02]  /*0770*/  MOV R6, RZ ;  /* 0x000000ff00067202 */ /* 0x000fe40000000f00 */
        /* <DEDUP_REMOVED lines=238> */
[----:B------:R-:W-:Y:S01]  /*1660*/  ISETP.NE.AND P0, PT, R0, 0x18, PT ;  /* 0x000000180000780c */ /* 0x000fe20003f05270 */
[----:B------:R-:W0:Y:S01]  /*1670*/  LDCU.64 UR8, c[0x0][0x4a0] ;  /* 0x00009400ff0877ac */ /* 0x000e220008000a00 */
[----:B------:R-:W-:Y:S01]  /*1680*/  MOV R6, RZ ;  /* 0x000000ff00067202 */ /* 0x000fe20000000f00 */
[----:B------:R-:W1:Y:S01]  /*1690*/  LDCU UR5, c[0x0][0x4a8] ;  /* 0x00009500ff0577ac */ /* 0x000e620008000800 */
[----:B------:R-:W2:Y:S09]  /*16a0*/  LDCU.64 UR10, c[0x0][0x570] ;  /* 0x0000ae00ff0a77ac */ /* 0x000eb20008000a00 */
[----:B------:R-:W3:Y:S01]  /*16b0*/  @P0 LDC.64 R14, c[0x0][0x4b0] ;  /* 0x00012c00ff0e0b82 */ /* 0x000ee20000000a00 */
[----:B0-----:R-:W-:-:S07]  /*16c0*/  IMAD.HI.U32 R10, R7, UR9, R6 ;  /* 0x00000009070a7c27 */ /* 0x001fce000f8e0006 */
[----:B------:R-:W0:Y:S01]  /*16d0*/  @P0 LDC R17, c[0x0][0x4ac] ;  /* 0x00012b00ff110b82 */ /* 0x000e220000000800 */
[----:B-1----:R-:W-:Y:S02]  /*16e0*/  SHF.R.U32.HI R11, RZ, UR5, R10 ;  /* 0x00000005ff0b7c19 */ /* 0x002fe4000801160a */
[----:B------:R-:W-:Y:S02]  /*16f0*/  @P0 MOV R10, RZ ;  /* 0x000000ff000a0202 */ /* 0x000fe40000000f00 */
[----:B------:R-:W-:-:S03]  /*1700*/  IADD3 R13, PT, PT, -R11, RZ, RZ ;  /* 0x000000ff0b0d7210 */ /* 0x000fc60007ffe1ff */
[----:B------:R-:W1:Y:S01]  /*1710*/  @P0 LDC.64 R8, c[0x0][0x578] ;  /* 0x00015e00ff080b82 */ /* 0x000e620000000a00 */
[----:B---3--:R-:W-:-:S05]  /*1720*/  @P0 IMAD.HI.U32 R6, R11, R14, R10 ;  /* 0x0000000e0b060227 */ /* 0x008fca00078e000a */
[----:B------:R-:W-:Y:S01]  /*1730*/  @P0 SHF.R.U32.HI R10, RZ, R15, R6 ;  /* 0x0000000fff0a0219 */ /* 0x000fe20000011606 */
[----:B------:R-:W-:-:S03]  /*1740*/  IMAD R6, R13, UR8, R7 ;  /* 0x000000080d067c24 */ /* 0x000fc6000f8e0207 */
[----:B------:R-:W-:Y:S01]  /*1750*/  @P0 IADD3 R10, PT, PT, -R10, RZ, RZ ;  /* 0x000000ff0a0a0210 */ /* 0x000fe20007ffe1ff */
[C---:B--2---:R-:W-:Y:S02]  /*1760*/  IMAD R5, R6.reuse, UR10, R5 ;  /* 0x0000000a06057c24 */ /* 0x044fe4000f8e0205 */
[----:B------:R-:W-:Y:S02]  /*1770*/  IMAD R4, R6, UR11, R4 ;  /* 0x0000000b06047c24 */ /* 0x000fe4000f8e0204 */
[----:B0-----:R-:W-:-:S04]  /*1780*/  @P0 IMAD R10, R10, R17, R11 ;  /* 0x000000110a0a0224 */ /* 0x001fc800078e020b */
[C---:B-1----:R-:W-:Y:S02]  /*1790*/  @P0 IMAD R5, R10.reuse, R8, R5 ;  /* 0x000000080a050224 */ /* 0x042fe400078e0205 */
[----:B------:R-:W-:-:S07]  /*17a0*/  @P0 IMAD R4, R10, R9, R4 ;  /* 0x000000090a040224 */ /* 0x000fce00078e0204 */
.L_x_576:
[----:B------:R-:W0:Y:S02]  /*17b0*/  LDCU.128 UR8, c[0x0][0x580] ;  /* 0x0000b000ff0877ac */ /* 0x000e240008000c00 */
[----:B0-----:R-:W-:-:S05]  /*17c0*/  IADD3 R6, P0, PT, R4, UR10, RZ ;  /* 0x0000000a04067c10 */ /* 0x001fca000ff1e0ff */
[----:B------:R-:W-:-:S05]  /*17d0*/  IMAD.X R7, RZ, RZ, UR11, P0 ;  /* 0x0000000bff077e24 */ /* 0x000fca00080e06ff */
[----:B------:R-:W2:Y:S01]  /*17e0*/  LDG.E.U16 R6, desc[UR6][R6.64] ;  /* 0x0000000606067981 */ /* 0x000ea2000c1e1500 */
[----:B------:R-:W-:Y:S02]  /*17f0*/  IADD3 R3, PT, PT, R3, 0x80, RZ ;  /* 0x0000008003037810 */ /* 0x000fe40007ffe0ff */
[----:B--2---:R-:W-:-:S05]  /*1800*/  SHF.L.U32 R4, R6, 0x10, RZ ;  /* 0x0000001006047819 */ /* 0x004fca00000006ff */
[----:B------:R-:W-:-:S04]  /*1810*/  FMUL.RZ R10, R4, 0.15915493667125701904 ;  /* 0x3e22f983040a7820 */ /* 0x000fc8000040c000 */
[----:B------:R-:W0:Y:S08]  /*1820*/  MUFU.COS R8, R10 ;  /* 0x0000000a00087308 */ /* 0x000e300000000000 */
[----:B------:R-:W-:Y:S08]  /*1830*/  MUFU.SIN R4, R10 ;  /* 0x0000000a00047308 */ /* 0x000ff00000000400 */
[----:B0-----:R-:W0:Y:S02]  /*1840*/  MUFU.RCP R9, R8 ;  /* 0x0000000800097308 */ /* 0x001e240000001000 */
[----:B0-----:R-:W-:Y:S01]  /*1850*/  FMUL.FTZ R9, R4, R9 ;  /* 0x0000000904097220 */ /* 0x001fe20000410000 */
[----:B------:R-:W-:-:S04]  /*1860*/  IADD3 R4, P0, PT, R5, UR8, RZ ;  /* 0x0000000805047c10 */ /* 0x000fc8000ff1e0ff */
[----:B------:R-:W-:Y:S02]  /*1870*/  F2FP.BF16.F32.PACK_AB R9, RZ, R9 ;  /* 0x00000009ff09723e */ /* 0x000fe400000010ff */
[----:B------:R-:W-:Y:S02]  /*1880*/  IADD3.X R5, PT, PT, RZ, UR9, RZ, P0, !PT ;  /* 0x00000009ff057c10 */ /* 0x000fe400087fe4ff */
[----:B------:R-:W-:-:S03]  /*1890*/  ISETP.GE.AND P0, PT, R3, UR4, PT ;  /* 0x0000000403007c0c */ /* 0x000fc6000bf06270 */
[----:B------:R0:W-:Y:S10]  /*18a0*/  STG.E.U16 desc[UR6][R4.64], R9 ;  /* 0x0000000904007986 */ /* 0x0001f4000c101506 */
[----:B------:R-:W-:Y:S05]  /*18b0*/  @P0 BREAK.RELIABLE B1 ;  /* 0x0000000000010942 */ /* 0x000fea0003800100 */
[----:B------:R-:W-:Y:S05]  /*18c0*/  @P0 BRA `(.L_x_577) ;  /* 0x0000002400d80947 */ /* 0x000fea0003800000 */
[----:B------:R-:W1:Y:S01]  /*18d0*/  LDCU.64 UR8, c[0x0][0x390] ;  /* 0x00007200ff0877ac */ /* 0x000e620008000a00 */
[----:B0-----:R-:W-:Y:S01]  /*18e0*/  HFMA2 R4, -RZ, RZ, 0, 0 ;  /* 0x00000000ff047431 */ /* 0x001fe200000001ff */
[----:B------:R-:W-:Y:S01]  /*18f0*/  MOV R5, R3 ;  /* 0x0000000300057202 */ /* 0x000fe20000000f00 */
[----:B------:R-:W0:Y:S01]  /*1900*/  LDCU UR5, c[0x0][0x38c] ;  /* 0x00007180ff0577ac */ /* 0x000e220008000800 */
[----:B------:R-:W-:Y:S01]  /*1910*/  ISETP.NE.AND P0, PT, R2, RZ, PT ;  /* 0x000000ff0200720c */ /* 0x000fe20003f05270 */
[----:B------:R-:W2:Y:S01]  /*1920*/  LDCU.64 UR10, c[0x0][0x4b8] ;  /* 0x00009700ff0a77ac */ /* 0x000ea20008000a00 */
[----:B-1----:R-:W-:-:S05]  /*1930*/  IMAD.HI.U32 R6, R3, UR8, R4 ;  /* 0x0000000803067c27 */ /* 0x002fca000f8e0004 */
[----:B------:R-:W-:-:S04]  /*1940*/  SHF.R.U32.HI R7, RZ, UR9, R6 ;  /* 0x00000009ff077c19 */ /* 0x000fc80008011606 */
[----:B------:R-:W-:-:S05]  /*1950*/  IADD3 R4, PT, PT, -R7, RZ, RZ ;  /* 0x000000ff07047210 */ /* 0x000fca0007ffe1ff */
[----:B0-----:R-:W-:-:S04]  /*1960*/  IMAD R4, R4, UR5, R3 ;  /* 0x0000000504047c24 */ /* 0x001fc8000f8e0203 */
[C---:B--2---:R-:W-:Y:S02]  /*1970*/  IMAD R5, R4.reuse, UR10, RZ ;  /* 0x0000000a04057c24 */ /* 0x044fe4000f8e02ff */
[----:B------:R-:W-:Y:S01]  /*1980*/  IMAD R4, R4, UR11, RZ ;  /* 0x0000000b04047c24 */ /* 0x000fe2000f8e02ff */
        /* <DEDUP_REMOVED lines=31> */
[----:B-1----:R-:W-:-:S05]  /*1b80*/  SHF.R.U32.HI R9, RZ, UR5, R8 ;  /* 0x00000005ff097c19 */ /* 0x002fca0008011608 */
[----:B------:R-:W-:-:S04]  /*1b90*/  IMAD.MOV R6, RZ, RZ, -R9 ;  /* 0x000000ffff067224 */ /* 0x000fc800078e0a09 */
        /* <DEDUP_REMOVED lines=154> */
[----:B------:R-:W-:-:S05]  /*2540*/  SHF.R.U32.HI R7, RZ, UR9, R6 ;  /* 0x00000009ff077c19 */ /* 0x000fca0008011606 */
[----:B------:R-:W-:-:S04]  /*2550*/  IMAD.MOV R8, RZ, RZ, -R7 ;  /* 0x000000ffff087224 */ /* 0x000fc800078e0a07 */
        /* <DEDUP_REMOVED lines=78> */
[----:B------:R-:W-:Y:S01]  /*2a40*/  IMAD.MOV.U32 R6, RZ, RZ, RZ ;  /* 0x000000ffff067224 */ /* 0x000fe200078e00ff */
        /* <DEDUP_REMOVED lines=18> */
.L_x_578:
[----:B------:R-:W0:Y:S02]  /*2b70*/  LDCU.128 UR8, c[0x0][0x580] ;  /* 0x0000b000ff0877ac */ /* 0x000e240008000c00 */
[----:B0-----:R-:W-:-:S04]  /*2b80*/  IADD3 R6, P0, PT, R4, UR10, RZ ;  /* 0x0000000a04067c10 */ /* 0x001fc8000ff1e0ff */
[----:B------:R-:W-:-:S05]  /*2b90*/  IADD3.X R7, PT, PT, RZ, UR11, RZ, P0, !PT ;  /* 0x0000000bff077c10 */ /* 0x000fca00087fe4ff */
        /* <DEDUP_REMOVED lines=10> */
[----:B------:R-:W-:-:S05]  /*2c40*/  IADD3.X R5, PT, PT, RZ, UR9, RZ, P0, !PT ;  /* 0x00000009ff057c10 */ /* 0x000fca00087fe4ff */
[----:B------:R0:W-:Y:S02]  /*2c50*/  STG.E.U16 desc[UR6][R4.64], R9 ;  /* 0x0000000904007986 */ /* 0x0001e4000c101506 */
.L_x_575:
[----:B------:R-:W-:-:S13]  /*2c60*/  ISETP.GE.AND P0, PT, R3, UR4, PT ;  /* 0x0000000403007c0c */ /* 0x000fda000bf06270 */
[----:B------:R-:W-:Y:S05]  /*2c70*/  @P0 BREAK.RELIABLE B1 ;  /* 0x0000000000010942 */ /* 0x000fea0003800100 */
[----:B------:R-:W-:Y:S05]  /*2c80*/  @P0 BRA `(.L_x_577) ;  /* 0x0000001000e80947 */ /* 0x000fea0003800000 */
[----:B------:R-:W-:Y:S05]  /*2c90*/  BSYNC.RELIABLE B1 ;  /* 0x0000000000017941 */ /* 0x000fea0003800100 */
.L_x_574:
        /* <DEDUP_REMOVED lines=298> */
.L_x_579:
        /* <DEDUP_REMOVED lines=15> */
.L_x_577:
[----:B------:R-:W-:Y:S05]  /*4030*/  BSYNC.RECONVERGENT B0 ;  /* 0x0000000000007941 */ /* 0x000fea0003800200 */
.L_x_573:
[----:B------:R-:W-:Y:S05]  /*4040*/  WARPSYNC.ALL ;  /* 0x0000000000007948 */ /* 0x000fea0003800000 */
[----:B------:R-:W-:-:S13]  /*4050*/  ISETP.GE.AND P0, PT, R3, UR4, PT ;  /* 0x0000000403007c0c */ /* 0x000fda000bf06270 */
[----:B------:R-:W-:Y:S05]  /*4060*/  @P0 EXIT ;  /* 0x000000000000094d */ /* 0x000fea0003800000 */
[----:B------:R-:W2:Y:S01]  /*4070*/  LDCU.64 UR4, c[0x0][0x390] ;  /* 0x00007200ff0477ac */ /* 0x000ea20008000a00 */
[----:B01----:R-:W-:Y:S02]  /*4080*/  MOV R4, RZ ;  /* 0x000000ff00047202 */ /* 0x003fe40000000f00 */
[----:B------:R-:W-:Y:S01]  /*4090*/  MOV R5, R3 ;  /* 0x0000000300057202 */ /* 0x000fe20000000f00 */
[----:B------:R-:W0:Y:S01]  /*40a0*/  LDCU UR8, c[0x0][0x38c] ;  /* 0x00007180ff0877ac */ /* 0x000e220008000800 */
[----:B------:R-:W-:Y:S01]  /*40b0*/  ISETP.NE.AND P0, PT, R2, RZ, PT ;  /* 0x000000ff0200720c */ /* 0x000fe20003f05270 */
[----:B------:R-:W1:Y:S01]  /*40c0*/  LDCU.64 UR10, c[0x0][0x4b8] ;  /* 0x00009700ff0a77ac */ /* 0x000e620008000a00 */
[----:B--2---:R-:W-:-:S05]  /*40d0*/  IMAD.HI.U32 R4, R3, UR4, R4 ;  /* 0x0000000403047c27 */ /* 0x004fca000f8e0004 */
[----:B------:R-:W-:-:S05]  /*40e0*/  SHF.R.U32.HI R5, RZ, UR5, R4 ;  /* 0x00000005ff057c19 */ /* 0x000fca0008011604 */
[----:B------:R-:W-:-:S04]  /*40f0*/  IMAD.MOV R6, RZ, RZ, -R5 ;  /* 0x000000ffff067224 */ /* 0x000fc800078e0a05 */
[----:B0-----:R-:W-:-:S04]  /*4100*/  IMAD R2, R6, UR8, R3 ;  /* 0x0000000806027c24 */ /* 0x001fc8000f8e0203 */
[C---:B-1----:R-:W-:Y:S02]  /*4110*/  IMAD R3, R2.reuse, UR10, RZ ;  /* 0x0000000a02037c24 */ /* 0x042fe4000f8e02ff */
[----:B------:R-:W-:Y:S01]  /*4120*/  IMAD R2, R2, UR11, RZ ;  /* 0x0000000b02027c24 */ /* 0x000fe2000f8e02ff */
        /* <DEDUP_REMOVED lines=268> */
[----:B------:R-:W1:Y:S10]  /*51f0*/  LDCU UR4, c[0x0][0x4a8] ;  /* 0x00009500ff0477ac */ /* 0x000e740008000800 */
[----:B------:R-:W2:Y:S01]  /*5200*/  @P0 LDC.64 R8, c[0x0][0x4b0] ;  /* 0x00012c00ff080b82 */ /* 0x000ea20000000a00 */
[----:B0-----:R-:W-:-:S07]  /*5210*/  IMAD.HI.U32 R6, R5, UR9, R4 ;  /* 0x0000000905067c27 */ /* 0x001fce000f8e0004 */
[----:B------:R-:W0:Y:S01]  /*5220*/  @P0 LDC R11, c[0x0][0x4ac] ;  /* 0x00012b00ff0b0b82 */ /* 0x000e220000000800 */
[----:B-1----:R-:W-:Y:S01]  /*5230*/  SHF.R.U32.HI R7, RZ, UR4, R6 ;  /* 0x00000004ff077c19 */ /* 0x002fe20008011606 */
[----:B------:R-:W1:Y:S01]  /*5240*/  LDCU.64 UR4, c[0x0][0x570] ;  /* 0x0000ae00ff0477ac */ /* 0x000e620008000a00 */
[----:B------:R-:W-:Y:S02]  /*5250*/  @P0 MOV R6, RZ ;  /* 0x000000ff00060202 */ /* 0x000fe40000000f00 */
[----:B------:R-:W-:-:S03]  /*5260*/  IADD3 R4, PT, PT, -R7, RZ, RZ ;  /* 0x000000ff07047210 */ /* 0x000fc60007ffe1ff */
[----:B------:R-:W3:Y:S02]  /*5270*/  @P0 LDC.64 R12, c[0x0][0x578] ;  /* 0x00015e00ff0c0b82 */ /* 0x000ee40000000a00 */
[----:B------:R-:W-:Y:S02]  /*5280*/  IMAD R4, R4, UR8, R5 ;  /* 0x0000000804047c24 */ /* 0x000fe4000f8e0205 */
[----:B--2---:R-:W-:-:S05]  /*5290*/  @P0 IMAD.HI.U32 R0, R7, R8, R6 ;  /* 0x0000000807000227 */ /* 0x004fca00078e0006 */
[----:B------:R-:W-:Y:S01]  /*52a0*/  @P0 SHF.R.U32.HI R0, RZ, R9, R0 ;  /* 0x00000009ff000219 */ /* 0x000fe20000011600 */
[C---:B-1----:R-:W-:Y:S02]  /*52b0*/  IMAD R3, R4.reuse, UR4, R3 ;  /* 0x0000000404037c24 */ /* 0x042fe4000f8e0203 */
[----:B------:R-:W-:Y:S01]  /*52c0*/  IMAD R2, R4, UR5, R2 ;  /* 0x0000000504027c24 */ /* 0x000fe2000f8e0202 */
[----:B------:R-:W-:-:S05]  /*52d0*/  @P0 IADD3 R6, PT, PT, -R0, RZ, RZ ;  /* 0x000000ff00060210 */ /* 0x000fca0007ffe1ff */
[----:B0-----:R-:W-:-:S04]  /*52e0*/  @P0 IMAD R6, R11, R6, R7 ;  /* 0x000000060b060224 */ /* 0x001fc800078e0207 */
[C---:B---3--:R-:W-:Y:S02]  /*52f0*/  @P0 IMAD R3, R6.reuse, R12, R3 ;  /* 0x0000000c06030224 */ /* 0x048fe400078e0203 */
[----:B------:R-:W-:-:S07]  /*5300*/  @P0 IMAD R2, R6, R13, R2 ;  /* 0x0000000d06020224 */ /* 0x000fce00078e0202 */
.L_x_580:
[----:B------:R-:W0:Y:S02]  /*5310*/  LDCU.128 UR8, c[0x0][0x580] ;  /* 0x0000b000ff0877ac */ /* 0x000e240008000c00 */
[----:B0-----:R-:W-:-:S04]  /*5320*/  IADD3 R4, P0, PT, R2, UR10, RZ ;  /* 0x0000000a02047c10 */ /* 0x001fc8000ff1e0ff */
[----:B------:R-:W-:-:S05]  /*5330*/  IADD3.X R5, PT, PT, RZ, UR11, RZ, P0, !PT ;  /* 0x0000000bff057c10 */ /* 0x000fca00087fe4ff */
[----:B------:R-:W2:Y:S01]  /*5340*/  LDG.E.U16 R4, desc[UR6][R4.64] ;  /* 0x0000000604047981 */ /* 0x000ea2000c1e1500 */
[----:B------:R-:W-:-:S04]  /*5350*/  IADD3 R2, P0, PT, R3, UR8, RZ ;  /* 0x0000000803027c10 */ /* 0x000fc8000ff1e0ff */
[----:B------:R-:W-:Y:S02]  /*5360*/  IADD3.X R3, PT, PT, RZ, UR9, RZ, P0, !PT ;  /* 0x00000009ff037c10 */ /* 0x000fe400087fe4ff */
[----:B--2---:R-:W-:-:S05]  /*5370*/  SHF.L.U32 R0, R4, 0x10, RZ ;  /* 0x0000001004007819 */ /* 0x004fca00000006ff */
[----:B------:R-:W-:-:S04]  /*5380*/  FMUL.RZ R8, R0, 0.15915493667125701904 ;  /* 0x3e22f98300087820 */ /* 0x000fc8000040c000 */
[----:B------:R-:W0:Y:S08]  /*5390*/  MUFU.COS R6, R8 ;  /* 0x0000000800067308 */ /* 0x000e300000000000 */
[----:B------:R-:W-:Y:S08]  /*53a0*/  MUFU.SIN R0, R8 ;  /* 0x0000000800007308 */ /* 0x000ff00000000400 */
[----:B0-----:R-:W0:Y:S02]  /*53b0*/  MUFU.RCP R7, R6 ;  /* 0x0000000600077308 */ /* 0x001e240000001000 */
[----:B0-----:R-:W-:-:S05]  /*53c0*/  FMUL.FTZ R0, R0, R7 ;  /* 0x0000000700007220 */ /* 0x001fca0000410000 */
[----:B------:R-:W-:-:S05]  /*53d0*/  F2FP.BF16.F32.PACK_AB R0, RZ, R0 ;  /* 0x00000000ff00723e */ /* 0x000fca00000010ff */
[----:B------:R-:W-:Y:S01]  /*53e0*/  STG.E.U16 desc[UR6][R2.64], R0 ;  /* 0x0000000002007986 */ /* 0x000fe2000c101506 */
[----:B------:R-:W-:Y:S05]  /*53f0*/  EXIT ;  /* 0x000000000000794d */ /* 0x000fea0003800000 */
.L_x_581:
        /* <DEDUP_REMOVED lines=16> */
.L_x_7494:


//--------------------- .text._ZN2at6native27unrolled_elementwise_kernelIZZZNS0_15tan_kernel_cudaERNS_18TensorIteratorBaseEENKUlvE0_clEvENKUlvE2_clEvEUlN3c108BFloat16EE_St5arrayIPcLm2EELi4E23TrivialOffsetCalculatorILi1EjESD_NS0_6memory15LoadWithoutCastENSE_16StoreWithoutCastEEEviT_T0_T2_T3_T4_T5_ --------------------------
	.section	.text._ZN2at6native27unrolled_elementwise_kernelIZZZNS0_15tan_kernel_cudaERNS_18TensorIteratorBaseEENKUlvE0_clEvENKUlvE2_clEvEUlN3c108BFloat16EE_St5arrayIPcLm2EELi4E23TrivialOffsetCalculatorILi1EjESD_NS0_6memory15LoadWithoutCastENSE_16StoreWithoutCastEEEviT_T0_T2_T3_T4_T5_,"ax",@progbits
	.align	128
        .global         _ZN2at6native27unrolled_elementwise_kernelIZZZNS0_15tan_kernel_cudaERNS_18TensorIteratorBaseEENKUlvE0_clEvENKUlvE2_clEvEUlN3c108BFloat16EE_St5arrayIPcLm2EELi4E23TrivialOffsetCalculatorILi1EjESD_NS0_6memory15LoadWithoutCastENSE_16StoreWithoutCastEEEviT_T0_T2_T3_T4_T5_
        .type           _ZN2at6native27unrolled_elementwise_kernelIZZZNS0_15tan_kernel_cudaERNS_18TensorIteratorBaseEENKUlvE0_clEvENKUlvE2_clEvEUlN3c108BFloat16EE_St5arrayIPcLm2EELi4E23TrivialOffsetCalculatorILi1EjESD_NS0_6memory15LoadWithoutCastENSE_16StoreWithoutCastEEEviT_T0_T2_T3_T4_T5_,@function
        .size           _ZN2at6native27unrolled_elementwise_kernelIZZZNS0_15tan_kernel_cudaERNS_18TensorIteratorBaseEENKUlvE0_clEvENKUlvE2_clEvEUlN3c108BFloat16EE_St5arrayIPcLm2EELi4E23TrivialOffsetCalculatorILi1EjESD_NS0_6memory15LoadWithoutCastENSE_16StoreWithoutCastEEEviT_T0_T2_T3_T4_T5_,(.L_x_7495 - _ZN2at6native27unrolled_elementwise_kernelIZZZNS0_15tan_kernel_cudaERNS_18TensorIteratorBaseEENKUlvE0_clEvENKUlvE2_clEvEUlN3c108BFloat16EE_St5arrayIPcLm2EELi4E23TrivialOffsetCalculatorILi1EjESD_NS0_6memory15LoadWithoutCastENSE_16StoreWithoutCastEEEviT_T0_T2_T3_T4_T5_)
        .other          _ZN2at6native27unrolled_elementwise_kernelIZZZNS0_15tan_kernel_cudaERNS_18TensorIteratorBaseEENKUlvE0_clEvENKUlvE2_clEvEUlN3c108BFloat16EE_St5arrayIPcLm2EELi4E23TrivialOffsetCalculatorILi1EjESD_NS0_6memory15LoadWithoutCastENSE_16StoreWithoutCastEEEviT_T0_T2_T3_T4_T5_,@"STO_CUDA_ENTRY STV_DEFAULT"
_ZN2at6native27unrolled_elementwise_kernelIZZZNS0_15tan_kernel_cudaERNS_18TensorIteratorBaseEENKUlvE0_clEvENKUlvE2_clEvEUlN3c108BFloat16EE_St5arrayIPcLm2EELi4E23TrivialOffsetCalculatorILi1EjESD_NS0_6memory15LoadWithoutCastENSE_16StoreWithoutCastEEEviT_T0_T2_T3_T4_T5_:
.text._ZN2at6native27unrolled_elementwise_kernelIZZZNS0_15tan_kernel_cudaERNS_18TensorIteratorBaseEENKUlvE0_clEvENKUlvE2_clEvEUlN3c108BFloat16EE_St5arrayIPcLm2EELi4E23TrivialOffsetCalculatorILi1EjESD_NS0_6memory15LoadWithoutCastENSE_16StoreWithoutCastEEEviT_T0_T2_T3_T4_T5_:
[----:B------:R-:W-:Y:S01]  /*0000*/  LDC R1, c[0x0][0x37c] ;  /* 0x0000df00ff017b82 */ /* 0x000fe20000000800 */
[----:B------:R-:W0:Y:S07]  /*0010*/  S2R R0, SR_CTAID.X ;  /* 0x0000000000007919 */ /* 0x000e2e0000002500 */
[----:B------:R-:W0:Y:S01]  /*0020*/  LDC R3, c[0x0][0x380] ;  /* 0x0000e000ff037b82 */ /* 0x000e220000000800 */
[----:B------:R-:W1:Y:S01]  /*0030*/  LDCU.64 UR4, c[0x0][0x358] ;  /* 0x00006b00ff0477ac */ /* 0x000e620008000a00 */
[----:B------:R-:W-:Y:S01]  /*0040*/  PRMT R18, RZ, 0x7610, R18 ;  /* 0x00007610ff127816 */ /* 0x000fe20000000012 */
[----:B------:R-:W2:Y:S01]  /*0050*/  S2R R7, SR_TID.X ;  /* 0x0000000000077919 */ /* 0x000ea20000002100 */
[----:B0-----:R-:W-:-:S02]  /*0060*/  IMAD R2, R0, -0x200, R3 ;  /* 0xfffffe0000027824 */ /* 0x001fc400078e0203 */
[----:B--2---:R-:W-:-:S03]  /*0070*/  IMAD.MOV.U32 R3, RZ, RZ, R7 ;  /* 0x000000ffff037224 */ /* 0x004fc600078e0007 */
[----:B------:R-:W-:-:S13]  /*0080*/  ISETP.GE.AND P0, PT, R7, R2, PT ;  /* 0x000000020700720c */ /* 0x000fda0003f06270 */
[----:B------:R-:W-:Y:S01]  /*0090*/  @!P0 VIADD R7, R3, 0x80 ;  /* 0x0000008003078836 */ /* 0x000fe20000000000 */
[----:B------:R-:W0:Y:S01]  /*00a0*/  @!P0 LDC.64 R12, c[0x0][0x390] ;  /* 0x0000e400ff0c8b82 */ /* 0x000e220000000a00 */
[----:B------:R-:W-:-:S03]  /*00b0*/  @!P0 LEA R9, R0, R3, 0x9 ;  /* 0x0000000300098211 */ /* 0x000fc600078e48ff */
[----:B------:R-:W-:-:S13]  /*00c0*/  ISETP.GE.AND P1, PT, R7, R2, PT ;  /* 0x000000020700720c */ /* 0x000fda0003f26270 */
[----:B------:R-:W-:Y:S01]  /*00d0*/  @!P1 LEA R15, R0, R7, 0x9 ;  /* 0x00000007000f9211 */ /* 0x000fe200078e48ff */
[----:B------:R-:W-:Y:S01]  /*00e0*/  @!P1 VIADD R7, R7, 0x80 ;  /* 0x0000008007079836 */ /* 0x000fe20000000000 */
[----:B------:R-:W2:Y:S04]  /*00f0*/  @!P1 LDC.64 R10, c[0x0][0x390] ;  /* 0x0000e400ff0a9b82 */ /* 0x000ea80000000a00 */
[----:B------:R-:W-:Y:S01]  /*0100*/  ISETP.GE.AND P2, PT, R7, R2, PT ;  /* 0x000000020700720c */ /* 0x000fe20003f46270 */
[----:B0-----:R-:W-:-:S05]  /*0110*/  @!P0 IMAD.WIDE.U32 R12, R9, 0x2, R12 ;  /* 0x00000002090c8825 */ /* 0x001fca00078e000c */
[----:B-1----:R-:W3:Y:S01]  /*0120*/  @!P0 LDG.E.U16 R18, desc[UR4][R12.64] ;  /* 0x000000040c128981 */ /* 0x002ee2000c1e1500 */
[----:B------:R-:W-:-:S06]  /*0130*/  PRMT R19, RZ, 0x7610, R19 ;  /* 0x00007610ff137816 */ /* 0x000fcc0000000013 */
[----:B------:R-:W0:Y:S01]  /*0140*/  @!P2 LDC.64 R8, c[0x0][0x390] ;  /* 0x0000e400ff08ab82 */ /* 0x000e220000000a00 */
[----:B------:R-:W-:Y:S01]  /*0150*/  @!P2 IMAD R17, R0, 0x200, R7 ;  /* 0x000002000011a824 */ /* 0x000fe200078e0207 */
[----:B------:R-:W-:-:S04]  /*0160*/  @!P2 IADD3 R7, PT, PT, R7, 0x80, RZ ;  /* 0x000000800707a810 */ /* 0x000fc80007ffe0ff */
[----:B------:R-:W-:Y:S01]  /*0170*/  ISETP.GE.AND P0, PT, R7, R2, PT ;  /* 0x000000020700720c */ /* 0x000fe20003f06270 */
[----:B--2---:R-:W-:Y:S01]  /*0180*/  @!P1 IMAD.WIDE.U32 R14, R15, 0x2, R10 ;  /* 0x000000020f0e9825 */ /* 0x004fe200078e000a */
[----:B------:R-:W-:-:S04]  /*0190*/  PRMT R20, RZ, 0x7610, R20 ;  /* 0x00007610ff147816 */ /* 0x000fc80000000014 */
[----:B------:R1:W2:Y:S07]  /*01a0*/  @!P1 LDG.E.U16 R19, desc[UR4][R14.64] ;  /* 0x000000040e139981 */ /* 0x0002ae000c1e1500 */
[----:B------:R-:W4:Y:S01]  /*01b0*/  @!P0 LDC.64 R10, c[0x0][0x390] ;  /* 0x0000e400ff0a8b82 */ /* 0x000f220000000a00 */
[----:B0-----:R-:W-:-:S05]  /*01c0*/  @!P2 IMAD.WIDE.U32 R16, R17, 0x2, R8 ;  /* 0x000000021110a825 */ /* 0x001fca00078e0008 */
[----:B------:R-:W5:Y:S01]  /*01d0*/  @!P2 LDG.E.U16 R20, desc[UR4][R16.64] ;  /* 0x000000041014a981 */ /* 0x000f62000c1e1500 */
[--C-:B------:R-:W-:Y:S01]  /*01e0*/  @!P0 IMAD R9, R0, 0x200, R7.reuse ;  /* 0x0000020000098824 */ /* 0x100fe200078e0207 */
[----:B------:R-:W-:-:S03]  /*01f0*/  PRMT R7, RZ, 0x7610, R7 ;  /* 0x00007610ff077816 */ /* 0x000fc60000000007 */
[----:B----4-:R-:W-:-:S05]  /*0200*/  @!P0 IMAD.WIDE.U32 R8, R9, 0x2, R10 ;  /* 0x0000000209088825 */ /* 0x010fca00078e000a */
[----:B------:R0:W4:Y:S01]  /*0210*/  @!P0 LDG.E.U16 R7, desc[UR4][R8.64] ;  /* 0x0000000408078981 */ /* 0x000122000c1e1500 */
[CC--:B------:R-:W-:Y:S01]  /*0220*/  ISETP.GE.AND P1, PT, R3.reuse, R2.reuse, PT ;  /* 0x000000020300720c */ /* 0x0c0fe20003f26270 */
[C---:B------:R-:W-:Y:S01]  /*0230*/  VIADD R11, R3.reuse, 0x80 ;  /* 0x00000080030b7836 */ /* 0x040fe20000000000 */
[----:B-1----:R-:W-:Y:S01]  /*0240*/  IADD3 R15, PT, PT, R3, 0x100, RZ ;  /* 0x00000100030f7810 */ /* 0x002fe20007ffe0ff */
[----:B------:R-:W-:Y:S03]  /*0250*/  BSSY.RECONVERGENT B0, `(.L_x_582) ;  /* 0x000002f000007945 */ /* 0x000fe60003800200 */
[-C--:B------:R-:W-:Y:S02]  /*0260*/  ISETP.GE.AND P3, PT, R15, R2.reuse, PT ;  /* 0x000000020f00720c */ /* 0x080fe40003f66270 */
[----:B------:R-:W-:Y:S01]  /*0270*/  ISETP.GE.AND P2, PT, R11, R2, PT ;  /* 0x000000020b00720c */ /* 0x000fe20003f46270 */
[----:B0-----:R-:W-:-:S05]  /*0280*/  VIADD R9, R3, 0x180 ;  /* 0x0000018003097836 */ /* 0x001fca0000000000 */
[----:B------:R-:W-:Y:S02]  /*0290*/  ISETP.GE.AND P0, PT, R9, R2, PT ;  /* 0x000000020900720c */ /* 0x000fe40003f06270 */
[----:B------:R-:W0:Y:S01]  /*02a0*/  @!P1 LDC.64 R8, c[0x0][0x388] ;  /* 0x0000e200ff089b82 */ /* 0x000e220000000a00 */
[----:B---3--:R-:W-:-:S05]  /*02b0*/  @!P1 SHF.L.U32 R18, R18, 0x10, RZ ;  /* 0x0000001012129819 */ /* 0x008fca00000006ff */
[----:B------:R-:W-:-:S04]  /*02c0*/  @!P1 FMUL.RZ R18, R18, 0.15915493667125701904 ;  /* 0x3e22f98312129820 */ /* 0x000fc8000040c000 */
[----:B------:R-:W1:Y:S08]  /*02d0*/  @!P1 MUFU.COS R13, R18 ;  /* 0x00000012000d9308 */ /* 0x000e700000000000 */
[----:B------:R-:W-:Y:S01]  /*02e0*/  @!P1 MUFU.SIN R10, R18 ;  /* 0x00000012000a9308 */ /* 0x000fe20000000400 */
[----:B--2---:R-:W-:-:S04]  /*02f0*/  @!P2 IMAD.U32 R19, R19, 0x10000, RZ ;  /* 0x000100001313a824 */ /* 0x004fc800078e00ff */
[----:B------:R-:W-:-:S03]  /*0300*/  @!P2 FMUL.RZ R21, R19, 0.15915493667125701904 ;  /* 0x3e22f9831315a820 */ /* 0x000fc6000040c000 */
[----:B-1----:R-:W1:Y:S08]  /*0310*/  @!P1 MUFU.RCP R17, R13 ;  /* 0x0000000d00119308 */ /* 0x002e700000001000 */
[----:B------:R-:W2:Y:S01]  /*0320*/  @!P2 MUFU.COS R14, R21 ;  /* 0x00000015000ea308 */ /* 0x000ea20000000000 */
[----:B-----5:R-:W-:-:S05]  /*0330*/  @!P3 SHF.L.U32 R20, R20, 0x10, RZ ;  /* 0x000000101414b819 */ /* 0x020fca00000006ff */
[----:B------:R-:W-:Y:S02]  /*0340*/  @!P3 FMUL.RZ R20, R20, 0.15915493667125701904 ;  /* 0x3e22f9831414b820 */ /* 0x000fe4000040c000 */
[----:B------:R-:W-:Y:S01]  /*0350*/  @!P2 MUFU.SIN R12, R21 ;  /* 0x00000015000ca308 */ /* 0x000fe20000000400 */
[----:B-1----:R-:W-:Y:S01]  /*0360*/  @!P1 FMUL.FTZ R10, R10, R17 ;  /* 0x000000110a0a9220 */ /* 0x002fe20000410000 */
[----:B------:R-:W-:Y:S01]  /*0370*/  @!P1 IMAD R17, R0, 0x200, R3 ;  /* 0x0000020000119824 */ /* 0x000fe200078e0203 */
[----:B------:R-:W-:-:S03]  /*0380*/  @!P1 MOV R3, R11 ;  /* 0x0000000b00039202 */ /* 0x000fc60000000f00 */
[----:B------:R-:W-:Y:S01]  /*0390*/  @!P1 F2FP.BF16.F32.PACK_AB R6, RZ, R10 ;  /* 0x0000000aff06923e */ /* 0x000fe200000010ff */
[----:B0-----:R-:W-:Y:S01]  /*03a0*/  @!P1 IMAD.WIDE.U32 R8, R17, 0x2, R8 ;  /* 0x0000000211089825 */ /* 0x001fe200078e0008 */
[----:B------:R-:W0:Y:S01]  /*03b0*/  @!P3 MUFU.COS R15, R20 ;  /* 0x00000014000fb308 */ /* 0x000e220000000000 */
[----:B------:R-:W-:-:S03]  /*03c0*/  ISETP.GE.AND P4, PT, R3, R2, PT ;  /* 0x000000020300720c */ /* 0x000fc60003f86270 */
[----:B------:R1:W-:Y:S01]  /*03d0*/  @!P1 STG.E.U16 desc[UR4][R8.64], R6 ;  /* 0x0000000608009986 */ /* 0x0003e2000c101504 */
[----:B----4-:R-:W-:-:S03]  /*03e0*/  @!P0 SHF.L.U32 R7, R7, 0x10, RZ ;  /* 0x0000001007078819 */ /* 0x010fc600000006ff */
[----:B--2---:R-:W2:Y:S02]  /*03f0*/  @!P2 MUFU.RCP R19, R14 ;  /* 0x0000000e0013a308 */ /* 0x004ea40000001000 */
[----:B------:R-:W-:-:S06]  /*0400*/  @!P0 FMUL.RZ R18, R7, 0.15915493667125701904 ;  /* 0x3e22f98307128820 */ /* 0x000fcc000040c000 */
[----:B------:R-:W-:Y:S08]  /*0410*/  @!P3 MUFU.SIN R13, R20 ;  /* 0x00000014000db308 */ /* 0x000ff00000000400 */
[----:B0-----:R-:W0:Y:S01]  /*0420*/  @!P3 MUFU.RCP R16, R15 ;  /* 0x0000000f0010b308 */ /* 0x001e220000001000 */
[----:B--2---:R-:W-:-:S05]  /*0430*/  @!P2 FMUL.FTZ R12, R12, R19 ;  /* 0x000000130c0ca220 */ /* 0x004fca0000410000 */
[----:B------:R-:W-:Y:S02]  /*0440*/  @!P2 F2FP.BF16.F32.PACK_AB R4, RZ, R12 ;  /* 0x0000000cff04a23e */ /* 0x000fe400000010ff */
[----:B------:R1:W2:Y:S08]  /*0450*/  @!P0 MUFU.SIN R7, R18 ;  /* 0x0000001200078308 */ /* 0x0002b00000000400 */
[----:B------:R1:W3:Y:S01]  /*0460*/  @!P0 MUFU.COS R10, R18 ;  /* 0x00000012000a8308 */ /* 0x0002e20000000000 */
[----:B0-----:R-:W-:-:S05]  /*0470*/  @!P3 FMUL.FTZ R13, R13, R16 ;  /* 0x000000100d0db220 */ /* 0x001fca0000410000 */
[----:B------:R-:W-:Y:S01]  /*0480*/  @!P3 F2FP.BF16.F32.PACK_AB R5, RZ, R13 ;  /* 0x0000000dff05b23e */ /* 0x000fe200000010ff */
[----:B------:R-:W-:Y:S06]  /*0490*/  @P4 BRA `(.L_x_583) ;  /* 0x0000000000284947 */ /* 0x000fec0003800000 */
[----:B-1----:R-:W0:Y:S01]  /*04a0*/  LDC.64 R8, c[0x0][0x388] ;  /* 0x0000e200ff087b82 */ /* 0x002e220000000a00 */
[----:B------:R-:W-:Y:S01]  /*04b0*/  IMAD R13, R0, 0x200, R3 ;  /* 0x00000200000d7824 */ /* 0x000fe200078e0203 */
[----:B------:R-:W-:-:S04]  /*04c0*/  IADD3 R3, PT, PT, R3, 0x80, RZ ;  /* 0x0000008003037810 */ /* 0x000fc80007ffe0ff */
[----:B------:R-:W-:-:S13]  /*04d0*/  ISETP.GE.AND P1, PT, R3, R2, PT ;  /* 0x000000020300720c */ /* 0x000fda0003f26270 */
[----:B------:R-:W-:Y:S01]  /*04e0*/  @!P1 IMAD R11, R0, 0x200, R3 ;  /* 0x00000200000b9824 */ /* 0x000fe200078e0203 */
[----:B------:R-:W-:Y:S01]  /*04f0*/  @!P1 IADD3 R3, PT, PT, R3, 0x80, RZ ;  /* 0x0000008003039810 */ /* 0x000fe20007ffe0ff */
[----:B0-----:R-:W-:-:S04]  /*0500*/  IMAD.WIDE.U32 R12, R13, 0x2, R8 ;  /* 0x000000020d0c7825 */ /* 0x001fc800078e0008 */
[----:B------:R-:W-:Y:S01]  /*0510*/  @!P1 IMAD.WIDE.U32 R8, R11, 0x2, R8 ;  /* 0x000000020b089825 */ /* 0x000fe200078e0008 */
[----:B------:R0:W-:Y:S04]  /*0520*/  STG.E.U16 desc[UR4][R12.64], R4 ;  /* 0x000000040c007986 */ /* 0x0001e8000c101504 */
[----:B------:R0:W-:Y:S02]  /*0530*/  @!P1 STG.E.U16 desc[UR4][R8.64], R5 ;  /* 0x0000000508009986 */ /* 0x0001e4000c101504 */
.L_x_583:
[----:B------:R-:W-:Y:S05]  /*0540*/  BSYNC.RECONVERGENT B0 ;  /* 0x0000000000007941 */ /* 0x000fea0003800200 */
.L_x_582:
[----:B------:R-:W-:Y:S01]  /*0550*/  ISETP.GE.AND P1, PT, R3, R2, PT ;  /* 0x000000020300720c */ /* 0x000fe20003f26270 */
[----:B---3--:R-:W3:-:S12]  /*0560*/  @!P0 MUFU.RCP R10, R10 ;  /* 0x0000000a000a8308 */ /* 0x008ed80000001000 */
[----:B------:R-:W-:Y:S05]  /*0570*/  @P1 EXIT ;  /* 0x000000000000194d */ /* 0x000fea0003800000 */
[----:B0-----:R-:W0:Y:S01]  /*0580*/  LDC.64 R4, c[0x0][0x388] ;  /* 0x0000e200ff047b82 */ /* 0x001e220000000a00 */
[----:B--23--:R-:W-:Y:S01]  /*0590*/  @!P0 FMUL.FTZ R7, R7, R10 ;  /* 0x0000000a07078220 */ /* 0x00cfe20000410000 */
[----:B------:R-:W-:-:S04]  /*05a0*/  IMAD R3, R0, 0x200, R3 ;  /* 0x0000020000037824 */ /* 0x000fc800078e0203 */
[----:B------:R-:W-:-:S04]  /*05b0*/  @!P0 F2FP.BF16.F32.PACK_AB R2, RZ, R7 ;  /* 0x00000007ff02823e */ /* 0x000fc800000010ff */
[----:B------:R-:W-:Y:S01]  /*05c0*/  PRMT R0, R2, 0x7610, R0 ;  /* 0x0000761002007816 */ /* 0x000fe20000000000 */
[----:B0-----:R-:W-:-:S05]  /*05d0*/  IMAD.WIDE.U32 R2, R3, 0x2, R4 ;  /* 0x0000000203027825 */ /* 0x001fca00078e0004 */
[----:B------:R-:W-:Y:S01]  /*05e0*/  STG.E.U16 desc[UR4][R2.64], R0 ;  /* 0x0000000002007986 */ /* 0x000fe2000c101504 */
[----:B------:R-:W-:Y:S05]  /*05f0*/  EXIT ;  /* 0x000000000000794d */ /* 0x000fea0003800000 */
.L_x_584:
        /* <DEDUP_REMOVED lines=16> */
.L_x_7495:


//--------------------- .text._ZN2at6native29vectorized_elementwise_kernelILi2EZZZNS0_15tan_kernel_cudaERNS_18TensorIteratorBaseEENKUlvE0_clEvENKUlvE2_clEvEUlN3c108BFloat16EE_St5arrayIPcLm2EEEEviT0_T1_ --------------------------
	.section	.text._ZN2at6native29vectorized_elementwise_kernelILi2EZZZNS0_15tan_kernel_cudaERNS_18TensorIteratorBaseEENKUlvE0_clEvENKUlvE2_clEvEUlN3c108BFloat16EE_St5arrayIPcLm2EEEEviT0_T1_,"ax",@progbits
	.align	128
        .global         _ZN2at6native29vectorized_elementwise_kernelILi2EZZZNS0_15tan_kernel_cudaERNS_18TensorIteratorBaseEENKUlvE0_clEvENKUlvE2_clEvEUlN3c108BFloat16EE_St5arrayIPcLm2EEEEviT0_T1_
        .type           _ZN2at6native29vectorized_elementwise_kernelILi2EZZZNS0_15tan_kernel_cudaERNS_18TensorIteratorBaseEENKUlvE0_clEvENKUlvE2_clEvEUlN3c108BFloat16EE_St5arrayIPcLm2EEEEviT0_T1_,@function
        .size           _ZN2at6native29vectorized_elementwise_kernelILi2EZZZNS0_15tan_kernel_cudaERNS_18TensorIteratorBaseEENKUlvE0_clEvENKUlvE2_clEvEUlN3c108BFloat16EE_St5arrayIPcLm2EEEEviT0_T1_,(.L_x_7496 - _ZN2at6native29vectorized_elementwise_kernelILi2EZZZNS0_15tan_kernel_cudaERNS_18TensorIteratorBaseEENKUlvE0_clEvENKUlvE2_clEvEUlN3c108BFloat16EE_St5arrayIPcLm2EEEEviT0_T1_)
        .other          _ZN2at6native29vectorized_elementwise_kernelILi2EZZZNS0_15tan_kernel_cudaERNS_18TensorIteratorBaseEENKUlvE0_clEvENKUlvE2_clEvEUlN3c108BFloat16EE_St5arrayIPcLm2EEEEviT0_T1_,@"STO_CUDA_ENTRY STV_DEFAULT"
_ZN2at6native29vectorized_elementwise_kernelILi2EZZZNS0_15tan_kernel_cudaERNS_18TensorIteratorBaseEENKUlvE0_clEvENKUlvE2_clEvEUlN3c108BFloat16EE_St5arrayIPcLm2EEEEviT0_T1_:
.text._ZN2at6native29vectorized_elementwise_kernelILi2EZZZNS0_15tan_kernel_cudaERNS_18TensorIteratorBaseEENKUlvE0_clEvENKUlvE2_clEvEUlN3c108BFloat16EE_St5arrayIPcLm2EEEEviT0_T1_:
[----:B------:R-:W-:Y:S01]  /*0000*/  LDC R1, c[0x0][0x37c] ;  /* 0x0000df00ff017b82 */ /* 0x000fe20000000800 */
[----:B------:R-:W0:Y:S01]  /*0010*/  S2R R3, SR_CTAID.X ;  /* 0x0000000000037919 */ /* 0x000e220000002500 */
[----:B------:R-:W1:Y:S01]  /*0020*/  LDCU UR6, c[0x0][0x380] ;  /* 0x00007000ff0677ac */ /* 0x000e620008000800 */
[----:B------:R-:W2:Y:S01]  /*0030*/  LDCU.64 UR4, c[0x0][0x358] ;  /* 0x00006b00ff0477ac */ /* 0x000ea20008000a00 */
[----:B0-----:R-:W-:-:S04]  /*0040*/  SHF.L.U32 R3, R3, 0xa, RZ ;  /* 0x0000000a03037819 */ /* 0x001fc800000006ff */
[----:B-1----:R-:W-:-:S04]  /*0050*/  IADD3 R5, PT, PT, -R3, UR6, RZ ;  /* 0x0000000603057c10 */ /* 0x002fc8000fffe1ff */
[----:B------:R-:W-:-:S13]  /*0060*/  ISETP.GT.U32.AND P0, PT, R5, 0x3ff, PT ;  /* 0x000003ff0500780c */ /* 0x000fda0003f04070 */
[----:B--2---:R-:W-:Y:S05]  /*0070*/  @P0 BRA `(.L_x_585) ;  /* 0x0000000800ec0947 */ /* 0x004fea0003800000 */
[----:B------:R-:W0:Y:S02]  /*0080*/  S2R R0, SR_TID.X ;  /* 0x0000000000007919 */ /* 0x000e240000002100 */
[----:B0-----:R-:W-:Y:S01]  /*0090*/  ISETP.GE.U32.AND P0, PT, R0, R5, PT ;  /* 0x000000050000720c */ /* 0x001fe20003f06070 */
[----:B------:R-:W-:-:S12]  /*00a0*/  IMAD.MOV.U32 R2, RZ, RZ, R0 ;  /* 0x000000ffff027224 */ /* 0x000fd800078e0000 */
[----:B------:R-:W-:Y:S01]  /*00b0*/  @!P0 IADD3 R0, PT, PT, R2, 0x80, RZ ;  /* 0x0000008002008810 */ /* 0x000fe20007ffe0ff */
[----:B------:R-:W0:Y:S01]  /*00c0*/  @!P0 LDC.64 R18, c[0x0][0x390] ;  /* 0x0000e400ff128b82 */ /* 0x000e220000000a00 */
[----:B------:R-:W-:Y:S02]  /*00d0*/  @!P0 IMAD.IADD R13, R3, 0x1, R2 ;  /* 0x00000001030d8824 */ /* 0x000fe400078e0202 */
[----:B------:R-:W-:-:S13]  /*00e0*/  ISETP.GE.U32.AND P1, PT, R0, R5, PT ;  /* 0x000000050000720c */ /* 0x000fda0003f26070 */
[----:B------:R-:W-:Y:S01]  /*00f0*/  @!P1 IMAD.IADD R17, R3, 0x1, R0 ;  /* 0x0000000103119824 */ /* 0x000fe200078e0200 */
[----:B------:R-:W-:Y:S01]  /*0100*/  @!P1 IADD3 R0, PT, PT, R0, 0x80, RZ ;  /* 0x0000008000009810 */ /* 0x000fe20007ffe0ff */
[----:B------:R-:W1:Y:S03]  /*0110*/  @!P1 LDC.64 R14, c[0x0][0x390] ;  /* 0x0000e400ff0e9b82 */ /* 0x000e660000000a00 */
[----:B------:R-:W-:Y:S01]  /*0120*/  ISETP.GE.U32.AND P2, PT, R0, R5, PT ;  /* 0x000000050000720c */ /* 0x000fe20003f46070 */
[----:B0-----:R-:W-:Y:S01]  /*0130*/  @!P0 IMAD.WIDE.U32 R18, R13, 0x2, R18 ;  /* 0x000000020d128825 */ /* 0x001fe200078e0012 */
[----:B------:R-:W-:-:S06]  /*0140*/  PRMT R13, RZ, 0x7610, R13 ;  /* 0x00007610ff0d7816 */ /* 0x000fcc000000000d */
[----:B------:R0:W2:Y:S05]  /*0150*/  @!P0 LDG.E.U16 R13, desc[UR4][R18.64] ;  /* 0x00000004120d8981 */ /* 0x0000aa000c1e1500 */
[----:B------:R-:W-:Y:S01]  /*0160*/  @!P2 IADD3 R23, PT, PT, R3, R0, RZ ;  /* 0x000000000317a210 */ /* 0x000fe20007ffe0ff */
[----:B------:R-:W-:Y:S01]  /*0170*/  @!P2 VIADD R0, R0, 0x80 ;  /* 0x000000800000a836 */ /* 0x000fe20000000000 */
[----:B------:R-:W3:Y:S04]  /*0180*/  @!P2 LDC.64 R20, c[0x0][0x390] ;  /* 0x0000e400ff14ab82 */ /* 0x000ee80000000a00 */
[----:B------:R-:W-:-:S13]  /*0190*/  ISETP.GE.U32.AND P3, PT, R0, R5, PT ;  /* 0x000000050000720c */ /* 0x000fda0003f66070 */
[----:B------:R-:W-:Y:S01]  /*01a0*/  @!P3 IADD3 R25, PT, PT, R3, R0, RZ ;  /* 0x000000000319b210 */ /* 0x000fe20007ffe0ff */
[----:B------:R-:W-:-:S05]  /*01b0*/  @!P3 VIADD R0, R0, 0x80 ;  /* 0x000000800000b836 */ /* 0x000fca0000000000 */
[CC--:B------:R-:W-:Y:S01]  /*01c0*/  ISETP.GE.U32.AND P0, PT, R0.reuse, R5.reuse, PT ;  /* 0x000000050000720c */ /* 0x0c0fe20003f06070 */
[----:B-1----:R-:W-:Y:S01]  /*01d0*/  @!P1 IMAD.WIDE.U32 R14, R17, 0x2, R14 ;  /* 0x00000002110e9825 */ /* 0x002fe200078e000e */
[----:B------:R-:W-:Y:S01]  /*01e0*/  PRMT R22, RZ, 0x7610, R22 ;  /* 0x00007610ff167816 */ /* 0x000fe20000000016 */
[----:B------:R-:W1:Y:S05]  /*01f0*/  @!P3 LDC.64 R16, c[0x0][0x390] ;  /* 0x0000e400ff10bb82 */ /* 0x000e6a0000000a00 */
[----:B------:R4:W5:Y:S05]  /*0200*/  @!P1 LDG.E.U16 R22, desc[UR4][R14.64] ;  /* 0x000000040e169981 */ /* 0x00096a000c1e1500 */
[----:B------:R-:W-:Y:S01]  /*0210*/  @!P0 IADD3 R27, PT, PT, R3, R0, RZ ;  /* 0x00000000031b8210 */ /* 0x000fe20007ffe0ff */
[----:B------:R-:W-:Y:S01]  /*0220*/  @!P0 VIADD R0, R0, 0x80 ;  /* 0x0000008000008836 */ /* 0x000fe20000000000 */
[----:B0-----:R-:W0:Y:S04]  /*0230*/  @!P0 LDC.64 R18, c[0x0][0x390] ;  /* 0x0000e400ff128b82 */ /* 0x001e280000000a00 */
[----:B------:R-:W-:Y:S01]  /*0240*/  ISETP.GE.U32.AND P1, PT, R0, R5, PT ;  /* 0x000000050000720c */ /* 0x000fe20003f26070 */
[----:B---3--:R-:W-:Y:S01]  /*0250*/  @!P2 IMAD.WIDE.U32 R20, R23, 0x2, R20 ;  /* 0x000000021714a825 */ /* 0x008fe200078e0014 */
[----:B------:R-:W-:-:S06]  /*0260*/  PRMT R23, RZ, 0x7610, R23 ;  /* 0x00007610ff177816 */ /* 0x000fcc0000000017 */
[----:B------:R3:W5:Y:S05]  /*0270*/  @!P2 LDG.E.U16 R23, desc[UR4][R20.64] ;  /* 0x000000041417a981 */ /* 0x00076a000c1e1500 */
[----:B------:R-:W-:Y:S01]  /*0280*/  @!P1 IADD3 R29, PT, PT, R3, R0, RZ ;  /* 0x00000000031d9210 */ /* 0x000fe20007ffe0ff */
[----:B------:R-:W-:Y:S01]  /*0290*/  @!P1 VIADD R0, R0, 0x80 ;  /* 0x0000008000009836 */ /* 0x000fe20000000000 */
[----:B----4-:R-:W3:Y:S04]  /*02a0*/  @!P1 LDC.64 R14, c[0x0][0x390] ;  /* 0x0000e400ff0e9b82 */ /* 0x010ee80000000a00 */
[----:B------:R-:W-:Y:S01]  /*02b0*/  ISETP.GE.U32.AND P2, PT, R0, R5, PT ;  /* 0x000000050000720c */ /* 0x000fe20003f46070 */
[----:B-1----:R-:W-:Y:S01]  /*02c0*/  @!P3 IMAD.WIDE.U32 R16, R25, 0x2, R16 ;  /* 0x000000021910b825 */ /* 0x002fe200078e0010 */
[----:B------:R-:W-:-:S03]  /*02d0*/  PRMT R25, RZ, 0x7610, R25 ;  /* 0x00007610ff197816 */ /* 0x000fc60000000019 */
[----:B0-----:R-:W-:-:S05]  /*02e0*/  @!P0 IMAD.WIDE.U32 R18, R27, 0x2, R18 ;  /* 0x000000021b128825 */ /* 0x001fca00078e0012 */
[----:B------:R-:W4:Y:S03]  /*02f0*/  @!P0 LDG.E.U16 R25, desc[UR4][R18.64] ;  /* 0x0000000412198981 */ /* 0x000f26000c1e1500 */
[----:B------:R-:W-:Y:S01]  /*0300*/  @!P2 IADD3 R27, PT, PT, R3, R0, RZ ;  /* 0x00000000031ba210 */ /* 0x000fe20007ffe0ff */
[----:B------:R-:W-:-:S05]  /*0310*/  @!P2 VIADD R0, R0, 0x80 ;  /* 0x000000800000a836 */ /* 0x000fca0000000000 */
[----:B------:R-:W-:Y:S01]  /*0320*/  ISETP.GE.U32.AND P0, PT, R0, R5, PT ;  /* 0x000000050000720c */ /* 0x000fe20003f06070 */
[----:B---3--:R-:W-:Y:S01]  /*0330*/  @!P1 IMAD.WIDE.U32 R20, R29, 0x2, R14 ;  /* 0x000000021d149825 */ /* 0x008fe200078e000e */
[----:B------:R-:W-:Y:S01]  /*0340*/  PRMT R24, RZ, 0x7610, R24 ;  /* 0x00007610ff187816 */ /* 0x000fe20000000018 */
[----:B------:R-:W0:Y:S05]  /*0350*/  @!P2 LDC.64 R14, c[0x0][0x390] ;  /* 0x0000e400ff0eab82 */ /* 0x000e2a0000000a00 */
[----:B------:R1:W3:Y:S05]  /*0360*/  @!P3 LDG.E.U16 R24, desc[UR4][R16.64] ;  /* 0x000000041018b981 */ /* 0x0002ea000c1e1500 */
[----:B-1----:R-:W1:Y:S01]  /*0370*/  @!P0 LDC.64 R16, c[0x0][0x390] ;  /* 0x0000e400ff108b82 */ /* 0x002e620000000a00 */
[----:B------:R-:W-:Y:S01]  /*0380*/  @!P0 IADD3 R29, PT, PT, R3, R0, RZ ;  /* 0x00000000031d8210 */ /* 0x000fe20007ffe0ff */
[----:B0-----:R-:W-:Y:S01]  /*0390*/  @!P2 IMAD.WIDE.U32 R14, R27, 0x2, R14 ;  /* 0x000000021b0ea825 */ /* 0x001fe200078e000e */
[----:B------:R-:W-:-:S02]  /*03a0*/  PRMT R27, RZ, 0x7610, R27 ;  /* 0x00007610ff1b7816 */ /* 0x000fc4000000001b */
[----:B------:R-:W-:Y:S02]  /*03b0*/  PRMT R26, RZ, 0x7610, R26 ;  /* 0x00007610ff1a7816 */ /* 0x000fe4000000001a */
[----:B------:R-:W-:Y:S02]  /*03c0*/  PRMT R18, RZ, 0x7610, R18 ;  /* 0x00007610ff127816 */ /* 0x000fe40000000012 */
[----:B------:R0:W4:Y:S04]  /*03d0*/  @!P2 LDG.E.U16 R27, desc[UR4][R14.64] ;  /* 0x000000040e1ba981 */ /* 0x000128000c1e1500 */
[----:B------:R2:W4:Y:S01]  /*03e0*/  @!P1 LDG.E.U16 R26, desc[UR4][R20.64] ;  /* 0x00000004141a9981 */ /* 0x000522000c1e1500 */
[----:B-1----:R-:W-:-:S05]  /*03f0*/  @!P0 IMAD.WIDE.U32 R16, R29, 0x2, R16 ;  /* 0x000000021d108825 */ /* 0x002fca00078e0010 */
[----:B------:R1:W4:Y:S01]  /*0400*/  @!P0 LDG.E.U16 R18, desc[UR4][R16.64] ;  /* 0x0000000410128981 */ /* 0x000322000c1e1500 */
[----:B0-----:R-:W-:-:S04]  /*0410*/  IADD3 R14, PT, PT, R2, 0x100, RZ ;  /* 0x00000100020e7810 */ /* 0x001fc80007ffe0ff */
[-C--:B------:R-:W-:Y:S01]  /*0420*/  ISETP.GE.U32.AND P5, PT, R14, R5.reuse, PT ;  /* 0x000000050e00720c */ /* 0x080fe20003fa6070 */
[C---:B------:R-:W-:Y:S02]  /*0430*/  VIADD R0, R2.reuse, 0x80 ;  /* 0x0000008002007836 */ /* 0x040fe40000000000 */
[C---:B------:R-:W-:Y:S01]  /*0440*/  VIADD R14, R2.reuse, 0x180 ;  /* 0x00000180020e7836 */ /* 0x040fe20000000000 */
[-C--:B------:R-:W-:Y:S02]  /*0450*/  ISETP.GE.U32.AND P1, PT, R2, R5.reuse, PT ;  /* 0x000000050200720c */ /* 0x080fe40003f26070 */
[-C--:B------:R-:W-:Y:S02]  /*0460*/  ISETP.GE.U32.AND P0, PT, R0, R5.reuse, PT ;  /* 0x000000050000720c */ /* 0x080fe40003f06070 */
[----:B------:R-:W-:Y:S01]  /*0470*/  ISETP.GE.U32.AND P2, PT, R14, R5, PT ;  /* 0x000000050e00720c */ /* 0x000fe20003f46070 */
[----:B------:R-:W-:Y:S04]  /*0480*/  BSSY.RECONVERGENT B0, `(.L_x_586) ;  /* 0x0000072000007945 */ /* 0x000fe80003800200 */
[----:B------:R-:W-:Y:S04]  /*0490*/  BSSY.RELIABLE B1, `(.L_x_587) ;  /* 0x000006a000017945 */ /* 0x000fe80003800100 */
[----:B--2---:R-:W-:-:S05]  /*04a0*/  @!P1 SHF.L.U32 R13, R13, 0x10, RZ ;  /* 0x000000100d0d9819 */ /* 0x004fca00000006ff */
[----:B------:R-:W-:Y:S01]  /*04b0*/  @!P1 FMUL.RZ R21, R13, 0.15915493667125701904 ;  /* 0x3e22f9830d159820 */ /* 0x000fe2000040c000 */
[----:B-----5:R-:W-:-:S05]  /*04c0*/  @!P5 SHF.L.U32 R23, R23, 0x10, RZ ;  /* 0x000000101717d819 */ /* 0x020fca00000006ff */
[----:B------:R-:W-:-:S04]  /*04d0*/  @!P5 FMUL.RZ R23, R23, 0.15915493667125701904 ;  /* 0x3e22f9831717d820 */ /* 0x000fc8000040c000 */
[----:B------:R-:W0:Y:S08]  /*04e0*/  @!P5 MUFU.COS R15, R23 ;  /* 0x00000017000fd308 */ /* 0x000e300000000000 */
[----:B------:R-:W-:Y:S08]  /*04f0*/  @!P5 MUFU.SIN R14, R23 ;  /* 0x00000017000ed308 */ /* 0x000ff00000000400 */
[----:B0-----:R-:W0:Y:S01]  /*0500*/  @!P5 MUFU.RCP R15, R15 ;  /* 0x0000000f000fd308 */ /* 0x001e220000001000 */
[----:B------:R-:W-:-:S04]  /*0510*/  @!P0 IMAD.U32 R22, R22, 0x10000, RZ ;  /* 0x0001000016168824 */ /* 0x000fc800078e00ff */
[----:B------:R-:W-:Y:S01]  /*0520*/  @!P0 FMUL.RZ R28, R22, 0.15915493667125701904 ;  /* 0x3e22f983161c8820 */ /* 0x000fe2000040c000 */
[----:B---3--:R-:W-:-:S03]  /*0530*/  @!P2 IMAD.U32 R24, R24, 0x10000, RZ ;  /* 0x000100001818a824 */ /* 0x008fc600078e00ff */
[----:B-1----:R-:W-:Y:S01]  /*0540*/  @!P0 MUFU.COS R16, R28 ;  /* 0x0000001c00108308 */ /* 0x002fe20000000000 */
[----:B------:R-:W-:Y:S01]  /*0550*/  @!P2 FMUL.RZ R29, R24, 0.15915493667125701904 ;  /* 0x3e22f983181da820 */ /* 0x000fe2000040c000 */
[----:B0-----:R-:W-:Y:S01]  /*0560*/  @!P5 FMUL.FTZ R14, R14, R15 ;  /* 0x0000000f0e0ed220 */ /* 0x001fe20000410000 */
[----:B------:R-:W-:-:S05]  /*0570*/  IADD3 R24, PT, PT, R2, 0x200, RZ ;  /* 0x0000020002187810 */ /* 0x000fca0007ffe0ff */
[----:B------:R0:W-:Y:S01]  /*0580*/  @!P0 MUFU.SIN R13, R28 ;  /* 0x0000001c000d8308 */ /* 0x0001e20000000400 */
[----:B------:R-:W-:Y:S01]  /*0590*/  ISETP.GE.U32.AND P3, PT, R24, R5, PT ;  /* 0x000000051800720c */ /* 0x000fe20003f66070 */
[C---:B------:R-:W-:Y:S01]  /*05a0*/  VIADD R24, R2.reuse, 0x280 ;  /* 0x0000028002187836 */ /* 0x040fe20000000000 */
[----:B------:R-:W-:Y:S01]  /*05b0*/  @!P5 F2FP.BF16.F32.PACK_AB R4, RZ, R14 ;  /* 0x0000000eff04d23e */ /* 0x000fe200000010ff */
[C---:B------:R-:W-:Y:S01]  /*05c0*/  VIADD R14, R2.reuse, 0x380 ;  /* 0x00000380020e7836 */ /* 0x040fe20000000000 */
[----:B0-----:R-:W-:-:S04]  /*05d0*/  IADD3 R28, PT, PT, R2, 0x300, RZ ;  /* 0x00000300021c7810 */ /* 0x001fc80007ffe0ff */
[-C--:B------:R-:W-:Y:S01]  /*05e0*/  ISETP.GE.U32.AND P6, PT, R28, R5.reuse, PT ;  /* 0x000000051c00720c */ /* 0x080fe20003fc6070 */
[----:B------:R-:W0:Y:S01]  /*05f0*/  @!P1 MUFU.COS R20, R21 ;  /* 0x0000001500149308 */ /* 0x000e220000000000 */
[-C--:B------:R-:W-:Y:S02]  /*0600*/  ISETP.GE.U32.AND P4, PT, R24, R5.reuse, PT ;  /* 0x000000051800720c */ /* 0x080fe40003f86070 */
[----:B------:R-:W-:Y:S02]  /*0610*/  ISETP.GE.U32.AND P5, PT, R14, R5, PT ;  /* 0x000000050e00720c */ /* 0x000fe40003fa6070 */
[----:B----4-:R-:W-:Y:S01]  /*0620*/  @!P3 SHF.L.U32 R25, R25, 0x10, RZ ;  /* 0x000000101919b819 */ /* 0x010fe200000006ff */
[----:B------:R-:W1:Y:S02]  /*0630*/  @!P1 LDC.64 R14, c[0x0][0x388] ;  /* 0x0000e200ff0e9b82 */ /* 0x000e640000000a00 */
[----:B------:R-:W-:Y:S04]  /*0640*/  @!P2 MUFU.COS R22, R29 ;  /* 0x0000001d0016a308 */ /* 0x000fe80000000000 */
[----:B------:R-:W-:-:S02]  /*0650*/  @!P6 SHF.L.U32 R27, R27, 0x10, RZ ;  /* 0x000000101b1be819 */ /* 0x000fc400000006ff */
[----:B------:R-:W-:Y:S02]  /*0660*/  @!P4 IMAD.U32 R26, R26, 0x10000, RZ ;  /* 0x000100001a1ac824 */ /* 0x000fe400078e00ff */
[----:B------:R2:W-:Y:S01]  /*0670*/  @!P2 MUFU.SIN R17, R29 ;  /* 0x0000001d0011a308 */ /* 0x0005e20000000400 */
[----:B------:R-:W-:Y:S01]  /*0680*/  @!P3 FMUL.RZ R25, R25, 0.15915493667125701904 ;  /* 0x3e22f9831919b820 */ /* 0x000fe2000040c000 */
[----:B------:R-:W-:Y:S01]  /*0690*/  @!P4 FMUL.RZ R23, R26, 0.15915493667125701904 ;  /* 0x3e22f9831a17c820 */ /* 0x000fe2000040c000 */
[----:B--2---:R-:W-:Y:S01]  /*06a0*/  @!P6 FMUL.RZ R29, R27, 0.15915493667125701904 ;  /* 0x3e22f9831b1de820 */ /* 0x004fe2000040c000 */
[----:B------:R-:W-:-:S04]  /*06b0*/  @!P5 IMAD.U32 R27, R18, 0x10000, RZ ;  /* 0x00010000121bd824 */ /* 0x000fc800078e00ff */
[----:B------:R-:W-:Y:S01]  /*06c0*/  @!P1 MUFU.SIN R19, R21 ;  /* 0x0000001500139308 */ /* 0x000fe20000000400 */
[----:B------:R-:W-:-:S07]  /*06d0*/  @!P5 FMUL.RZ R27, R27, 0.15915493667125701904 ;  /* 0x3e22f9831b1bd820 */ /* 0x000fce000040c000 */
[----:B0-----:R-:W0:Y:S08]  /*06e0*/  @!P1 MUFU.RCP R20, R20 ;  /* 0x0000001400149308 */ /* 0x001e300000001000 */
[----:B------:R-:W2:Y:S08]  /*06f0*/  @!P3 MUFU.COS R21, R25 ;  /* 0x000000190015b308 */ /* 0x000eb00000000000 */
[----:B------:R-:W-:Y:S08]  /*0700*/  @!P3 MUFU.SIN R24, R25 ;  /* 0x000000190018b308 */ /* 0x000ff00000000400 */
[----:B------:R-:W3:Y:S08]  /*0710*/  @!P4 MUFU.COS R26, R23 ;  /* 0x00000017001ac308 */ /* 0x000ef00000000000 */
[----:B------:R-:W4:Y:S08]  /*0720*/  @!P6 MUFU.COS R25, R29 ;  /* 0x0000001d0019e308 */ /* 0x000f300000000000 */
[----:B------:R-:W5:Y:S01]  /*0730*/  @!P5 MUFU.COS R28, R27 ;  /* 0x0000001b001cd308 */ /* 0x000f620000000000 */
[----:B0-----:R-:W-:Y:S01]  /*0740*/  @!P1 FMUL.FTZ R19, R19, R20 ;  /* 0x0000001413139220 */ /* 0x001fe20000410000 */
[----:B------:R-:W-:Y:S01]  /*0750*/  @!P1 IADD3 R20, PT, PT, R3, R2, RZ ;  /* 0x0000000203149210 */ /* 0x000fe20007ffe0ff */
[----:B------:R-:W-:-:S03]  /*0760*/  @!P1 IMAD.MOV.U32 R2, RZ, RZ, R0 ;  /* 0x000000ffff029224 */ /* 0x000fc600078e0000 */
[----:B------:R-:W-:Y:S01]  /*0770*/  @!P1 F2FP.BF16.F32.PACK_AB R12, RZ, R19 ;  /* 0x00000013ff0c923e */ /* 0x000fe200000010ff */
[----:B-1----:R-:W-:Y:S01]  /*0780*/  @!P1 IMAD.WIDE.U32 R14, R20, 0x2, R14 ;  /* 0x00000002140e9825 */ /* 0x002fe200078e000e */
[----:B------:R-:W0:Y:S08]  /*0790*/  @!P0 MUFU.RCP R16, R16 ;  /* 0x0000001000108308 */ /* 0x000e300000001000 */
[----:B------:R-:W1:Y:S01]  /*07a0*/  @!P2 MUFU.RCP R22, R22 ;  /* 0x000000160016a308 */ /* 0x000e620000001000 */
[----:B------:R0:W-:Y:S07]  /*07b0*/  @!P1 STG.E.U16 desc[UR4][R14.64], R12 ;  /* 0x0000000c0e009986 */ /* 0x0001ee000c101504 */
[----:B--2---:R-:W2:Y:S01]  /*07c0*/  @!P3 MUFU.RCP R21, R21 ;  /* 0x000000150015b308 */ /* 0x004ea20000001000 */
[----:B------:R-:W-:-:S07]  /*07d0*/  ISETP.GE.U32.AND P1, PT, R2, R5, PT ;  /* 0x000000050200720c */ /* 0x000fce0003f26070 */
[----:B------:R-:W-:Y:S08]  /*07e0*/  @!P4 MUFU.SIN R23, R23 ;  /* 0x000000170017c308 */ /* 0x000ff00000000400 */
[----:B---3--:R-:W3:Y:S08]  /*07f0*/  @!P4 MUFU.RCP R26, R26 ;  /* 0x0000001a001ac308 */ /* 0x008ef00000001000 */
[----:B------:R-:W-:Y:S08]  /*0800*/  @!P6 MUFU.SIN R18, R29 ;  /* 0x0000001d0012e308 */ /* 0x000ff00000000400 */
[----:B----4-:R-:W4:Y:S08]  /*0810*/  @!P6 MUFU.RCP R25, R25 ;  /* 0x000000190019e308 */ /* 0x010f300000001000 */
[----:B------:R-:W-:Y:S08]  /*0820*/  @!P5 MUFU.SIN R27, R27 ;  /* 0x0000001b001bd308 */ /* 0x000ff00000000400 */
[----:B-----5:R-:W5:Y:S01]  /*0830*/  @!P5 MUFU.RCP R28, R28 ;  /* 0x0000001c001cd308 */ /* 0x020f620000001000 */
[----:B0-----:R-:W-:Y:S01]  /*0840*/  @!P0 FMUL.FTZ R13, R13, R16 ;  /* 0x000000100d0d8220 */ /* 0x001fe20000410000 */
[----:B-1----:R-:W-:Y:S01]  /*0850*/  @!P2 FMUL.FTZ R17, R17, R22 ;  /* 0x000000161111a220 */ /* 0x002fe20000410000 */
[----:B--2---:R-:W-:Y:S01]  /*0860*/  @!P3 FMUL.FTZ R21, R24, R21 ;  /* 0x000000151815b220 */ /* 0x004fe20000410000 */
[----:B---3--:R-:W-:Y:S01]  /*0870*/  @!P4 FMUL.FTZ R23, R23, R26 ;  /* 0x0000001a1717c220 */ /* 0x008fe20000410000 */
[----:B----4-:R-:W-:Y:S01]  /*0880*/  @!P6 FMUL.FTZ R18, R18, R25 ;  /* 0x000000191212e220 */ /* 0x010fe20000410000 */
[----:B------:R-:W-:-:S02]  /*0890*/  @!P0 F2FP.BF16.F32.PACK_AB R6, RZ, R13 ;  /* 0x0000000dff06823e */ /* 0x000fc400000010ff */
[----:B------:R-:W-:Y:S02]  /*08a0*/  @!P2 F2FP.BF16.F32.PACK_AB R7, RZ, R17 ;  /* 0x00000011ff07a23e */ /* 0x000fe400000010ff */
[----:B------:R-:W-:Y:S02]  /*08b0*/  @!P3 F2FP.BF16.F32.PACK_AB R8, RZ, R21 ;  /* 0x00000015ff08b23e */ /* 0x000fe400000010ff */
[----:B------:R-:W-:Y:S01]  /*08c0*/  @!P4 F2FP.BF16.F32.PACK_AB R9, RZ, R23 ;  /* 0x00000017ff09c23e */ /* 0x000fe200000010ff */
[----:B-----5:R-:W-:Y:S01]  /*08d0*/  @!P5 FMUL.FTZ R27, R27, R28 ;  /* 0x0000001c1b1bd220 */ /* 0x020fe20000410000 */
[----:B------:R-:W-:-:S04]  /*08e0*/  @!P6 F2FP.BF16.F32.PACK_AB R10, RZ, R18 ;  /* 0x00000012ff0ae23e */ /* 0x000fc800000010ff */
[----:B------:R-:W-:Y:S01]  /*08f0*/  @!P5 F2FP.BF16.F32.PACK_AB R11, RZ, R27 ;  /* 0x0000001bff0bd23e */ /* 0x000fe200000010ff */
[----:B------:R-:W-:Y:S06]  /*0900*/  @P1 BRA `(.L_x_588) ;  /* 0x0000000000301947 */ /* 0x000fec0003800000 */
[----:B------:R-:W0:Y:S01]  /*0910*/  LDC.64 R12, c[0x0][0x388] ;  /* 0x0000e200ff0c7b82 */ /* 0x000e220000000a00 */
[----:B------:R-:W-:Y:S01]  /*0920*/  IADD3 R15, PT, PT, R3, R2, RZ ;  /* 0x00000002030f7210 */ /* 0x000fe20007ffe0ff */
[----:B------:R-:W-:-:S05]  /*0930*/  VIADD R2, R2, 0x80 ;  /* 0x0000008002027836 */ /* 0x000fca0000000000 */
[----:B------:R-:W-:Y:S01]  /*0940*/  ISETP.GE.U32.AND P0, PT, R2, R5, PT ;  /* 0x000000050200720c */ /* 0x000fe20003f06070 */
[----:B0-----:R-:W-:-:S05]  /*0950*/  IMAD.WIDE.U32 R12, R15, 0x2, R12 ;  /* 0x000000020f0c7825 */ /* 0x001fca00078e000c */
[----:B------:R0:W-:Y:S07]  /*0960*/  STG.E.U16 desc[UR4][R12.64], R6 ;  /* 0x000000060c007986 */ /* 0x0001ee000c101504 */
[----:B------:R-:W-:Y:S05]  /*0970*/  @P0 BRA `(.L_x_589) ;  /* 0x0000000000300947 */ /* 0x000fea0003800000 */
[----:B0-----:R-:W0:Y:S01]  /*0980*/  LDC.64 R12, c[0x0][0x388] ;  /* 0x0000e200ff0c7b82 */ /* 0x001e220000000a00 */
[----:B------:R-:W-:Y:S01]  /*0990*/  IADD3 R15, PT, PT, R3, R2, RZ ;  /* 0x00000002030f7210 */ /* 0x000fe20007ffe0ff */
[----:B------:R-:W-:-:S04]  /*09a0*/  VIADD R2, R2, 0x80 ;  /* 0x0000008002027836 */ /* 0x000fc80000000000 */
[----:B0-----:R-:W-:-:S05]  /*09b0*/  IMAD.WIDE.U32 R12, R15, 0x2, R12 ;  /* 0x000000020f0c7825 */ /* 0x001fca00078e000c */
[----:B------:R0:W-:Y:S02]  /*09c0*/  STG.E.U16 desc[UR4][R12.64], R4 ;  /* 0x000000040c007986 */ /* 0x0001e4000c101504 */
.L_x_588:
[----:B------:R-:W-:-:S13]  /*09d0*/  ISETP.GE.U32.AND P0, PT, R2, R5, PT ;  /* 0x000000050200720c */ /* 0x000fda0003f06070 */
[----:B------:R-:W-:Y:S05]  /*09e0*/  @P0 BRA `(.L_x_590) ;  /* 0x0000000000300947 */ /* 0x000fea0003800000 */
[----:B0-----:R-:W0:Y:S01]  /*09f0*/  LDC.64 R12, c[0x0][0x388] ;  /* 0x0000e200ff0c7b82 */ /* 0x001e220000000a00 */
[----:B------:R-:W-:Y:S01]  /*0a00*/  IADD3 R15, PT, PT, R3, R2, RZ ;  /* 0x00000002030f7210 */ /* 0x000fe20007ffe0ff */
[----:B------:R-:W-:-:S04]  /*0a10*/  VIADD R2, R2, 0x80 ;  /* 0x0000008002027836 */ /* 0x000fc80000000000 */
[----:B0-----:R-:W-:-:S05]  /*0a20*/  IMAD.WIDE.U32 R12, R15, 0x2, R12 ;  /* 0x000000020f0c7825 */ /* 0x001fca00078e000c */
[----:B------:R1:W-:Y:S02]  /*0a30*/  STG.E.U16 desc[UR4][R12.64], R7 ;  /* 0x000000070c007986 */ /* 0x0003e4000c101504 */
.L_x_589:
[----:B------:R-:W-:-:S13]  /*0a40*/  ISETP.GE.U32.AND P0, PT, R2, R5, PT ;  /* 0x000000050200720c */ /* 0x000fda0003f06070 */
[----:B------:R-:W-:Y:S05]  /*0a50*/  @P0 BRA `(.L_x_591) ;  /* 0x0000000000340947 */ /* 0x000fea0003800000 */
[----:B01----:R-:W0:Y:S01]  /*0a60*/  LDC.64 R6, c[0x0][0x388] ;  /* 0x0000e200ff067b82 */ /* 0x003e220000000a00 */
[----:B------:R-:W-:Y:S01]  /*0a70*/  IADD3 R13, PT, PT, R3, R2, RZ ;  /* 0x00000002030d7210 */ /* 0x000fe20007ffe0ff */
[----:B------:R-:W-:-:S04]  /*0a80*/  VIADD R2, R2, 0x80 ;  /* 0x0000008002027836 */ /* 0x000fc80000000000 */
[----:B0-----:R-:W-:-:S05]  /*0a90*/  IMAD.WIDE.U32 R6, R13, 0x2, R6 ;  /* 0x000000020d067825 */ /* 0x001fca00078e0006 */
[----:B------:R1:W-:Y:S02]  /*0aa0*/  STG.E.U16 desc[UR4][R6.64], R8 ;  /* 0x0000000806007986 */ /* 0x0003e4000c101504 */
.L_x_590:
[----:B------:R-:W-:-:S13]  /*0ab0*/  ISETP.GE.U32.AND P0, PT, R2, R5, PT ;  /* 0x000000050200720c */ /* 0x000fda0003f06070 */
[----:B------:R-:W-:Y:S05]  /*0ac0*/  @P0 BREAK.RELIABLE B1 ;  /* 0x0000000000010942 */ /* 0x000fea0003800100 */
[----:B------:R-:W-:Y:S05]  /*0ad0*/  @P0 BRA `(.L_x_592) ;  /* 0x0000000000300947 */ /* 0x000fea0003800000 */
[----:B-1----:R-:W1:Y:S01]  /*0ae0*/  LDC.64 R6, c[0x0][0x388] ;  /* 0x0000e200ff067b82 */ /* 0x002e620000000a00 */
[----:B0-----:R-:W-:Y:S01]  /*0af0*/  IADD3 R13, PT, PT, R3, R2, RZ ;  /* 0x00000002030d7210 */ /* 0x001fe20007ffe0ff */
[----:B------:R-:W-:-:S04]  /*0b00*/  VIADD R2, R2, 0x80 ;  /* 0x0000008002027836 */ /* 0x000fc80000000000 */
[----:B-1----:R-:W-:-:S05]  /*0b10*/  IMAD.WIDE.U32 R6, R13, 0x2, R6 ;  /* 0x000000020d067825 */ /* 0x002fca00078e0006 */
[----:B------:R2:W-:Y:S02]  /*0b20*/  STG.E.U16 desc[UR4][R6.64], R9 ;  /* 0x0000000906007986 */ /* 0x0005e4000c101504 */
.L_x_591:
[----:B------:R-:W-:Y:S05]  /*0b30*/  BSYNC.RELIABLE B1 ;  /* 0x0000000000017941 */ /* 0x000fea0003800100 */
.L_x_587:
[----:B------:R-:W-:-:S13]  /*0b40*/  ISETP.GE.U32.AND P0, PT, R2, R5, PT ;  /* 0x000000050200720c */ /* 0x000fda0003f06070 */
[----:B012---:R-:W0:Y:S01]  /*0b50*/  @!P0 LDC.64 R6, c[0x0][0x388] ;  /* 0x0000e200ff068b82 */ /* 0x007e220000000a00 */
[----:B------:R-:W-:Y:S01]  /*0b60*/  @!P0 IADD3 R9, PT, PT, R3, R2, RZ ;  /* 0x0000000203098210 */ /* 0x000fe20007ffe0ff */
[----:B------:R-:W-:-:S04]  /*0b70*/  @!P0 VIADD R2, R2, 0x80 ;  /* 0x0000008002028836 */ /* 0x000fc80000000000 */
[----:B0-----:R-:W-:-:S05]  /*0b80*/  @!P0 IMAD.WIDE.U32 R6, R9, 0x2, R6 ;  /* 0x0000000209068825 */ /* 0x001fca00078e0006 */
[----:B------:R2:W-:Y:S02]  /*0b90*/  @!P0 STG.E.U16 desc[UR4][R6.64], R10 ;  /* 0x0000000a06008986 */ /* 0x0005e4000c101504 */
.L_x_592:
[----:B------:R-:W-:Y:S05]  /*0ba0*/  BSYNC.RECONVERGENT B0 ;  /* 0x0000000000007941 */ /* 0x000fea0003800200 */
.L_x_586:
[----:B------:R-:W-:Y:S05]  /*0bb0*/  WARPSYNC.ALL ;  /* 0x0000000000007948 */ /* 0x000fea0003800000 */
[----:B------:R-:W-:-:S13]  /*0bc0*/  ISETP.GE.U32.AND P0, PT, R2, R5, PT ;  /* 0x000000050200720c */ /* 0x000fda0003f06070 */
[----:B------:R-:W-:Y:S05]  /*0bd0*/  @P0 EXIT ;  /* 0x000000000000094d */ /* 0x000fea0003800000 */
[----:B0-----:R-:W0:Y:S01]  /*0be0*/  LDC.64 R4, c[0x0][0x388] ;  /* 0x0000e200ff047b82 */ /* 0x001e220000000a00 */
[----:B------:R-:W-:-:S05]  /*0bf0*/  IADD3 R3, PT, PT, R3, R2, RZ ;  /* 0x0000000203037210 */ /* 0x000fca0007ffe0ff */
[----:B0-----:R-:W-:-:S05]  /*0c00*/  IMAD.WIDE.U32 R2, R3, 0x2, R4 ;  /* 0x0000000203027825 */ /* 0x001fca00078e0004 */
[----:B------:R-:W-:Y:S01]  /*0c10*/  STG.E.U16 desc[UR4][R2.64], R11 ;  /* 0x0000000b02007986 */ /* 0x000fe2000c101504 */
[----:B------:R-:W-:Y:S05]  /*0c20*/  EXIT ;  /* 0x000000000000794d */ /* 0x000fea0003800000 */
.L_x_585:
[----:B------:R-:W0:Y:S01]  /*0c30*/  S2R R0, SR_TID.X ;  /* 0x0000000000007919 */ /* 0x000e220000002100 */
[----:B------:R-:W1:Y:S02]  /*0c40*/  LDC.64 R4, c[0x0][0x390] ;  /* 0x0000e400ff047b82 */ /* 0x000e640000000a00 */
[----:B-1----:R-:W-:-:S04]  /*0c50*/  IMAD.WIDE.U32 R4, R3, 0x2, R4 ;  /* 0x0000000203047825 */ /* 0x002fc800078e0004 */
[----:B0-----:R-:W-:-:S05]  /*0c60*/  IMAD.WIDE.U32 R10, R0, 0x4, R4 ;  /* 0x00000004000a7825 */ /* 0x001fca00078e0004 */
[----:B------:R-:W2:Y:S04]  /*0c70*/  LDG.E R9, desc[UR4][R10.64] ;  /* 0x000000040a097981 */ /* 0x000ea8000c1e1900 */
[----:B------:R-:W3:Y:S04]  /*0c80*/  LDG.E R12, desc[UR4][R10.64+0x200] ;  /* 0x000200040a0c7981 */ /* 0x000ee8000c1e1900 */
[----:B------:R-:W4:Y:S04]  /*0c90*/  LDG.E R5, desc[UR4][R10.64+0x400] ;  /* 0x000400040a057981 */ /* 0x000f28000c1e1900 */
[----:B------:R0:W5:Y:S01]  /*0ca0*/  LDG.E R4, desc[UR4][R10.64+0x600] ;  /* 0x000600040a047981 */ /* 0x000162000c1e1900 */
[C---:B--2---:R-:W-:Y:S01]  /*0cb0*/  IMAD.U32 R2, R9.reuse, 0x10000, RZ ;  /* 0x0001000009027824 */ /* 0x044fe200078e00ff */
[----:B------:R-:W-:-:S03]  /*0cc0*/  PRMT R9, R9, 0x7632, R9 ;  /* 0x0000763209097816 */ /* 0x000fc60000000009 */
[----:B------:R-:W-:Y:S01]  /*0cd0*/  FMUL.RZ R14, R2, 0.15915493667125701904 ;  /* 0x3e22f983020e7820 */ /* 0x000fe2000040c000 */
[C---:B---3--:R-:W-:Y:S02]  /*0ce0*/  SHF.L.U32 R2, R12.reuse, 0x10, RZ ;  /* 0x000000100c027819 */ /* 0x048fe400000006ff */
[----:B------:R-:W-:Y:S01]  /*0cf0*/  PRMT R12, R12, 0x7632, R12 ;  /* 0x000076320c0c7816 */ /* 0x000fe2000000000c */
[----:B------:R-:W-:Y:S01]  /*0d00*/  MUFU.SIN R8, R14 ;  /* 0x0000000e00087308 */ /* 0x000fe20000000400 */
[----:B0-----:R-:W-:Y:S01]  /*0d10*/  SHF.L.U32 R10, R9, 0x10, RZ ;  /* 0x00000010090a7819 */ /* 0x001fe200000006ff */
[----:B------:R-:W-:Y:S01]  /*0d20*/  FMUL.RZ R18, R2, 0.15915493667125701904 ;  /* 0x3e22f98302127820 */ /* 0x000fe2000040c000 */
[C---:B----4-:R-:W-:Y:S01]  /*0d30*/  IMAD.U32 R2, R5.reuse, 0x10000, RZ ;  /* 0x0001000005027824 */ /* 0x050fe200078e00ff */
[----:B------:R-:W-:Y:S01]  /*0d40*/  PRMT R5, R5, 0x7632, R5 ;  /* 0x0000763205057816 */ /* 0x000fe20000000005 */
[----:B------:R-:W-:Y:S02]  /*0d50*/  IMAD.U32 R12, R12, 0x10000, RZ ;  /* 0x000100000c0c7824 */ /* 0x000fe400078e00ff */
[----:B------:R-:W-:Y:S01]  /*0d60*/  FMUL.RZ R19, R2, 0.15915493667125701904 ;  /* 0x3e22f98302137820 */ /* 0x000fe2000040c000 */
[C---:B-----5:R-:W-:Y:S01]  /*0d70*/  SHF.L.U32 R2, R4.reuse, 0x10, RZ ;  /* 0x0000001004027819 */ /* 0x060fe200000006ff */
[----:B------:R-:W-:Y:S01]  /*0d80*/  MUFU.SIN R7, R18 ;  /* 0x0000001200077308 */ /* 0x000fe20000000400 */
[----:B------:R-:W-:Y:S01]  /*0d90*/  PRMT R4, R4, 0x7632, R4 ;  /* 0x0000763204047816 */ /* 0x000fe20000000004 */
[----:B------:R-:W-:Y:S01]  /*0da0*/  FMUL.RZ R22, R12, 0.15915493667125701904 ;  /* 0x3e22f9830c167820 */ /* 0x000fe2000040c000 */
[----:B------:R-:W-:Y:S01]  /*0db0*/  SHF.L.U32 R5, R5, 0x10, RZ ;  /* 0x0000001005057819 */ /* 0x000fe200000006ff */
[----:B------:R-:W-:Y:S01]  /*0dc0*/  FMUL.RZ R20, R2, 0.15915493667125701904 ;  /* 0x3e22f98302147820 */ /* 0x000fe2000040c000 */
[----:B------:R-:W-:-:S03]  /*0dd0*/  SHF.L.U32 R4, R4, 0x10, RZ ;  /* 0x0000001004047819 */ /* 0x000fc600000006ff */
[----:B------:R0:W-:Y:S01]  /*0de0*/  MUFU.COS R17, R18 ;  /* 0x0000001200117308 */ /* 0x0001e20000000000 */
[----:B------:R-:W-:Y:S01]  /*0df0*/  FMUL.RZ R23, R5, 0.15915493667125701904 ;  /* 0x3e22f98305177820 */ /* 0x000fe2000040c000 */
[----:B------:R-:W-:Y:S02]  /*0e00*/  FMUL.RZ R24, R4, 0.15915493667125701904 ;  /* 0x3e22f98304187820 */ /* 0x000fe4000040c000 */
[----:B------:R-:W1:Y:S04]  /*0e10*/  LDC.64 R4, c[0x0][0x388] ;  /* 0x0000e200ff047b82 */ /* 0x000e680000000a00 */
[----:B------:R-:W2:Y:S01]  /*0e20*/  MUFU.COS R15, R14 ;  /* 0x0000000e000f7308 */ /* 0x000ea20000000000 */
[----:B0-----:R-:W-:-:S07]  /*0e30*/  FMUL.RZ R18, R10, 0.15915493667125701904 ;  /* 0x3e22f9830a127820 */ /* 0x001fce000040c000 */
[----:B------:R-:W-:Y:S08]  /*0e40*/  MUFU.SIN R6, R19 ;  /* 0x0000001300067308 */ /* 0x000ff00000000400 */
[----:B------:R-:W-:Y:S01]  /*0e50*/  MUFU.COS R13, R19 ;  /* 0x00000013000d7308 */ /* 0x000fe20000000000 */
[----:B-1----:R-:W-:-:S07]  /*0e60*/  IMAD.WIDE.U32 R4, R3, 0x2, R4 ;  /* 0x0000000203047825 */ /* 0x002fce00078e0004 */
[----:B------:R-:W-:Y:S01]  /*0e70*/  MUFU.SIN R2, R20 ;  /* 0x0000001400027308 */ /* 0x000fe20000000400 */
[----:B------:R-:W-:-:S07]  /*0e80*/  IMAD.WIDE.U32 R4, R0, 0x4, R4 ;  /* 0x0000000400047825 */ /* 0x000fce00078e0004 */
[----:B------:R-:W-:Y:S08]  /*0e90*/  MUFU.COS R16, R20 ;  /* 0x0000001400107308 */ /* 0x000ff00000000000 */
[----:B------:R-:W-:Y:S08]  /*0ea0*/  MUFU.COS R14, R18 ;  /* 0x00000012000e7308 */ /* 0x000ff00000000000 */
[----:B------:R-:W-:Y:S08]  /*0eb0*/  MUFU.COS R19, R22 ;  /* 0x0000001600137308 */ /* 0x000ff00000000000 */
[----:B------:R-:W-:Y:S08]  /*0ec0*/  MUFU.COS R20, R23 ;  /* 0x0000001700147308 */ /* 0x000ff00000000000 */
[----:B------:R-:W-:Y:S08]  /*0ed0*/  MUFU.COS R21, R24 ;  /* 0x0000001800157308 */ /* 0x000ff00000000000 */
[----:B--2---:R-:W0:Y:S08]  /*0ee0*/  MUFU.RCP R9, R15 ;  /* 0x0000000f00097308 */ /* 0x004e300000001000 */
[----:B------:R-:W-:Y:S08]  /*0ef0*/  MUFU.SIN R11, R18 ;  /* 0x00000012000b7308 */ /* 0x000ff00000000400 */
[----:B------:R-:W1:Y:S01]  /*0f00*/  MUFU.RCP R10, R17 ;  /* 0x00000011000a7308 */ /* 0x000e620000001000 */
[----:B0-----:R-:W-:-:S07]  /*0f10*/  FMUL.FTZ R8, R8, R9 ;  /* 0x0000000908087220 */ /* 0x001fce0000410000 */
[----:B------:R-:W-:Y:S08]  /*0f20*/  MUFU.SIN R12, R22 ;  /* 0x00000016000c7308 */ /* 0x000ff00000000400 */
[----:B------:R-:W0:Y:S01]  /*0f30*/  MUFU.RCP R13, R13 ;  /* 0x0000000d000d7308 */ /* 0x000e220000001000 */
[----:B-1----:R-:W-:-:S07]  /*0f40*/  FMUL.FTZ R7, R7, R10 ;  /* 0x0000000a07077220 */ /* 0x002fce0000410000 */
[----:B------:R-:W-:Y:S08]  /*0f50*/  MUFU.SIN R15, R23 ;  /* 0x00000017000f7308 */ /* 0x000ff00000000400 */
[----:B------:R-:W1:Y:S01]  /*0f60*/  MUFU.RCP R17, R16 ;  /* 0x0000001000117308 */ /* 0x000e620000001000 */
[----:B0-----:R-:W-:-:S07]  /*0f70*/  FMUL.FTZ R6, R6, R13 ;  /* 0x0000000d06067220 */ /* 0x001fce0000410000 */
[----:B------:R-:W-:Y:S08]  /*0f80*/  MUFU.SIN R18, R24 ;  /* 0x0000001800127308 */ /* 0x000ff00000000400 */
[----:B------:R-:W0:Y:S01]  /*0f90*/  MUFU.RCP R14, R14 ;  /* 0x0000000e000e7308 */ /* 0x000e220000001000 */
[----:B-1----:R-:W-:-:S07]  /*0fa0*/  FMUL.FTZ R2, R2, R17 ;  /* 0x0000001102027220 */ /* 0x002fce0000410000 */
[----:B------:R-:W1:Y:S08]  /*0fb0*/  MUFU.RCP R19, R19 ;  /* 0x0000001300137308 */ /* 0x000e700000001000 */
[----:B------:R-:W2:Y:S01]  /*0fc0*/  MUFU.RCP R20, R20 ;  /* 0x0000001400147308 */ /* 0x000ea20000001000 */
[----:B0-----:R-:W-:-:S05]  /*0fd0*/  FMUL.FTZ R11, R11, R14 ;  /* 0x0000000e0b0b7220 */ /* 0x001fca0000410000 */
[----:B------:R-:W-:Y:S02]  /*0fe0*/  F2FP.BF16.F32.PACK_AB R11, R11, R8 ;  /* 0x000000080b0b723e */ /* 0x000fe400000010ff */
[----:B------:R-:W0:Y:S01]  /*0ff0*/  MUFU.RCP R21, R21 ;  /* 0x0000001500157308 */ /* 0x000e220000001000 */
[----:B-1----:R-:W-:Y:S02]  /*1000*/  FMUL.FTZ R12, R12, R19 ;  /* 0x000000130c0c7220 */ /* 0x002fe40000410000 */
[----:B------:R-:W-:Y:S03]  /*1010*/  STG.E desc[UR4][R4.64], R11 ;  /* 0x0000000b04007986 */ /* 0x000fe6000c101904 */
[----:B------:R-:W-:Y:S01]  /*1020*/  F2FP.BF16.F32.PACK_AB R7, R12, R7 ;  /* 0x000000070c07723e */ /* 0x000fe200000010ff */
[----:B--2---:R-:W-:-:S04]  /*1030*/  FMUL.FTZ R15, R15, R20 ;  /* 0x000000140f0f7220 */ /* 0x004fc80000410000 */
[----:B------:R-:W-:Y:S01]  /*1040*/  STG.E desc[UR4][R4.64+0x200], R7 ;  /* 0x0002000704007986 */ /* 0x000fe2000c101904 */
[----:B------:R-:W-:Y:S01]  /*1050*/  F2FP.BF16.F32.PACK_AB R15, R15, R6 ;  /* 0x000000060f0f723e */ /* 0x000fe200000010ff */
[----:B0-----:R-:W-:-:S04]  /*1060*/  FMUL.FTZ R3, R18, R21 ;  /* 0x0000001512037220 */ /* 0x001fc80000410000 */
[----:B------:R-:W-:Y:S01]  /*1070*/  STG.E desc[UR4][R4.64+0x400], R15 ;  /* 0x0004000f04007986 */ /* 0x000fe2000c101904 */
[----:B------:R-:W-:-:S05]  /*1080*/  F2FP.BF16.F32.PACK_AB R3, R3, R2 ;  /* 0x000000020303723e */ /* 0x000fca00000010ff */
[----:B------:R-:W-:Y:S01]  /*1090*/  STG.E desc[UR4][R4.64+0x600], R3 ;  /* 0x0006000304007986 */ /* 0x000fe2000c101904 */
[----:B------:R-:W-:Y:S05]  /*10a0*/  EXIT ;  /* 0x000000000000794d */ /* 0x000fea0003800000 */
.L_x_593:
        /* <DEDUP_REMOVED lines=13> */
.L_x_7496:


//--------------------- .text._ZN2at6native29vectorized_elementwise_kernelILi4EZZZNS0_15tan_kernel_cudaERNS_18TensorIteratorBaseEENKUlvE0_clEvENKUlvE2_clEvEUlN3c108BFloat16EE_St5arrayIPcLm2EEEEviT0_T1_ --------------------------
	.section	.text._ZN2at6native29vectorized_elementwise_kernelILi4EZZZNS0_15tan_kernel_cudaERNS_18TensorIteratorBaseEENKUlvE0_clEvENKUlvE2_clEvEUlN3c108BFloat16EE_St5arrayIPcLm2EEEEviT0_T1_,"ax",@progbits
	.align	128
        .global         _ZN2at6native29vectorized_elementwise_kernelILi4EZZZNS0_15tan_kernel_cudaERNS_18TensorIteratorBaseEENKUlvE0_clEvENKUlvE2_clEvEUlN3c108BFloat16EE_St5arrayIPcLm2EEEEviT0_T1_
        .type           _ZN2at6native29vectorized_elementwise_kernelILi4EZZZNS0_15tan_kernel_cudaERNS_18TensorIteratorBaseEENKUlvE0_clEvENKUlvE2_clEvEUlN3c108BFloat16EE_St5arrayIPcLm2EEEEviT0_T1_,@function
        .size           _ZN2at6native29vectorized_elementwise_kernelILi4EZZZNS0_15tan_kernel_cudaERNS_18TensorIteratorBaseEENKUlvE0_clEvENKUlvE2_clEvEUlN3c108BFloat16EE_St5arrayIPcLm2EEEEviT0_T1_,(.L_x_7497 - _ZN2at6native29vectorized_elementwise_kernelILi4EZZZNS0_15tan_kernel_cudaERNS_18TensorIteratorBaseEENKUlvE0_clEvENKUlvE2_clEvEUlN3c108BFloat16EE_St5arrayIPcLm2EEEEviT0_T1_)
        .other          _ZN2at6native29vectorized_elementwise_kernelILi4EZZZNS0_15tan_kernel_cudaERNS_18TensorIteratorBaseEENKUlvE0_clEvENKUlvE2_clEvEUlN3c108BFloat16EE_St5arrayIPcLm2EEEEviT0_T1_,@"STO_CUDA_ENTRY STV_DEFAULT"
_ZN2at6native29vectorized_elementwise_kernelILi4EZZZNS0_15tan_kernel_cudaERNS_18TensorIteratorBaseEENKUlvE0_clEvENKUlvE2_clEvEUlN3c108BFloat16EE_St5arrayIPcLm2EEEEviT0_T1_:
.text._ZN2at6native29vectorized_elementwise_kernelILi4EZZZNS0_15tan_kernel_cudaERNS_18TensorIteratorBaseEENKUlvE0_clEvENKUlvE2_clEvEUlN3c108BFloat16EE_St5arrayIPcLm2EEEEviT0_T1_:
        /* <DEDUP_REMOVED lines=157> */
.L_x_597:
[----:B------:R-:W-:-:S13]  /*09d0*/  ISETP.GE.U32.AND P0, PT, R2, R5, PT ;  /* 0x000000050200720c */ /* 0x000fda0003f06070 */
[----:B------:R-:W-:Y:S05]  /*09e0*/  @P0 BRA `(.L_x_599) ;  /* 0x0000000000300947 */ /* 0x000fea0003800000 */
[----:B0-----:R-:W0:Y:S01]  /*09f0*/  LDC.64 R12, c[0x0][0x388] ;  /* 0x0000e200ff0c7b82 */ /* 0x001e220000000a00 */
[----:B------:R-:W-:Y:S01]  /*0a00*/  IADD3 R15, PT, PT, R3, R2, RZ ;  /* 0x00000002030f7210 */ /* 0x000fe20007ffe0ff */
[----:B------:R-:W-:-:S04]  /*0a10*/  VIADD R2, R2, 0x80 ;  /* 0x0000008002027836 */ /* 0x000fc80000000000 */
[----:B0-----:R-:W-:-:S05]  /*0a20*/  IMAD.WIDE.U32 R12, R15, 0x2, R12 ;  /* 0x000000020f0c7825 */ /* 0x001fca00078e000c */
[----:B------:R1:W-:Y:S02]  /*0a30*/  STG.E.U16 desc[UR4][R12.64], R7 ;  /* 0x000000070c007986 */ /* 0x0003e4000c101504 */
.L_x_598:
[----:B------:R-:W-:-:S13]  /*0a40*/  ISETP.GE.U32.AND P0, PT, R2, R5, PT ;  /* 0x000000050200720c */ /* 0x000fda0003f06070 */
[----:B------:R-:W-:Y:S05]  /*0a50*/  @P0 BRA `(.L_x_600) ;  /* 0x0000000000340947 */ /* 0x000fea0003800000 */
[----:B01----:R-:W0:Y:S01]  /*0a60*/  LDC.64 R6, c[0x0][0x388] ;  /* 0x0000e200ff067b82 */ /* 0x003e220000000a00 */
[----:B------:R-:W-:Y:S01]  /*0a70*/  IADD3 R13, PT, PT, R3, R2, RZ ;  /* 0x00000002030d7210 */ /* 0x000fe20007ffe0ff */
[----:B------:R-:W-:-:S04]  /*0a80*/  VIADD R2, R2, 0x80 ;  /* 0x0000008002027836 */ /* 0x000fc80000000000 */
[----:B0-----:R-:W-:-:S05]  /*0a90*/  IMAD.WIDE.U32 R6, R13, 0x2, R6 ;  /* 0x000000020d067825 */ /* 0x001fca00078e0006 */
[----:B------:R1:W-:Y:S02]  /*0aa0*/  STG.E.U16 desc[UR4][R6.64], R8 ;  /* 0x0000000806007986 */ /* 0x0003e4000c101504 */
.L_x_599:
        /* <DEDUP_REMOVED lines=8> */
.L_x_600:
[----:B------:R-:W-:Y:S05]  /*0b30*/  BSYNC.RELIABLE B1 ;  /* 0x0000000000017941 */ /* 0x000fea0003800100 */
.L_x_596:
[----:B------:R-:W-:-:S13]  /*0b40*/  ISETP.GE.U32.AND P0, PT, R2, R5, PT ;  /* 0x000000050200720c */ /* 0x000fda0003f06070 */
[----:B012---:R-:W0:Y:S01]  /*0b50*/  @!P0 LDC.64 R6, c[0x0][0x388] ;  /* 0x0000e200ff068b82 */ /* 0x007e220000000a00 */
[----:B------:R-:W-:Y:S01]  /*0b60*/  @!P0 IADD3 R9, PT, PT, R3, R2, RZ ;  /* 0x0000000203098210 */ /* 0x000fe20007ffe0ff */
[----:B------:R-:W-:-:S04]  /*0b70*/  @!P0 VIADD R2, R2, 0x80 ;  /* 0x0000008002028836 */ /* 0x000fc80000000000 */
[----:B0-----:R-:W-:-:S05]  /*0b80*/  @!P0 IMAD.WIDE.U32 R6, R9, 0x2, R6 ;  /* 0x0000000209068825 */ /* 0x001fca00078e0006 */
[----:B------:R2:W-:Y:S02]  /*0b90*/  @!P0 STG.E.U16 desc[UR4][R6.64], R10 ;  /* 0x0000000a06008986 */ /* 0x0005e4000c101504 */
.L_x_601:
[----:B------:R-:W-:Y:S05]  /*0ba0*/  BSYNC.RECONVERGENT B0 ;  /* 0x0000000000007941 */ /* 0x000fea0003800200 */
.L_x_595:
        /* <DEDUP_REMOVED lines=8> */
.L_x_594:
[----:B------:R-:W0:Y:S01]  /*0c30*/  S2R R0, SR_TID.X ;  /* 0x0000000000007919 */ /* 0x000e220000002100 */
[----:B------:R-:W1:Y:S02]  /*0c40*/  LDC.64 R4, c[0x0][0x390] ;  /* 0x0000e400ff047b82 */ /* 0x000e640000000a00 */
[----:B-1----:R-:W-:-:S04]  /*0c50*/  IMAD.WIDE.U32 R4, R3, 0x2, R4 ;  /* 0x0000000203047825 */ /* 0x002fc800078e0004 */
[----:B0-----:R-:W-:-:S05]  /*0c60*/  IMAD.WIDE.U32 R12, R0, 0x8, R4 ;  /* 0x00000008000c7825 */ /* 0x001fca00078e0004 */
[----:B------:R-:W2:Y:S04]  /*0c70*/  LDG.E.64 R8, desc[UR4][R12.64] ;  /* 0x000000040c087981 */ /* 0x000ea8000c1e1b00 */
[----:B------:R-:W3:Y:S01]  /*0c80*/  LDG.E.64 R4, desc[UR4][R12.64+0x400] ;  /* 0x000400040c047981 */ /* 0x000ee2000c1e1b00 */
[C---:B--2---:R-:W-:Y:S01]  /*0c90*/  IMAD.U32 R2, R8.reuse, 0x10000, RZ ;  /* 0x0001000008027824 */ /* 0x044fe200078e00ff */
[----:B------:R-:W-:-:S03]  /*0ca0*/  PRMT R8, R8, 0x7632, R8 ;  /* 0x0000763208087816 */ /* 0x000fc60000000008 */
[----:B------:R-:W-:Y:S01]  /*0cb0*/  FMUL.RZ R14, R2, 0.15915493667125701904 ;  /* 0x3e22f983020e7820 */ /* 0x000fe2000040c000 */
[C---:B------:R-:W-:Y:S02]  /*0cc0*/  SHF.L.U32 R2, R9.reuse, 0x10, RZ ;  /* 0x0000001009027819 */ /* 0x040fe400000006ff */
[----:B------:R-:W-:Y:S01]  /*0cd0*/  PRMT R9, R9, 0x7632, R9 ;  /* 0x0000763209097816 */ /* 0x000fe20000000009 */
[----:B------:R-:W-:Y:S01]  /*0ce0*/  MUFU.SIN R10, R14 ;  /* 0x0000000e000a7308 */ /* 0x000fe20000000400 */
[----:B------:R-:W-:Y:S01]  /*0cf0*/  SHF.L.U32 R8, R8, 0x10, RZ ;  /* 0x0000001008087819 */ /* 0x000fe200000006ff */
[----:B------:R-:W-:Y:S01]  /*0d00*/  FMUL.RZ R17, R2, 0.15915493667125701904 ;  /* 0x3e22f98302117820 */ /* 0x000fe2000040c000 */
[C---:B---3--:R-:W-:Y:S01]  /*0d10*/  IMAD.U32 R2, R4.reuse, 0x10000, RZ ;  /* 0x0001000004027824 */ /* 0x048fe200078e00ff */
[----:B------:R-:W-:Y:S01]  /*0d20*/  PRMT R4, R4, 0x7632, R4 ;  /* 0x0000763204047816 */ /* 0x000fe20000000004 */
[----:B------:R-:W-:Y:S02]  /*0d30*/  IMAD.U32 R9, R9, 0x10000, RZ ;  /* 0x0001000009097824 */ /* 0x000fe400078e00ff */
[----:B------:R-:W-:Y:S01]  /*0d40*/  FMUL.RZ R18, R2, 0.15915493667125701904 ;  /* 0x3e22f98302127820 */ /* 0x000fe2000040c000 */
[C---:B------:R-:W-:Y:S01]  /*0d50*/  SHF.L.U32 R2, R5.reuse, 0x10, RZ ;  /* 0x0000001005027819 */ /* 0x040fe200000006ff */
[----:B------:R-:W-:Y:S01]  /*0d60*/  MUFU.SIN R7, R17 ;  /* 0x0000001100077308 */ /* 0x000fe20000000400 */
[----:B------:R-:W-:Y:S01]  /*0d70*/  PRMT R5, R5, 0x7632, R5 ;  /* 0x0000763205057816 */ /* 0x000fe20000000005 */
[----:B------:R-:W-:Y:S01]  /*0d80*/  FMUL.RZ R22, R9, 0.15915493667125701904 ;  /* 0x3e22f98309167820 */ /* 0x000fe2000040c000 */
[----:B------:R-:W-:Y:S01]  /*0d90*/  SHF.L.U32 R4, R4, 0x10, RZ ;  /* 0x0000001004047819 */ /* 0x000fe200000006ff */
[----:B------:R-:W-:Y:S01]  /*0da0*/  FMUL.RZ R12, R2, 0.15915493667125701904 ;  /* 0x3e22f983020c7820 */ /* 0x000fe2000040c000 */
[----:B------:R-:W-:-:S03]  /*0db0*/  SHF.L.U32 R5, R5, 0x10, RZ ;  /* 0x0000001005057819 */ /* 0x000fc600000006ff */
[----:B------:R0:W1:Y:S01]  /*0dc0*/  MUFU.COS R16, R17 ;  /* 0x0000001100107308 */ /* 0x0000620000000000 */
[----:B------:R-:W-:Y:S01]  /*0dd0*/  FMUL.RZ R24, R4, 0.15915493667125701904 ;  /* 0x3e22f98304187820 */ /* 0x000fe2000040c000 */
[----:B------:R-:W-:Y:S02]  /*0de0*/  FMUL.RZ R25, R5, 0.15915493667125701904 ;  /* 0x3e22f98305197820 */ /* 0x000fe4000040c000 */
[----:B------:R-:W2:Y:S04]  /*0df0*/  LDC.64 R4, c[0x0][0x388] ;  /* 0x0000e200ff047b82 */ /* 0x000ea80000000a00 */
[----:B------:R-:W3:Y:S01]  /*0e00*/  MUFU.COS R11, R14 ;  /* 0x0000000e000b7308 */ /* 0x000ee20000000000 */
[----:B0-----:R-:W-:-:S07]  /*0e10*/  FMUL.RZ R17, R8, 0.15915493667125701904 ;  /* 0x3e22f98308117820 */ /* 0x001fce000040c000 */
[----:B------:R-:W-:Y:S08]  /*0e20*/  MUFU.SIN R6, R18 ;  /* 0x0000001200067308 */ /* 0x000ff00000000400 */
[----:B------:R-:W-:Y:S01]  /*0e30*/  MUFU.COS R15, R18 ;  /* 0x00000012000f7308 */ /* 0x000fe20000000000 */
[----:B--2---:R-:W-:-:S07]  /*0e40*/  IMAD.WIDE.U32 R4, R3, 0x2, R4 ;  /* 0x0000000203047825 */ /* 0x004fce00078e0004 */
[----:B------:R-:W-:Y:S01]  /*0e50*/  MUFU.COS R13, R17 ;  /* 0x00000011000d7308 */ /* 0x000fe20000000000 */
[----:B------:R-:W-:-:S07]  /*0e60*/  IMAD.WIDE.U32 R4, R0, 0x8, R4 ;  /* 0x0000000800047825 */ /* 0x000fce00078e0004 */
[----:B------:R-:W-:Y:S08]  /*0e70*/  MUFU.COS R14, R12 ;  /* 0x0000000c000e7308 */ /* 0x000ff00000000000 */
[----:B------:R-:W-:Y:S08]  /*0e80*/  MUFU.COS R18, R22 ;  /* 0x0000001600127308 */ /* 0x000ff00000000000 */
[----:B------:R-:W-:Y:S08]  /*0e90*/  MUFU.COS R20, R24 ;  /* 0x0000001800147308 */ /* 0x000ff00000000000 */
[----:B------:R-:W-:Y:S08]  /*0ea0*/  MUFU.COS R21, R25 ;  /* 0x0000001900157308 */ /* 0x000ff00000000000 */
[----:B-1----:R-:W0:Y:S08]  /*0eb0*/  MUFU.RCP R16, R16 ;  /* 0x0000001000107308 */ /* 0x002e300000001000 */
[----:B------:R-:W-:Y:S08]  /*0ec0*/  MUFU.SIN R2, R12 ;  /* 0x0000000c00027308 */ /* 0x000ff00000000400 */
[----:B---3--:R-:W1:Y:S01]  /*0ed0*/  MUFU.RCP R11, R11 ;  /* 0x0000000b000b7308 */ /* 0x008e620000001000 */
[----:B0-----:R-:W-:-:S07]  /*0ee0*/  FMUL.FTZ R16, R7, R16 ;  /* 0x0000001007107220 */ /* 0x001fce0000410000 */
[----:B------:R-:W-:Y:S08]  /*0ef0*/  MUFU.SIN R8, R17 ;  /* 0x0000001100087308 */ /* 0x000ff00000000400 */
[----:B------:R-:W-:Y:S01]  /*0f00*/  MUFU.SIN R9, R22 ;  /* 0x0000001600097308 */ /* 0x000fe20000000400 */
[----:B-1----:R-:W-:-:S07]  /*0f10*/  FMUL.FTZ R10, R10, R11 ;  /* 0x0000000b0a0a7220 */ /* 0x002fce0000410000 */
[----:B------:R-:W0:Y:S08]  /*0f20*/  MUFU.RCP R13, R13 ;  /* 0x0000000d000d7308 */ /* 0x000e300000001000 */
[----:B------:R-:W1:Y:S08]  /*0f30*/  MUFU.RCP R15, R15 ;  /* 0x0000000f000f7308 */ /* 0x000e700000001000 */
[----:B------:R-:W-:Y:S01]  /*0f40*/  MUFU.SIN R12, R24 ;  /* 0x00000018000c7308 */ /* 0x000fe20000000400 */
[----:B0-----:R-:W-:-:S05]  /*0f50*/  FMUL.FTZ R7, R8, R13 ;  /* 0x0000000d08077220 */ /* 0x001fca0000410000 */
[----:B------:R-:W-:Y:S02]  /*0f60*/  F2FP.BF16.F32.PACK_AB R8, R7, R10 ;  /* 0x0000000a0708723e */ /* 0x000fe400000010ff */
[----:B------:R-:W0:Y:S01]  /*0f70*/  MUFU.RCP R19, R14 ;  /* 0x0000000e00137308 */ /* 0x000e220000001000 */
[----:B-1----:R-:W-:-:S07]  /*0f80*/  FMUL.FTZ R6, R6, R15 ;  /* 0x0000000f06067220 */ /* 0x002fce0000410000 */
[----:B------:R-:W-:Y:S08]  /*0f90*/  MUFU.SIN R17, R25 ;  /* 0x0000001900117308 */ /* 0x000ff00000000400 */
[----:B------:R-:W1:Y:S01]  /*0fa0*/  MUFU.RCP R18, R18 ;  /* 0x0000001200127308 */ /* 0x000e620000001000 */
[----:B0-----:R-:W-:-:S07]  /*0fb0*/  FMUL.FTZ R2, R2, R19 ;  /* 0x0000001302027220 */ /* 0x001fce0000410000 */
[----:B------:R-:W0:Y:S08]  /*0fc0*/  MUFU.RCP R23, R20 ;  /* 0x0000001400177308 */ /* 0x000e300000001000 */
[----:B------:R-:W2:Y:S01]  /*0fd0*/  MUFU.RCP R22, R21 ;  /* 0x0000001500167308 */ /* 0x000ea20000001000 */
[----:B-1----:R-:W-:-:S05]  /*0fe0*/  FMUL.FTZ R9, R9, R18 ;  /* 0x0000001209097220 */ /* 0x002fca0000410000 */
[----:B------:R-:W-:Y:S01]  /*0ff0*/  F2FP.BF16.F32.PACK_AB R9, R9, R16 ;  /* 0x000000100909723e */ /* 0x000fe200000010ff */
[----:B0-----:R-:W-:-:S04]  /*1000*/  FMUL.FTZ R3, R12, R23 ;  /* 0x000000170c037220 */ /* 0x001fc80000410000 */
[----:B------:R-:W-:Y:S01]  /*1010*/  STG.E.64 desc[UR4][R4.64], R8 ;  /* 0x0000000804007986 */ /* 0x000fe2000c101b04 */
[----:B------:R-:W-:Y:S01]  /*1020*/  F2FP.BF16.F32.PACK_AB R6, R3, R6 ;  /* 0x000000060306723e */ /* 0x000fe200000010ff */
[----:B--2---:R-:W-:-:S05]  /*1030*/  FMUL.FTZ R17, R17, R22 ;  /* 0x0000001611117220 */ /* 0x004fca0000410000 */
[----:B------:R-:W-:-:S05]  /*1040*/  F2FP.BF16.F32.PACK_AB R7, R17, R2 ;  /* 0x000000021107723e */ /* 0x000fca00000010ff */
[----:B------:R-:W-:Y:S01]  /*1050*/  STG.E.64 desc[UR4][R4.64+0x400], R6 ;  /* 0x0004000604007986 */ /* 0x000fe2000c101b04 */
[----:B------:R-:W-:Y:S05]  /*1060*/  EXIT ;  /* 0x000000000000794d */ /* 0x000fea0003800000 */
.L_x_602:
        /* <DEDUP_REMOVED lines=9> */
.L_x_7497:


//--------------------- .text._ZN2at6native29vectorized_elementwise_kernelILi8EZZZNS0_15tan_kernel_cudaERNS_18TensorIteratorBaseEENKUlvE0_clEvENKUlvE2_clEvEUlN3c108BFloat16EE_St5arrayIPcLm2EEEEviT0_T1_ --------------------------
	.section	.text._ZN2at6native29vectorized_elementwise_kernelILi8EZZZNS0_15tan_kernel_cudaERNS_18TensorIteratorBaseEENKUlvE0_clEvENKUlvE2_clEvEUlN3c108BFloat16EE_St5arrayIPcLm2EEEEviT0_T1_,"ax",@progbits
	.align	128
        .global         _ZN2at6native29vectorized_elementwise_kernelILi8EZZZNS0_15tan_kernel_cudaERNS_18TensorIteratorBaseEENKUlvE0_clEvENKUlvE2_clEvEUlN3c108BFloat16EE_St5arrayIPcLm2EEEEviT0_T1_
        .type           _ZN2at6native29vectorized_elementwise_kernelILi8EZZZNS0_15tan_kernel_cudaERNS_18TensorIteratorBaseEENKUlvE0_clEvENKUlvE2_clEvEUlN3c108BFloat16EE_St5arrayIPcLm2EEEEviT0_T1_,@function
        .size           _ZN2at6native29vectorized_elementwise_kernelILi8EZZZNS0_15tan_kernel_cudaERNS_18TensorIteratorBaseEENKUlvE0_clEvENKUlvE2_clEvEUlN3c108BFloat16EE_St5arrayIPcLm2EEEEviT0_T1_,(.L_x_7498 - _ZN2at6native29vectorized_elementwise_kernelILi8EZZZNS0_15tan_kernel_cudaERNS_18TensorIteratorBaseEENKUlvE0_clEvENKUlvE2_clEvEUlN3c108BFloat16EE_St5arrayIPcLm2EEEEviT0_T1_)
        .other          _ZN2at6native29vectorized_elementwise_kernelILi8EZZZNS0_15tan_kernel_cudaERNS_18TensorIteratorBaseEENKUlvE0_clEvENKUlvE2_clEvEUlN3c108BFloat16EE_St5arrayIPcLm2EEEEviT0_T1_,@"STO_CUDA_ENTRY STV_DEFAULT"
_ZN2at6native29vectorized_elementwise_kernelILi8EZZZNS0_15tan_kernel_cudaERNS_18TensorIteratorBaseEENKUlvE0_clEvENKUlvE2_clEvEUlN3c108BFloat16EE_St5arrayIPcLm2EEEEviT0_T1_:
.text._ZN2at6native29vectorized_elementwise_kernelILi8EZZZNS0_15tan_kernel_cudaERNS_18TensorIteratorBaseEENKUlvE0_clEvENKUlvE2_clEvEUlN3c108BFloat16EE_St5arrayIPcLm2EEEEviT0_T1_:
        /* <DEDUP_REMOVED lines=157> */
.L_x_606:
[----:B------:R-:W-:-:S13]  /*09d0*/  ISETP.GE.U32.AND P0, PT, R2, R5, PT ;  /* 0x000000050200720c */ /* 0x000fda0003f06070 */
[----:B------:R-:W-:Y:S05]  /*09e0*/  @P0 BRA `(.L_x_608) ;  /* 0x0000000000300947 */ /* 0x000fea0003800000 */
[----:B0-----:R-:W0:Y:S01]  /*09f0*/  LDC.64 R12, c[0x0][0x388] ;  /* 0x0000e200ff0c7b82 */ /* 0x001e220000000a00 */
[----:B------:R-:W-:Y:S01]  /*0a00*/  IADD3 R15, PT, PT, R3, R2, RZ ;  /* 0x00000002030f7210 */ /* 0x000fe20007ffe0ff */
[----:B------:R-:W-:-:S04]  /*0a10*/  VIADD R2, R2, 0x80 ;  /* 0x0000008002027836 */ /* 0x000fc80000000000 */
[----:B0-----:R-:W-:-:S05]  /*0a20*/  IMAD.WIDE.U32 R12, R15, 0x2, R12 ;  /* 0x000000020f0c7825 */ /* 0x001fca00078e000c */
[----:B------:R1:W-:Y:S02]  /*0a30*/  STG.E.U16 desc[UR4][R12.64], R7 ;  /* 0x000000070c007986 */ /* 0x0003e4000c101504 */
.L_x_607:
[----:B------:R-:W-:-:S13]  /*0a40*/  ISETP.GE.U32.AND P0, PT, R2, R5, PT ;  /* 0x000000050200720c */ /* 0x000fda0003f06070 */
[----:B------:R-:W-:Y:S05]  /*0a50*/  @P0 BRA `(.L_x_609) ;  /* 0x0000000000340947 */ /* 0x000fea0003800000 */
[----:B01----:R-:W0:Y:S01]  /*0a60*/  LDC.64 R6, c[0x0][0x388] ;  /* 0x0000e200ff067b82 */ /* 0x003e220000000a00 */
[----:B------:R-:W-:Y:S01]  /*0a70*/  IADD3 R13, PT, PT, R3, R2, RZ ;  /* 0x00000002030d7210 */ /* 0x000fe20007ffe0ff */
[----:B------:R-:W-:-:S04]  /*0a80*/  VIADD R2, R2, 0x80 ;  /* 0x0000008002027836 */ /* 0x000fc80000000000 */
[----:B0-----:R-:W-:-:S05]  /*0a90*/  IMAD.WIDE.U32 R6, R13, 0x2, R6 ;  /* 0x000000020d067825 */ /* 0x001fca00078e0006 */
[----:B------:R1:W-:Y:S02]  /*0aa0*/  STG.E.U16 desc[UR4][R6.64], R8 ;  /* 0x0000000806007986 */ /* 0x0003e4000c101504 */
.L_x_608:
        /* <DEDUP_REMOVED lines=8> */
.L_x_609:
[----:B------:R-:W-:Y:S05]  /*0b30*/  BSYNC.RELIABLE B1 ;  /* 0x0000000000017941 */ /* 0x000fea0003800100 */
.L_x_605:
[----:B------:R-:W-:-:S13]  /*0b40*/  ISETP.GE.U32.AND P0, PT, R2, R5, PT ;  /* 0x000000050200720c */ /* 0x000fda0003f06070 */
[----:B012---:R-:W0:Y:S01]  /*0b50*/  @!P0 LDC.64 R6, c[0x0][0x388] ;  /* 0x0000e200ff068b82 */ /* 0x007e220000000a00 */
[----:B------:R-:W-:Y:S01]  /*0b60*/  @!P0 IADD3 R9, PT, PT, R3, R2, RZ ;  /* 0x0000000203098210 */ /* 0x000fe20007ffe0ff */
[----:B------:R-:W-:-:S04]  /*0b70*/  @!P0 VIADD R2, R2, 0x80 ;  /* 0x0000008002028836 */ /* 0x000fc80000000000 */
[----:B0-----:R-:W-:-:S05]  /*0b80*/  @!P0 IMAD.WIDE.U32 R6, R9, 0x2, R6 ;  /* 0x0000000209068825 */ /* 0x001fca00078e0006 */
[----:B------:R2:W-:Y:S02]  /*0b90*/  @!P0 STG.E.U16 desc[UR4][R6.64], R10 ;  /* 0x0000000a06008986 */ /* 0x0005e4000c101504 */
.L_x_610:
[----:B------:R-:W-:Y:S05]  /*0ba0*/  BSYNC.RECONVERGENT B0 ;  /* 0x0000000000007941 */ /* 0x000fea0003800200 */
.L_x_604:
        /* <DEDUP_REMOVED lines=8> */
.L_x_603:
[----:B------:R-:W0:Y:S01]  /*0c30*/  S2R R0, SR_TID.X ;  /* 0x0000000000007919 */ /* 0x000e220000002100 */
[----:B------:R-:W1:Y:S02]  /*0c40*/  LDC.64 R4, c[0x0][0x390] ;  /* 0x0000e400ff047b82 */ /* 0x000e640000000a00 */
[----:B-1----:R-:W-:-:S04]  /*0c50*/  IMAD.WIDE.U32 R4, R3, 0x2, R4 ;  /* 0x0000000203047825 */ /* 0x002fc800078e0004 */
[----:B0-----:R-:W-:-:S06]  /*0c60*/  IMAD.WIDE.U32 R4, R0, 0x10, R4 ;  /* 0x0000001000047825 */ /* 0x001fcc00078e0004 */
[----:B------:R-:W2:Y:S02]  /*0c70*/  LDG.E.128 R4, desc[UR4][R4.64] ;  /* 0x0000000404047981 */ /* 0x000ea4000c1e1d00 */
        /* <DEDUP_REMOVED lines=8> */
[C---:B------:R-:W-:Y:S01]  /*0d00*/  IMAD.U32 R2, R5.reuse, 0x10000, RZ ;  /* 0x0001000005027824 */ /* 0x040fe200078e00ff */
[----:B------:R-:W-:Y:S01]  /*0d10*/  PRMT R5, R5, 0x7632, R5 ;  /* 0x0000763205057816 */ /* 0x000fe20000000005 */
[----:B------:R-:W-:Y:S02]  /*0d20*/  IMAD.U32 R6, R6, 0x10000, RZ ;  /* 0x0001000006067824 */ /* 0x000fe400078e00ff */
[----:B------:R-:W-:Y:S01]  /*0d30*/  FMUL.RZ R20, R7, 0.15915493667125701904 ;  /* 0x3e22f98307147820 */ /* 0x000fe2000040c000 */
[----:B------:R-:W-:Y:S01]  /*0d40*/  FMUL.RZ R16, R2, 0.15915493667125701904 ;  /* 0x3e22f98302107820 */ /* 0x000fe2000040c000 */
[----:B------:R-:W-:Y:S01]  /*0d50*/  SHF.L.U32 R2, R4, 0x10, RZ ;  /* 0x0000001004027819 */ /* 0x000fe200000006ff */
[----:B------:R-:W-:Y:S01]  /*0d60*/  FMUL.RZ R19, R6, 0.15915493667125701904 ;  /* 0x3e22f98306137820 */ /* 0x000fe2000040c000 */
[----:B------:R-:W-:Y:S01]  /*0d70*/  PRMT R4, R4, 0x7632, R4 ;  /* 0x0000763204047816 */ /* 0x000fe20000000004 */
[----:B------:R-:W-:Y:S01]  /*0d80*/  MUFU.SIN R8, R13 ;  /* 0x0000000d00087308 */ /* 0x000fe20000000400 */
[----:B------:R-:W-:Y:S01]  /*0d90*/  SHF.L.U32 R5, R5, 0x10, RZ ;  /* 0x0000001005057819 */ /* 0x000fe200000006ff */
[----:B------:R-:W-:Y:S01]  /*0da0*/  FMUL.RZ R14, R2, 0.15915493667125701904 ;  /* 0x3e22f983020e7820 */ /* 0x000fe2000040c000 */
[----:B------:R-:W-:-:S03]  /*0db0*/  SHF.L.U32 R4, R4, 0x10, RZ ;  /* 0x0000001004047819 */ /* 0x000fc600000006ff */
[----:B------:R-:W-:Y:S02]  /*0dc0*/  FMUL.RZ R25, R5, 0.15915493667125701904 ;  /* 0x3e22f98305197820 */ /* 0x000fe4000040c000 */
[----:B------:R-:W-:Y:S01]  /*0dd0*/  FMUL.RZ R24, R4, 0.15915493667125701904 ;  /* 0x3e22f98304187820 */ /* 0x000fe2000040c000 */
[----:B------:R-:W-:Y:S01]  /*0de0*/  MUFU.COS R15, R13 ;  /* 0x0000000d000f7308 */ /* 0x000fe20000000000 */
[----:B------:R-:W0:Y:S07]  /*0df0*/  LDC.64 R4, c[0x0][0x388] ;  /* 0x0000e200ff047b82 */ /* 0x000e2e0000000a00 */
[----:B------:R-:W1:Y:S08]  /*0e00*/  MUFU.COS R11, R12 ;  /* 0x0000000c000b7308 */ /* 0x000e700000000000 */
[----:B------:R-:W-:Y:S08]  /*0e10*/  MUFU.SIN R7, R20 ;  /* 0x0000001400077308 */ /* 0x000ff00000000400 */
[----:B------:R-:W-:Y:S01]  /*0e20*/  MUFU.COS R13, R20 ;  /* 0x00000014000d7308 */ /* 0x000fe20000000000 */
[----:B0-----:R-:W-:-:S07]  /*0e30*/  IMAD.WIDE.U32 R4, R3, 0x2, R4 ;  /* 0x0000000203047825 */ /* 0x001fce00078e0004 */
[----:B------:R-:W-:Y:S08]  /*0e40*/  MUFU.COS R18, R16 ;  /* 0x0000001000127308 */ /* 0x000ff00000000000 */
[----:B------:R-:W-:Y:S08]  /*0e50*/  MUFU.COS R12, R14 ;  /* 0x0000000e000c7308 */ /* 0x000ff00000000000 */
[----:B------:R-:W-:Y:S08]  /*0e60*/  MUFU.COS R17, R19 ;  /* 0x0000001300117308 */ /* 0x000ff00000000000 */
[----:B------:R-:W-:Y:S08]  /*0e70*/  MUFU.COS R21, R25 ;  /* 0x0000001900157308 */ /* 0x000ff00000000000 */
[----:B------:R-:W-:Y:S08]  /*0e80*/  MUFU.COS R20, R24 ;  /* 0x0000001800147308 */ /* 0x000ff00000000000 */
[----:B------:R-:W-:Y:S08]  /*0e90*/  MUFU.SIN R9, R16 ;  /* 0x0000001000097308 */ /* 0x000ff00000000400 */
[----:B------:R-:W-:Y:S08]  /*0ea0*/  MUFU.SIN R2, R14 ;  /* 0x0000000e00027308 */ /* 0x000ff00000000400 */
[----:B-1----:R-:W0:Y:S08]  /*0eb0*/  MUFU.RCP R11, R11 ;  /* 0x0000000b000b7308 */ /* 0x002e300000001000 */
[----:B------:R-:W-:Y:S08]  /*0ec0*/  MUFU.SIN R6, R19 ;  /* 0x0000001300067308 */ /* 0x000ff00000000400 */
[----:B------:R-:W1:Y:S01]  /*0ed0*/  MUFU.RCP R15, R15 ;  /* 0x0000000f000f7308 */ /* 0x000e620000001000 */
[----:B0-----:R-:W-:-:S07]  /*0ee0*/  FMUL.FTZ R10, R10, R11 ;  /* 0x0000000b0a0a7220 */ /* 0x001fce0000410000 */
[----:B------:R-:W0:Y:S08]  /*0ef0*/  MUFU.RCP R18, R18 ;  /* 0x0000001200127308 */ /* 0x000e300000001000 */
[----:B------:R-:W-:Y:S01]  /*0f00*/  MUFU.SIN R16, R25 ;  /* 0x0000001900107308 */ /* 0x000fe20000000400 */
[----:B-1----:R-:W-:-:S07]  /*0f10*/  FMUL.FTZ R8, R8, R15 ;  /* 0x0000000f08087220 */ /* 0x002fce0000410000 */
[----:B------:R-:W1:Y:S01]  /*0f20*/  MUFU.RCP R19, R12 ;  /* 0x0000000c00137308 */ /* 0x000e620000001000 */
[----:B0-----:R-:W-:-:S07]  /*0f30*/  FMUL.FTZ R9, R9, R18 ;  /* 0x0000001209097220 */ /* 0x001fce0000410000 */
[----:B------:R-:W-:Y:S08]  /*0f40*/  MUFU.SIN R14, R24 ;  /* 0x00000018000e7308 */ /* 0x000ff00000000400 */
[----:B------:R-:W0:Y:S01]  /*0f50*/  MUFU.RCP R22, R13 ;  /* 0x0000000d00167308 */ /* 0x000e220000001000 */
[----:B-1----:R-:W-:Y:S01]  /*0f60*/  FMUL.FTZ R19, R2, R19 ;  /* 0x0000001302137220 */ /* 0x002fe20000410000 */
[----:B------:R-:W-:-:S06]  /*0f70*/  IMAD.WIDE.U32 R2, R0, 0x10, R4 ;  /* 0x0000001000027825 */ /* 0x000fcc00078e0004 */
[----:B------:R-:W1:Y:S08]  /*0f80*/  MUFU.RCP R17, R17 ;  /* 0x0000001100117308 */ /* 0x000e700000001000 */
[----:B------:R-:W2:Y:S01]  /*0f90*/  MUFU.RCP R21, R21 ;  /* 0x0000001500157308 */ /* 0x000ea20000001000 */
[----:B0-----:R-:W-:-:S05]  /*0fa0*/  FMUL.FTZ R7, R7, R22 ;  /* 0x0000001607077220 */ /* 0x001fca0000410000 */
[----:B------:R-:W-:Y:S02]  /*0fb0*/  F2FP.BF16.F32.PACK_AB R7, R7, R10 ;  /* 0x0000000a0707723e */ /* 0x000fe400000010ff */
[----:B------:R-:W0:Y:S01]  /*0fc0*/  MUFU.RCP R23, R20 ;  /* 0x0000001400177308 */ /* 0x000e220000001000 */
[----:B-1----:R-:W-:-:S05]  /*0fd0*/  FMUL.FTZ R11, R6, R17 ;  /* 0x00000011060b7220 */ /* 0x002fca0000410000 */
[----:B------:R-:W-:Y:S01]  /*0fe0*/  F2FP.BF16.F32.PACK_AB R6, R11, R8 ;  /* 0x000000080b06723e */ /* 0x000fe200000010ff */
[----:B--2---:R-:W-:-:S05]  /*0ff0*/  FMUL.FTZ R16, R16, R21 ;  /* 0x0000001510107220 */ /* 0x004fca0000410000 */
[----:B------:R-:W-:Y:S01]  /*1000*/  F2FP.BF16.F32.PACK_AB R5, R16, R9 ;  /* 0x000000091005723e */ /* 0x000fe200000010ff */
[----:B0-----:R-:W-:-:S05]  /*1010*/  FMUL.FTZ R14, R14, R23 ;  /* 0x000000170e0e7220 */ /* 0x001fca0000410000 */
[----:B------:R-:W-:-:S05]  /*1020*/  F2FP.BF16.F32.PACK_AB R4, R14, R19 ;  /* 0x000000130e04723e */ /* 0x000fca00000010ff */
[----:B------:R-:W-:Y:S01]  /*1030*/  STG.E.128 desc[UR4][R2.64], R4 ;  /* 0x0000000402007986 */ /* 0x000fe2000c101d04 */
[----:B------:R-:W-:Y:S05]  /*1040*/  EXIT ;  /* 0x000000000000794d */ /* 0x000fea0003800000 */
.L_x_611:
        /* <DEDUP_REMOVED lines=11> */
.L_x_7498:


//--------------------- .text._ZN2at6native18elementwise_kernelILi128ELi4EZNS0_15gpu_kernel_implIZZZNS0_15tan_kernel_cudaERNS_18TensorIteratorBaseEENKUlvE0_clEvENKUlvE1_clEvEUlN3c104HalfEE_EEvS4_RKT_EUliE_EEviT1_ --------------------------
	.section	.text._ZN2at6native18elementwise_kernelILi128ELi4EZNS0_15gpu_kernel_implIZZZNS0_15tan_kernel_cudaERNS_18TensorIteratorBaseEENKUlvE0_clEvENKUlvE1_clEvEUlN3c104HalfEE_EEvS4_RKT_EUliE_EEviT1_,"ax",@progbits
	.align	128
        .global         _ZN2at6native18elementwise_kernelILi128ELi4EZNS0_15gpu_kernel_implIZZZNS0_15tan_kernel_cudaERNS_18TensorIteratorBaseEENKUlvE0_clEvENKUlvE1_clEvEUlN3c104HalfEE_EEvS4_RKT_EUliE_EEviT1_
        .type           _ZN2at6native18elementwise_kernelILi128ELi4EZNS0_15gpu_kernel_implIZZZNS0_15tan_kernel_cudaERNS_18TensorIteratorBaseEENKUlvE0_clEvENKUlvE1_clEvEUlN3c104HalfEE_EEvS4_RKT_EUliE_EEviT1_,@function
        .size           _ZN2at6native18elementwise_kernelILi128ELi4EZNS0_15gpu_kernel_implIZZZNS0_15tan_kernel_cudaERNS_18TensorIteratorBaseEENKUlvE0_clEvENKUlvE1_clEvEUlN3c104HalfEE_EEvS4_RKT_EUliE_EEviT1_,(.L_x_7499 - _ZN2at6native18elementwise_kernelILi128ELi4EZNS0_15gpu_kernel_implIZZZNS0_15tan_kernel_cudaERNS_18TensorIteratorBaseEENKUlvE0_clEvENKUlvE1_clEvEUlN3c104HalfEE_EEvS4_RKT_EUliE_EEviT1_)
        .other          _ZN2at6native18elementwise_kernelILi128ELi4EZNS0_15gpu_kernel_implIZZZNS0_15tan_kernel_cudaERNS_18TensorIteratorBaseEENKUlvE0_clEvENKUlvE1_clEvEUlN3c104HalfEE_EEvS4_RKT_EUliE_EEviT1_,@"STO_CUDA_ENTRY STV_DEFAULT"
_ZN2at6native18elementwise_kernelILi128ELi4EZNS0_15gpu_kernel_implIZZZNS0_15tan_kernel_cudaERNS_18TensorIteratorBaseEENKUlvE0_clEvENKUlvE1_clEvEUlN3c104HalfEE_EEvS4_RKT_EUliE_EEviT1_:
.text._ZN2at6native18elementwise_kernelILi128ELi4EZNS0_15gpu_kernel_implIZZZNS0_15tan_kernel_cudaERNS_18TensorIteratorBaseEENKUlvE0_clEvENKUlvE1_clEvEUlN3c104HalfEE_EEvS4_RKT_EUliE_EEviT1_:
        /* <DEDUP_REMOVED lines=22> */
[----:B------:R-:W-:Y:S01]  /*0160*/  HFMA2 R16, -RZ, RZ, 0, 0 ;  /* 0x00000000ff107431 */ /* 0x000fe200000001ff */
[----:B------:R-:W1:Y:S01]  /*0170*/  LDCU UR6, c[0x0][0x38c] ;  /* 0x00007180ff0677ac */ /* 0x000e620008000800 */
[----:B------:R-:W2:Y:S01]  /*0180*/  LDCU.64 UR8, c[0x0][0x4b8] ;  /* 0x00009700ff0877ac */ /* 0x000ea20008000a00 */
[----:B------:R-:W-:Y:S02]  /*0190*/  UISETP.NE.AND UP0, UPT, UR40, URZ, UPT ;  /* 0x000000ff2800728c */ /* 0x000fe4000bf05270 */
[----:B0-----:R-:W-:-:S05]  /*01a0*/  IMAD.HI.U32 R2, R17, UR4, R16 ;  /* 0x0000000411027c27 */ /* 0x001fca000f8e0010 */
[----:B------:R-:W-:-:S05]  /*01b0*/  SHF.R.U32.HI R3, RZ, UR5, R2 ;  /* 0x00000005ff037c19 */ /* 0x000fca0008011602 */
[----:B------:R-:W-:-:S04]  /*01c0*/  IMAD.MOV R0, RZ, RZ, -R3 ;  /* 0x000000ffff007224 */ /* 0x000fc800078e0a03 */
        /* <DEDUP_REMOVED lines=290> */
.L_x_614:
        /* <DEDUP_REMOVED lines=16> */
[----:B0-----:R-:W-:Y:S01]  /*14f0*/  F2FP.F16.F32.PACK_AB R0, RZ, R0 ;  /* 0x00000000ff00723e */ /* 0x001fe200000000ff */
[----:B------:R-:W-:Y:S06]  /*1500*/  BRA `(.L_x_620) ;  /* 0x0000000c008c7947 */ /* 0x000fec0003800000 */
.L_x_618:
[----:B------:R-:W2:Y:S02]  /*1510*/  LDG.E.U8 R2, desc[UR36][R2.64] ;  /* 0x0000002402027981 */ /* 0x000ea4000c1e1100 */
[----:B--2---:R-:W-:-:S04]  /*1520*/  I2FP.F32.U32 R0, R2 ;  /* 0x0000000200007245 */ /* 0x004fc80000201000 */
[----:B------:R-:W-:Y:S01]  /*1530*/  F2FP.F16.F32.PACK_AB R0, RZ, R0 ;  /* 0x00000000ff00723e */ /* 0x000fe200000000ff */
[----:B------:R-:W-:Y:S06]  /*1540*/  BRA `(.L_x_620) ;  /* 0x0000000c007c7947 */ /* 0x000fec0003800000 */
.L_x_617:
        /* <DEDUP_REMOVED lines=8> */
[----:B0-----:R-:W-:Y:S01]  /*15d0*/  F2FP.F16.F32.PACK_AB R0, RZ, R0 ;  /* 0x00000000ff00723e */ /* 0x001fe200000000ff */
[----:B------:R-:W-:Y:S06]  /*15e0*/  BRA `(.L_x_620) ;  /* 0x0000000c00547947 */ /* 0x000fec0003800000 */
.L_x_622:
[----:B------:R-:W2:Y:S02]  /*15f0*/  LDG.E R2, desc[UR36][R2.64] ;  /* 0x0000002402027981 */ /* 0x000ea4000c1e1900 */
[----:B--2---:R-:W-:-:S04]  /*1600*/  I2FP.F32.S32 R0, R2 ;  /* 0x0000000200007245 */ /* 0x004fc80000201400 */
[----:B------:R-:W-:Y:S01]  /*1610*/  F2FP.F16.F32.PACK_AB R0, RZ, R0 ;  /* 0x00000000ff00723e */ /* 0x000fe200000000ff */
[----:B------:R-:W-:Y:S06]  /*1620*/  BRA `(.L_x_620) ;  /* 0x0000000c00447947 */ /* 0x000fec0003800000 */
.L_x_621:
[----:B------:R-:W2:Y:S02]  /*1630*/  LDG.E.U16 R2, desc[UR36][R2.64] ;  /* 0x0000002402027981 */ /* 0x000ea4000c1e1500 */
[----:B--2---:R-:W0:Y:S02]  /*1640*/  I2F.S16 R0, R2 ;  /* 0x0000000200007306 */ /* 0x004e240000101400 */
[----:B0-----:R-:W-:Y:S01]  /*1650*/  F2FP.F16.F32.PACK_AB R0, RZ, R0 ;  /* 0x00000000ff00723e */ /* 0x001fe200000000ff */
[----:B------:R-:W-:Y:S06]  /*1660*/  BRA `(.L_x_620) ;  /* 0x0000000c00347947 */ /* 0x000fec0003800000 */
.L_x_616:
[----:B------:R-:W-:-:S09]  /*1670*/  UISETP.GT.AND UP0, UPT, UR4, 0x6, UPT ;  /* 0x000000060400788c */ /* 0x000fd2000bf04270 */
[----:B------:R-:W-:Y:S05]  /*1680*/  BRA.U UP0, `(.L_x_623) ;  /* 0x0000000100247547 */ /* 0x000fea000b800000 */
[----:B------:R-:W-:-:S09]  /*1690*/  UISETP.NE.AND UP0, UPT, UR4, 0x5, UPT ;  /* 0x000000050400788c */ /* 0x000fd2000bf05270 */
[----:B------:R-:W-:Y:S05]  /*16a0*/  BRA.U !UP0, `(.L_x_624) ;  /* 0x0000000108147547 */ /* 0x000fea000b800000 */
[----:B------:R-:W-:-:S09]  /*16b0*/  UISETP.NE.AND UP0, UPT, UR4, 0x6, UPT ;  /* 0x000000060400788c */ /* 0x000fd2000bf05270 */
[----:B------:R-:W-:Y:S05]  /*16c0*/  BRA.U UP0, `(.L_x_619) ;  /* 0x00000009008c7547 */ /* 0x000fea000b800000 */
[----:B------:R-:W2:Y:S02]  /*16d0*/  LDG.E R2, desc[UR36][R2.64] ;  /* 0x0000002402027981 */ /* 0x000ea4000c1e1900 */
[----:B--2---:R-:W-:Y:S01]  /*16e0*/  F2FP.F16.F32.PACK_AB R0, RZ, R2 ;  /* 0x00000002ff00723e */ /* 0x004fe200000000ff */
[----:B------:R-:W-:Y:S06]  /*16f0*/  BRA `(.L_x_620) ;  /* 0x0000000c00107947 */ /* 0x000fec0003800000 */
.L_x_624:
[----:B------:R0:W5:Y:S01]  /*1700*/  LDG.E.U16 R0, desc[UR36][R2.64] ;  /* 0x0000002402007981 */ /* 0x000162000c1e1500 */
[----:B------:R-:W-:Y:S05]  /*1710*/  BRA `(.L_x_620) ;  /* 0x0000000c00087947 */ /* 0x000fea0003800000 */
.L_x_623:
[----:B------:R-:W-:-:S09]  /*1720*/  UISETP.NE.AND UP0, UPT, UR4, 0x7, UPT ;  /* 0x000000070400788c */ /* 0x000fd2000bf05270 */
[----:B------:R-:W-:Y:S05]  /*1730*/  BRA.U !UP0, `(.L_x_625) ;  /* 0x0000000108247547 */ /* 0x000fea000b800000 */
[----:B------:R-:W-:-:S09]  /*1740*/  UISETP.NE.AND UP0, UPT, UR4, 0x8, UPT ;  /* 0x000000080400788c */ /* 0x000fd2000bf05270 */
[----:B------:R-:W-:Y:S05]  /*1750*/  BRA.U !UP0, `(.L_x_626) ;  /* 0x0000000108147547 */ /* 0x000fea000b800000 */
[----:B------:R-:W-:-:S09]  /*1760*/  UISETP.NE.AND UP0, UPT, UR4, 0x9, UPT ;  /* 0x000000090400788c */ /* 0x000fd2000bf05270 */
[----:B------:R-:W-:Y:S05]  /*1770*/  BRA.U UP0, `(.L_x_619) ;  /* 0x0000000900607547 */ /* 0x000fea000b800000 */
[----:B------:R-:W2:Y:S02]  /*1780*/  LDG.E R2, desc[UR36][R2.64] ;  /* 0x0000002402027981 */ /* 0x000ea4000c1e1900 */
[----:B--2---:R-:W-:Y:S01]  /*1790*/  F2FP.F16.F32.PACK_AB R0, RZ, R2 ;  /* 0x00000002ff00723e */ /* 0x004fe200000000ff */
[----:B------:R-:W-:Y:S06]  /*17a0*/  BRA `(.L_x_620) ;  /* 0x0000000800e47947 */ /* 0x000fec0003800000 */
.L_x_626:
[----:B------:R1:W5:Y:S01]  /*17b0*/  LDG.E.U16 R0, desc[UR36][R2.64] ;  /* 0x0000002402007981 */ /* 0x000362000c1e1500 */
[----:B------:R-:W-:Y:S05]  /*17c0*/  BRA `(.L_x_620) ;  /* 0x0000000800dc7947 */ /* 0x000fea0003800000 */
.L_x_625:
[----:B------:R-:W2:Y:S01]  /*17d0*/  LDG.E.64 R2, desc[UR36][R2.64] ;  /* 0x0000002402027981 */ /* 0x000ea2000c1e1b00 */
[----:B------:R-:W-:Y:S01]  /*17e0*/  UMOV UR4, 0xf0000000 ;  /* 0xf000000000047882 */ /* 0x000fe20000000000 */
[----:B------:R-:W-:Y:S01]  /*17f0*/  UMOV UR5, 0x380fffff ;  /* 0x380fffff00057882 */ /* 0x000fe20000000000 */
[----:B--2---:R-:W0:Y:S01]  /*1800*/  F2F.F32.F64 R0, R2 ;  /* 0x0000000200007310 */ /* 0x004e220000301000 */
[----:B------:R-:W-:-:S14]  /*1810*/  DSETP.GEU.AND P0, PT, |R2|, UR4, PT ;  /* 0x0000000402007e2a */ /* 0x000fdc000bf0e200 */
[----:B0-----:R-:W-:-:S05]  /*1820*/  @!P0 FMUL R0, R0, 1.175494350822287508e-38 ;  /* 0x0080000000008820 */ /* 0x001fca0000400000 */
[----:B------:R-:W-:Y:S01]  /*1830*/  F2FP.F16.F32.PACK_AB R0, RZ, R0 ;  /* 0x00000000ff00723e */ /* 0x000fe200000000ff */
[----:B------:R-:W-:Y:S06]  /*1840*/  BRA `(.L_x_620) ;  /* 0x0000000800bc7947 */ /* 0x000fec0003800000 */
.L_x_615:
        /* <DEDUP_REMOVED lines=11> */
[----:B------:R-:W-:Y:S01]  /*1900*/  F2FP.F16.F32.PACK_AB R0, RZ, R0 ;  /* 0x00000000ff00723e */ /* 0x000fe200000000ff */
[----:B------:R-:W-:Y:S06]  /*1910*/  BRA `(.L_x_620) ;  /* 0x0000000800887947 */ /* 0x000fec0003800000 */
.L_x_629:
        /* <DEDUP_REMOVED lines=8> */
.L_x_628:
[----:B------:R-:W-:-:S09]  /*19a0*/  UISETP.NE.AND UP0, UPT, UR4, 0xf, UPT ;  /* 0x0000000f0400788c */ /* 0x000fd2000bf05270 */
[----:B------:R-:W-:Y:S05]  /*19b0*/  BRA.U !UP0, `(.L_x_630) ;  /* 0x0000000108987547 */ /* 0x000fea000b800000 */
[----:B------:R-:W-:-:S09]  /*19c0*/  UISETP.NE.AND UP0, UPT, UR4, 0x17, UPT ;  /* 0x000000170400788c */ /* 0x000fd2000bf05270 */
[----:B------:R-:W-:Y:S05]  /*19d0*/  BRA.U !UP0, `(.L_x_631) ;  /* 0x00000001085c7547 */ /* 0x000fea000b800000 */
[----:B------:R-:W-:-:S09]  /*19e0*/  UISETP.NE.AND UP0, UPT, UR4, 0x18, UPT ;  /* 0x000000180400788c */ /* 0x000fd2000bf05270 */
[----:B------:R-:W-:Y:S05]  /*19f0*/  BRA.U UP0, `(.L_x_619) ;  /* 0x0000000500c07547 */ /* 0x000fea000b800000 */
[----:B------:R-:W2:Y:S01]  /*1a00*/  LDG.E.U8 R0, desc[UR36][R2.64] ;  /* 0x0000002402007981 */ /* 0x000ea2000c1e1100 */
[----:B------:R-:W-:Y:S01]  /*1a10*/  IMAD.MOV.U32 R6, RZ, RZ, 0x1f ;  /* 0x0000001fff067424 */ /* 0x000fe200078e00ff */
[----:B--2---:R-:W-:-:S04]  /*1a20*/  SHF.L.U32 R0, R0, 0x18, RZ ;  /* 0x0000001800007819 */ /* 0x004fc800000006ff */
[C---:B------:R-:W-:Y:S02]  /*1a30*/  LOP3.LUT R4, R0.reuse, 0x7f000000, RZ, 0xc0, !PT ;  /* 0x7f00000000047812 */ /* 0x040fe400078ec0ff */
[----:B------:R-:W-:Y:S02]  /*1a40*/  LOP3.LUT P0, RZ, R0, 0x7f000000, RZ, 0xc0, !PT ;  /* 0x7f00000000ff7812 */ /* 0x000fe4000780c0ff */
[----:B------:R-:W0:Y:S02]  /*1a50*/  FLO.U32 R5, R4 ;  /* 0x0000000400057300 */ /* 0x000e2400000e0000 */
[----:B0-----:R-:W-:-:S05]  /*1a60*/  IMAD.MOV R5, RZ, RZ, -R5 ;  /* 0x000000ffff057224 */ /* 0x001fca00078e0a05 */
[----:B------:R-:W-:-:S04]  /*1a70*/  VIADDMNMX.U32 R5, R5, R6, 0x4, !PT ;  /* 0x0000000405057446 */ /* 0x000fc80007800006 */
[----:B------:R-:W-:-:S04]  /*1a80*/  IADD3 R5, PT, PT, R5, -0x4, RZ ;  /* 0xfffffffc05057810 */ /* 0x000fc80007ffe0ff */
[C---:B------:R-:W-:Y:S01]  /*1a90*/  SHF.L.U32 R6, R4.reuse, R5, RZ ;  /* 0x0000000504067219 */ /* 0x040fe200000006ff */
[----:B------:R-:W-:Y:S02]  /*1aa0*/  IMAD.SHL.U32 R7, R5, 0x800000, RZ ;  /* 0x0080000005077824 */ /* 0x000fe400078e00ff */
[----:B------:R-:W-:-:S03]  /*1ab0*/  VIADD R5, R4, 0x1000000 ;  /* 0x0100000004057836 */ /* 0x000fc60000000000 */
[----:B------:R-:W-:Y:S02]  /*1ac0*/  LEA.HI R6, R6, -R7, RZ, 0x1c ;  /* 0x8000000706067211 */ /* 0x000fe400078fe0ff */
[----:B------:R-:W-:Y:S02]  /*1ad0*/  SHF.R.S32.HI R5, RZ, 0x8, R5 ;  /* 0x00000008ff057819 */ /* 0x000fe40000011405 */
[----:B------:R-:W-:-:S04]  /*1ae0*/  IADD3 R6, PT, PT, R6, 0x3c000000, RZ ;  /* 0x3c00000006067810 */ /* 0x000fc80007ffe0ff */
[----:B------:R-:W-:-:S04]  /*1af0*/  LOP3.LUT R5, R6, 0x7f800000, R5, 0xf8, !PT ;  /* 0x7f80000006057812 */ /* 0x000fc800078ef805 */
[----:B------:R-:W-:-:S04]  /*1b00*/  SEL R5, R5, RZ, P0 ;  /* 0x000000ff05057207 */ /* 0x000fc80000000000 */
[----:B------:R-:W-:-:S04]  /*1b10*/  LOP3.LUT R5, R5, 0x80000000, R0, 0xf8, !PT ;  /* 0x8000000005057812 */ /* 0x000fc800078ef800 */
[----:B------:R-:W-:-:S04]  /*1b20*/  F2FP.F16.F32.PACK_AB R5, RZ, R5 ;  /* 0x00000005ff05723e */ /* 0x000fc800000000ff */
[----:B------:R-:W-:Y:S01]  /*1b30*/  PRMT R0, R5, 0x7610, R0 ;  /* 0x0000761005007816 */ /* 0x000fe20000000000 */
[----:B------:R-:W-:Y:S06]  /*1b40*/  BRA `(.L_x_620) ;  /* 0x0000000400fc7947 */ /* 0x000fec0003800000 */
.L_x_631:
        /* <DEDUP_REMOVED lines=11> */
[----:B------:R-:W-:Y:S01]  /*1c00*/  F2FP.F16.F32.PACK_AB R0, RZ, R0 ;  /* 0x00000000ff00723e */ /* 0x000fe200000000ff */
[----:B------:R-:W-:Y:S06]  /*1c10*/  BRA `(.L_x_620) ;  /* 0x0000000400c87947 */ /* 0x000fec0003800000 */
.L_x_630:
[----:B------:R-:W2:Y:S02]  /*1c20*/  LDG.E.U16 R0, desc[UR36][R2.64] ;  /* 0x0000002402007981 */ /* 0x000ea4000c1e1500 */
[----:B--2---:R-:W-:-:S04]  /*1c30*/  SHF.L.U32 R0, R0, 0x10, RZ ;  /* 0x0000001000007819 */ /* 0x004fc800000006ff */
[----:B------:R-:W-:Y:S01]  /*1c40*/  F2FP.F16.F32.PACK_AB R0, RZ, R0 ;  /* 0x00000000ff00723e */ /* 0x000fe200000000ff */
[----:B------:R-:W-:Y:S06]  /*1c50*/  BRA `(.L_x_620) ;  /* 0x0000000400b87947 */ /* 0x000fec0003800000 */
.L_x_627:
        /* <DEDUP_REMOVED lines=10> */
[----:B------:R-:W-:Y:S01]  /*1d00*/  F2FP.F16.F32.PACK_AB R0, RZ, R0 ;  /* 0x00000000ff00723e */ /* 0x000fe200000000ff */
[----:B------:R-:W-:Y:S06]  /*1d10*/  BRA `(.L_x_620) ;  /* 0x0000000400887947 */ /* 0x000fec0003800000 */
.L_x_634:
        /* <DEDUP_REMOVED lines=21> */
.L_x_638:
[----:B------:R-:W-:Y:S05]  /*1e70*/  BSYNC.RECONVERGENT B1 ;  /* 0x0000000000017941 */ /* 0x000fea0003800200 */
.L_x_637:
[----:B------:R-:W-:Y:S01]  /*1e80*/  IMAD.SHL.U32 R0, R0, 0x100000, RZ ;  /* 0x0010000000007824 */ /* 0x000fe200078e00ff */
[----:B------:R-:W-:-:S04]  /*1e90*/  LEA R2, R2, 0x3b800000, 0x17 ;  /* 0x3b80000002027811 */ /* 0x000fc800078eb8ff */
[----:B------:R-:W-:-:S07]  /*1ea0*/  LOP3.LUT R0, R2, R0, R7, 0xfe, !PT ;  /* 0x0000000002007212 */ /* 0x000fce00078efe07 */
.L_x_636:
[----:B------:R-:W-:Y:S05]  /*1eb0*/  BSYNC.RECONVERGENT B0 ;  /* 0x0000000000007941 */ /* 0x000fea0003800200 */
.L_x_635:
[----:B------:R-:W-:Y:S01]  /*1ec0*/  F2FP.F16.F32.PACK_AB R0, RZ, R0 ;  /* 0x00000000ff00723e */ /* 0x000fe200000000ff */
[----:B------:R-:W-:Y:S06]  /*1ed0*/  BRA `(.L_x_620) ;  /* 0x0000000400187947 */ /* 0x000fec0003800000 */
.L_x_633:
        /* <DEDUP_REMOVED lines=21> */
.L_x_642:
[----:B------:R-:W-:Y:S05]  /*2030*/  BSYNC.RECONVERGENT B1 ;  /* 0x0000000000017941 */ /* 0x000fea0003800200 */
.L_x_641:
[----:B------:R-:W-:Y:S01]  /*2040*/  IMAD.SHL.U32 R0, R0, 0x200000, RZ ;  /* 0x0020000000007824 */ /* 0x000fe200078e00ff */
[----:B------:R-:W-:-:S04]  /*2050*/  LEA R2, R2, 0x37800000, 0x17 ;  /* 0x3780000002027811 */ /* 0x000fc800078eb8ff */
[----:B------:R-:W-:-:S07]  /*2060*/  LOP3.LUT R0, R2, R0, R7, 0xfe, !PT ;  /* 0x0000000002007212 */ /* 0x000fce00078efe07 */
.L_x_640:
[----:B------:R-:W-:Y:S05]  /*2070*/  BSYNC.RECONVERGENT B0 ;  /* 0x0000000000007941 */ /* 0x000fea0003800200 */
.L_x_639:
[----:B------:R-:W-:Y:S01]  /*2080*/  F2FP.F16.F32.PACK_AB R0, RZ, R0 ;  /* 0x00000000ff00723e */ /* 0x000fe200000000ff */
[----:B------:R-:W-:Y:S06]  /*2090*/  BRA `(.L_x_620) ;  /* 0x0000000000a87947 */ /* 0x000fec0003800000 */
.L_x_632:
[----:B------:R-:W-:-:S09]  /*20a0*/  UISETP.NE.AND UP0, UPT, UR4, 0x1c, UPT ;  /* 0x0000001c0400788c */ /* 0x000fd2000bf05270 */
[----:B------:R-:W-:Y:S05]  /*20b0*/  BRA.U !UP0, `(.L_x_643) ;  /* 0x0000000108947547 */ /* 0x000fea000b800000 */
[----:B------:R-:W-:-:S09]  /*20c0*/  UISETP.NE.AND UP0, UPT, UR4, 0x1d, UPT ;  /* 0x0000001d0400788c */ /* 0x000fd2000bf05270 */
[----:B------:R-:W-:Y:S05]  /*20d0*/  BRA.U !UP0, `(.L_x_644) ;  /* 0x00000001087c7547 */ /* 0x000fea000b800000 */
[----:B------:R-:W-:-:S09]  /*20e0*/  UISETP.NE.AND UP0, UPT, UR4, 0x2c, UPT ;  /* 0x0000002c0400788c */ /* 0x000fd2000bf05270 */
[----:B------:R-:W-:Y:S05]  /*20f0*/  BRA.U !UP0, `(.L_x_645) ;  /* 0x0000000108487547 */ /* 0x000fea000b800000 */
.L_x_619:
        /* <DEDUP_REMOVED lines=16> */
.L_x_646:
[----:B------:R-:W-:Y:S01]  /*2200*/  PRMT R0, RZ, 0x7610, R0 ;  /* 0x00007610ff007816 */ /* 0x000fe20000000000 */
[----:B------:R-:W-:Y:S06]  /*2210*/  BRA `(.L_x_620) ;  /* 0x0000000000487947 */ /* 0x000fec0003800000 */
.L_x_645:
        /* <DEDUP_REMOVED lines=8> */
.L_x_648:
[----:B------:R-:W-:Y:S05]  /*22a0*/  BSYNC.RECONVERGENT B0 ;  /* 0x0000000000007941 */ /* 0x000fea0003800200 */
.L_x_647:
[----:B------:R-:W-:Y:S01]  /*22b0*/  F2FP.F16.F32.PACK_AB R0, RZ, R0 ;  /* 0x00000000ff00723e */ /* 0x000fe200000000ff */
[----:B------:R-:W-:Y:S06]  /*22c0*/  BRA `(.L_x_620) ;  /* 0x00000000001c7947 */ /* 0x000fec0003800000 */
.L_x_644:
[----:B------:R-:W2:Y:S02]  /*22d0*/  LDG.E.64 R2, desc[UR36][R2.64] ;  /* 0x0000002402027981 */ /* 0x000ea4000c1e1b00 */
[----:B--2---:R-:W0:Y:S02]  /*22e0*/  I2F.U64 R0, R2 ;  /* 0x0000000200007312 */ /* 0x004e240000301000 */
[----:B0-----:R-:W-:Y:S01]  /*22f0*/  F2FP.F16.F32.PACK_AB R0, RZ, R0 ;  /* 0x00000000ff00723e */ /* 0x001fe200000000ff */
[----:B------:R-:W-:Y:S06]  /*2300*/  BRA `(.L_x_620) ;  /* 0x00000000000c7947 */ /* 0x000fec0003800000 */
.L_x_643:
[----:B------:R-:W2:Y:S02]  /*2310*/  LDG.E R2, desc[UR36][R2.64] ;  /* 0x0000002402027981 */ /* 0x000ea4000c1e1900 */
[----:B--2---:R-:W-:-:S04]  /*2320*/  I2FP.F32.U32 R0, R2 ;  /* 0x0000000200007245 */ /* 0x004fc80000201000 */
[----:B------:R-:W-:-:S07]  /*2330*/  F2FP.F16.F32.PACK_AB R0, RZ, R0 ;  /* 0x00000000ff00723e */ /* 0x000fce00000000ff */
.L_x_620:
[----:B-----5:R-:W-:Y:S01]  /*2340*/  HADD2.F32 R0, -RZ, R0.H0_H0 ;  /* 0x20000000ff007230 */ /* 0x020fe20000004100 */
[----:B------:R-:W0:Y:S04]  /*2350*/  LDCU.64 UR6, c[0x0][0x580] ;  /* 0x0000b000ff0677ac */ /* 0x000e280008000a00 */
[----:B------:R-:W-:Y:S01]  /*2360*/  FMUL.RZ R5, R0, 0.15915493667125701904 ;  /* 0x3e22f98300057820 */ /* 0x000fe2000040c000 */
[----:B------:R-:W-:-:S03]  /*2370*/  UPRMT UR4, UR42, 0x9910, URZ ;  /* 0x000099102a047896 */ /* 0x000fc600080000ff */
[----:B------:R-:W2:Y:S01]  /*2380*/  MUFU.COS R4, R5 ;  /* 0x0000000500047308 */ /* 0x000ea20000000000 */
[----:B------:R-:W-:-:S07]  /*2390*/  UISETP.GT.AND UP0, UPT, UR4, 0x9, UPT ;  /* 0x000000090400788c */ /* 0x000fce000bf04270 */
[----:B------:R-:W-:Y:S01]  /*23a0*/  MUFU.SIN R0, R5 ;  /* 0x0000000500007308 */ /* 0x000fe20000000400 */
[----:B01----:R-:W-:-:S07]  /*23b0*/  IADD3 R2, P0, PT, R16, UR6, RZ ;  /* 0x0000000610027c10 */ /* 0x003fce000ff1e0ff */
[----:B--2---:R-:W0:Y:S02]  /*23c0*/  MUFU.RCP R3, R4 ;  /* 0x0000000400037308 */ /* 0x004e240000001000 */
[----:B0-----:R-:W-:Y:S01]  /*23d0*/  FMUL.FTZ R0, R0, R3 ;  /* 0x0000000300007220 */ /* 0x001fe20000410000 */
[----:B------:R-:W-:-:S04]  /*23e0*/  IMAD.X R3, RZ, RZ, UR7, P0 ;  /* 0x00000007ff037e24 */ /* 0x000fc800080e06ff */
[----:B------:R-:W-:Y:S01]  /*23f0*/  F2FP.F16.F32.PACK_AB R0, RZ, R0 ;  /* 0x00000000ff00723e */ /* 0x000fe200000000ff */
[----:B------:R-:W-:Y:S06]  /*2400*/  BRA.U UP0, `(.L_x_649) ;  /* 0x0000000500047547 */ /* 0x000fec000b800000 */
        /* <DEDUP_REMOVED lines=8> */
[----:B------:R-:W-:-:S04]  /*2490*/  HADD2.F32 R0, -RZ, R0.H0_H0 ;  /* 0x20000000ff007230 */ /* 0x000fc80000004100 */
[----:B------:R-:W0:Y:S02]  /*24a0*/  F2I.FTZ.TRUNC.NTZ R5, R0 ;  /* 0x0000000000057305 */ /* 0x000e24000021f100 */
[----:B0-----:R4:W-:Y:S01]  /*24b0*/  STG.E.U8 desc[UR36][R2.64], R5 ;  /* 0x0000000502007986 */ /* 0x0019e2000c101124 */
[----:B------:R-:W-:Y:S05]  /*24c0*/  BRA `(.L_x_654) ;  /* 0x0000000c00807947 */ /* 0x000fea0003800000 */
.L_x_652:
[----:B------:R-:W-:-:S06]  /*24d0*/  HADD2.F32 R5, -RZ, R0.H0_H0 ;  /* 0x20000000ff057230 */ /* 0x000fcc0000004100 */
[----:B------:R-:W0:Y:S02]  /*24e0*/  F2I.S64.TRUNC R4, R5 ;  /* 0x0000000500047311 */ /* 0x000e24000020d900 */
[----:B0-----:R3:W-:Y:S01]  /*24f0*/  STG.E.U8 desc[UR36][R2.64], R4 ;  /* 0x0000000402007986 */ /* 0x0017e2000c101124 */
[----:B------:R-:W-:Y:S05]  /*2500*/  BRA `(.L_x_654) ;  /* 0x0000000c00707947 */ /* 0x000fea0003800000 */
.L_x_651:
[----:B------:R-:W-:-:S09]  /*2510*/  UISETP.NE.AND UP0, UPT, UR4, 0x2, UPT ;  /* 0x000000020400788c */ /* 0x000fd2000bf05270 */
[----:B------:R-:W-:Y:S05]  /*2520*/  BRA.U !UP0, `(.L_x_655) ;  /* 0x0000000108307547 */ /* 0x000fea000b800000 */
[----:B------:R-:W-:-:S09]  /*2530*/  UISETP.NE.AND UP0, UPT, UR4, 0x3, UPT ;  /* 0x000000030400788c */ /* 0x000fd2000bf05270 */
[----:B------:R-:W-:Y:S05]  /*2540*/  BRA.U !UP0, `(.L_x_656) ;  /* 0x0000000108187547 */ /* 0x000fea000b800000 */
[----:B------:R-:W-:-:S09]  /*2550*/  UISETP.NE.AND UP0, UPT, UR4, 0x4, UPT ;  /* 0x000000040400788c */ /* 0x000fd2000bf05270 */
[----:B------:R-:W-:Y:S05]  /*2560*/  BRA.U UP0, `(.L_x_653) ;  /* 0x0000000900b87547 */ /* 0x000fea000b800000 */
[----:B------:R-:W-:-:S06]  /*2570*/  HADD2.F32 R4, -RZ, R0.H0_H0 ;  /* 0x20000000ff047230 */ /* 0x000fcc0000004100 */
[----:B------:R-:W0:Y:S02]  /*2580*/  F2I.S64.TRUNC R4, R4 ;  /* 0x0000000400047311 */ /* 0x000e24000020d900 */
[----:B0-----:R0:W-:Y:S01]  /*2590*/  STG.E.64 desc[UR36][R2.64], R4 ;  /* 0x0000000402007986 */ /* 0x0011e2000c101b24 */
[----:B------:R-:W-:Y:S05]  /*25a0*/  BRA `(.L_x_654) ;  /* 0x0000000c00487947 */ /* 0x000fea0003800000 */
.L_x_656:
[----:B------:R-:W-:-:S04]  /*25b0*/  HADD2.F32 R0, -RZ, R0.H0_H0 ;  /* 0x20000000ff007230 */ /* 0x000fc80000004100 */
[----:B------:R-:W0:Y:S02]  /*25c0*/  F2I.FTZ.TRUNC.NTZ R5, R0 ;  /* 0x0000000000057305 */ /* 0x000e24000021f100 */
[----:B0-----:R1:W-:Y:S01]  /*25d0*/  STG.E desc[UR36][R2.64], R5 ;  /* 0x0000000502007986 */ /* 0x0013e2000c101924 */
[----:B------:R-:W-:Y:S05]  /*25e0*/  BRA `(.L_x_654) ;  /* 0x0000000c00387947 */ /* 0x000fea0003800000 */
.L_x_655:
[----:B------:R-:W-:-:S04]  /*25f0*/  HADD2.F32 R0, -RZ, R0.H0_H0 ;  /* 0x20000000ff007230 */ /* 0x000fc80000004100 */
[----:B------:R-:W0:Y:S02]  /*2600*/  F2I.FTZ.TRUNC.NTZ R5, R0 ;  /* 0x0000000000057305 */ /* 0x000e24000021f100 */
[----:B0-----:R2:W-:Y:S01]  /*2610*/  STG.E.U16 desc[UR36][R2.64], R5 ;  /* 0x0000000502007986 */ /* 0x0015e2000c101524 */
[----:B------:R-:W-:Y:S05]  /*2620*/  BRA `(.L_x_654) ;  /* 0x0000000c00287947 */ /* 0x000fea0003800000 */
.L_x_650:
[----:B------:R-:W-:-:S09]  /*2630*/  UISETP.GT.AND UP0, UPT, UR4, 0x6, UPT ;  /* 0x000000060400788c */ /* 0x000fd2000bf04270 */
[----:B------:R-:W-:Y:S05]  /*2640*/  BRA.U UP0, `(.L_x_657) ;  /* 0x0000000100247547 */ /* 0x000fea000b800000 */
[----:B------:R-:W-:-:S09]  /*2650*/  UISETP.NE.AND UP0, UPT, UR4, 0x5, UPT ;  /* 0x000000050400788c */ /* 0x000fd2000bf05270 */
[----:B------:R-:W-:Y:S05]  /*2660*/  BRA.U !UP0, `(.L_x_658) ;  /* 0x0000000108147547 */ /* 0x000fea000b800000 */
[----:B------:R-:W-:-:S09]  /*2670*/  UISETP.NE.AND UP0, UPT, UR4, 0x6, UPT ;  /* 0x000000060400788c */ /* 0x000fd2000bf05270 */
[----:B------:R-:W-:Y:S05]  /*2680*/  BRA.U UP0, `(.L_x_653) ;  /* 0x0000000900707547 */ /* 0x000fea000b800000 */
[----:B------:R-:W-:-:S05]  /*2690*/  HADD2.F32 R5, -RZ, R0.H0_H0 ;  /* 0x20000000ff057230 */ /* 0x000fca0000004100 */
[----:B------:R0:W-:Y:S01]  /*26a0*/  STG.E desc[UR36][R2.64], R5 ;  /* 0x0000000502007986 */ /* 0x0001e2000c101924 */
[----:B------:R-:W-:Y:S05]  /*26b0*/  BRA `(.L_x_654) ;  /* 0x0000000c00047947 */ /* 0x000fea0003800000 */
.L_x_658:
[----:B------:R0:W-:Y:S01]  /*26c0*/  STG.E.U16 desc[UR36][R2.64], R0 ;  /* 0x0000000002007986 */ /* 0x0001e2000c101524 */
[----:B------:R-:W-:Y:S05]  /*26d0*/  BRA `(.L_x_654) ;  /* 0x0000000800fc7947 */ /* 0x000fea0003800000 */
.L_x_657:
[----:B------:R-:W-:-:S09]  /*26e0*/  UISETP.NE.AND UP0, UPT, UR4, 0x7, UPT ;  /* 0x000000070400788c */ /* 0x000fd2000bf05270 */
[----:B------:R-:W-:Y:S05]  /*26f0*/  BRA.U !UP0, `(.L_x_659) ;  /* 0x0000000108347547 */ /* 0x000fea000b800000 */
[----:B------:R-:W-:-:S09]  /*2700*/  UISETP.NE.AND UP0, UPT, UR4, 0x8, UPT ;  /* 0x000000080400788c */ /* 0x000fd2000bf05270 */
[----:B------:R-:W-:Y:S05]  /*2710*/  BRA.U !UP0, `(.L_x_660) ;  /* 0x0000000108187547 */ /* 0x000fea000b800000 */
[----:B------:R-:W-:-:S09]  /*2720*/  UISETP.NE.AND UP0, UPT, UR4, 0x9, UPT ;  /* 0x000000090400788c */ /* 0x000fd2000bf05270 */
[----:B------:R-:W-:Y:S05]  /*2730*/  BRA.U UP0, `(.L_x_653) ;  /* 0x0000000900447547 */ /* 0x000fea000b800000 */
[----:B------:R-:W-:Y:S02]  /*2740*/  HFMA2 R5, -RZ, RZ, 0, 0 ;  /* 0x00000000ff057431 */ /* 0x000fe400000001ff */
[----:B------:R-:W-:-:S05]  /*2750*/  HADD2.F32 R4, -RZ, R0.H0_H0 ;  /* 0x20000000ff047230 */ /* 0x000fca0000004100 */
[----:B------:R0:W-:Y:S01]  /*2760*/  STG.E.64 desc[UR36][R2.64], R4 ;  /* 0x0000000402007986 */ /* 0x0001e2000c101b24 */
[----:B------:R-:W-:Y:S05]  /*2770*/  BRA `(.L_x_654) ;  /* 0x0000000800d47947 */ /* 0x000fea0003800000 */
.L_x_660:
[----:B------:R-:W-:-:S05]  /*2780*/  HADD2.F32 R0, -RZ, R0.H0_H0 ;  /* 0x20000000ff007230 */ /* 0x000fca0000004100 */
[----:B------:R-:W-:-:S04]  /*2790*/  F2FP.F16.F32.PACK_AB R0, RZ, R0 ;  /* 0x00000000ff00723e */ /* 0x000fc800000000ff */
[----:B------:R-:W-:-:S05]  /*27a0*/  PRMT R0, R0, 0x5410, RZ ;  /* 0x0000541000007816 */ /* 0x000fca00000000ff */
[----:B------:R0:W-:Y:S01]  /*27b0*/  STG.E desc[UR36][R2.64], R0 ;  /* 0x0000000002007986 */ /* 0x0001e2000c101924 */
[----:B------:R-:W-:Y:S05]  /*27c0*/  BRA `(.L_x_654) ;  /* 0x0000000800c07947 */ /* 0x000fea0003800000 */
.L_x_659:
[----:B------:R-:W-:-:S05]  /*27d0*/  HADD2.F32 R4, -RZ, R0.H0_H0 ;  /* 0x20000000ff047230 */ /* 0x000fca0000004100 */
[----:B------:R-:W-:-:S06]  /*27e0*/  FMUL.FTZ R4, R4, 1 ;  /* 0x3f80000004047820 */ /* 0x000fcc0000410000 */
[----:B------:R-:W0:Y:S02]  /*27f0*/  F2F.F64.F32 R4, R4 ;  /* 0x0000000400047310 */ /* 0x000e240000201800 */
[----:B0-----:R0:W-:Y:S01]  /*2800*/  STG.E.64 desc[UR36][R2.64], R4 ;  /* 0x0000000402007986 */ /* 0x0011e2000c101b24 */
[----:B------:R-:W-:Y:S05]  /*2810*/  BRA `(.L_x_654) ;  /* 0x0000000800ac7947 */ /* 0x000fea0003800000 */
.L_x_649:
        /* <DEDUP_REMOVED lines=8> */
[----:B------:R-:W-:-:S05]  /*28a0*/  HADD2.F32 R0, -RZ, R0.H0_H0 ;  /* 0x20000000ff007230 */ /* 0x000fca0000004100 */
[----:B------:R-:W-:-:S04]  /*28b0*/  FSETP.NEU.FTZ.AND P0, PT, R0, RZ, PT ;  /* 0x000000ff0000720b */ /* 0x000fc80003f1d000 */
[----:B------:R-:W-:-:S05]  /*28c0*/  SEL R5, RZ, 0x1, !P0 ;  /* 0x00000001ff057807 */ /* 0x000fca0004000000 */
[----:B------:R0:W-:Y:S01]  /*28d0*/  STG.E.U8 desc[UR36][R2.64], R5 ;  /* 0x0000000502007986 */ /* 0x0001e2000c101124 */
[----:B------:R-:W-:Y:S05]  /*28e0*/  BRA `(.L_x_654) ;  /* 0x0000000800787947 */ /* 0x000fea0003800000 */
.L_x_663:
[----:B------:R-:W-:Y:S01]  /*28f0*/  HADD2.F32 R0, -RZ, R0.H0_H0 ;  /* 0x20000000ff007230 */ /* 0x000fe20000004100 */
[----:B------:R-:W-:-:S04]  /*2900*/  CS2R R6, SRZ ;  /* 0x0000000000067805 */ /* 0x000fc8000001ff00 */
[----:B------:R-:W-:-:S04]  /*2910*/  FMUL.FTZ R0, R0, 1 ;  /* 0x3f80000000007820 */ /* 0x000fc80000410000 */
[----:B------:R-:W0:Y:S02]  /*2920*/  F2F.F64.F32 R4, R0 ;  /* 0x0000000000047310 */ /* 0x000e240000201800 */
[----:B0-----:R0:W-:Y:S01]  /*2930*/  STG.E.128 desc[UR36][R2.64], R4 ;  /* 0x0000000402007986 */ /* 0x0011e2000c101d24 */
[----:B------:R-:W-:Y:S05]  /*2940*/  BRA `(.L_x_654) ;  /* 0x0000000800607947 */ /* 0x000fea0003800000 */
.L_x_662:
[----:B------:R-:W-:-:S09]  /*2950*/  UISETP.NE.AND UP0, UPT, UR4, 0xf, UPT ;  /* 0x0000000f0400788c */ /* 0x000fd2000bf05270 */
[----:B------:R-:W-:Y:S05]  /*2960*/  BRA.U !UP0, `(.L_x_664) ;  /* 0x0000000108a07547 */ /* 0x000fea000b800000 */
[----:B------:R-:W-:-:S09]  /*2970*/  UISETP.NE.AND UP0, UPT, UR4, 0x17, UPT ;  /* 0x000000170400788c */ /* 0x000fd2000bf05270 */
[----:B------:R-:W-:Y:S05]  /*2980*/  BRA.U !UP0, `(.L_x_665) ;  /* 0x00000001084c7547 */ /* 0x000fea000b800000 */
[----:B------:R-:W-:-:S09]  /*2990*/  UISETP.NE.AND UP0, UPT, UR4, 0x18, UPT ;  /* 0x000000180400788c */ /* 0x000fd2000bf05270 */
[----:B------:R-:W-:Y:S05]  /*29a0*/  BRA.U UP0, `(.L_x_653) ;  /* 0x0000000500a87547 */ /* 0x000fea000b800000 */
[----:B------:R-:W-:Y:S01]  /*29b0*/  HADD2.F32 R7, -RZ, R0.H0_H0 ;  /* 0x20000000ff077230 */ /* 0x000fe20000004100 */
        /* <DEDUP_REMOVED lines=12> */
.L_x_667:
[----:B------:R-:W-:Y:S05]  /*2a80*/  BSYNC.RECONVERGENT B0 ;  /* 0x0000000000007941 */ /* 0x000fea0003800200 */
.L_x_666:
[----:B------:R-:W-:-:S05]  /*2a90*/  LOP3.LUT R5, R0, 0x80, R5, 0xf8, !PT ;  /* 0x0000008000057812 */ /* 0x000fca00078ef805 */
[----:B------:R0:W-:Y:S01]  /*2aa0*/  STG.E.U8 desc[UR36][R2.64], R5 ;  /* 0x0000000502007986 */ /* 0x0001e2000c101124 */
[----:B------:R-:W-:Y:S05]  /*2ab0*/  BRA `(.L_x_654) ;  /* 0x0000000800047947 */ /* 0x000fea0003800000 */
.L_x_665:
[----:B------:R-:W-:Y:S01]  /*2ac0*/  HADD2.F32 R7, -RZ, R0.H0_H0 ;  /* 0x20000000ff077230 */ /* 0x000fe20000004100 */
        /* <DEDUP_REMOVED lines=14> */
.L_x_669:
[----:B------:R-:W-:Y:S05]  /*2bb0*/  BSYNC.RECONVERGENT B0 ;  /* 0x0000000000007941 */ /* 0x000fea0003800200 */
.L_x_668:
[----:B------:R-:W-:-:S05]  /*2bc0*/  LOP3.LUT R5, R0, 0x80, R5, 0xf8, !PT ;  /* 0x0000008000057812 */ /* 0x000fca00078ef805 */
[----:B------:R0:W-:Y:S01]  /*2bd0*/  STG.E.U8 desc[UR36][R2.64], R5 ;  /* 0x0000000502007986 */ /* 0x0001e2000c101124 */
[----:B------:R-:W-:Y:S05]  /*2be0*/  BRA `(.L_x_654) ;  /* 0x0000000400b87947 */ /* 0x000fea0003800000 */
.L_x_664:
[----:B------:R-:W-:-:S05]  /*2bf0*/  HADD2.F32 R0, -RZ, R0.H0_H0 ;  /* 0x20000000ff007230 */ /* 0x000fca0000004100 */
[----:B------:R-:W-:-:S05]  /*2c00*/  F2FP.BF16.F32.PACK_AB R0, RZ, R0 ;  /* 0x00000000ff00723e */ /* 0x000fca00000010ff */
[----:B------:R0:W-:Y:S01]  /*2c10*/  STG.E.U16 desc[UR36][R2.64], R0 ;  /* 0x0000000002007986 */ /* 0x0001e2000c101524 */
[----:B------:R-:W-:Y:S05]  /*2c20*/  BRA `(.L_x_654) ;  /* 0x0000000400a87947 */ /* 0x000fea0003800000 */
.L_x_661:
        /* <DEDUP_REMOVED lines=8> */
[----:B------:R-:W-:-:S06]  /*2cb0*/  HADD2.F32 R5, -RZ, R0.H0_H0 ;  /* 0x20000000ff057230 */ /* 0x000fcc0000004100 */
[----:B------:R-:W0:Y:S02]  /*2cc0*/  F2I.FTZ.U32.TRUNC.NTZ R5, R5 ;  /* 0x0000000500057305 */ /* 0x000e24000021f000 */
[----:B0-----:R0:W-:Y:S01]  /*2cd0*/  STG.E.U16 desc[UR36][R2.64], R5 ;  /* 0x0000000502007986 */ /* 0x0011e2000c101524 */
[----:B------:R-:W-:Y:S05]  /*2ce0*/  BRA `(.L_x_654) ;  /* 0x0000000400787947 */ /* 0x000fea0003800000 */
.L_x_672:
[----:B------:R-:W-:Y:S01]  /*2cf0*/  HADD2.F32 R5, -RZ, R0.H0_H0 ;  /* 0x20000000ff057230 */ /* 0x000fe20000004100 */
[----:B------:R-:W-:Y:S01]  /*2d00*/  BSSY.RECONVERGENT B0, `(.L_x_673) ;  /* 0x0000014000007945 */ /* 0x000fe20003800200 */
[----:B------:R-:W-:-:S03]  /*2d10*/  MOV R0, 0x80 ;  /* 0x0000008000007802 */ /* 0x000fc60000000f00 */
        /* <DEDUP_REMOVED lines=10> */
.L_x_675:
[----:B------:R-:W-:-:S04]  /*2dc0*/  SHF.R.U32.HI R0, RZ, 0x14, R5 ;  /* 0x00000014ff007819 */ /* 0x000fc80000011605 */
[----:B------:R-:W-:-:S04]  /*2dd0*/  LOP3.LUT R0, R0, 0x1, RZ, 0xc0, !PT ;  /* 0x0000000100007812 */ /* 0x000fc800078ec0ff */
[----:B------:R-:W-:-:S04]  /*2de0*/  IADD3 R0, PT, PT, R5, 0x487ffff, R0 ;  /* 0x0487ffff05007810 */ /* 0x000fc80007ffe000 */
[----:B------:R-:W-:-:S04]  /*2df0*/  SHF.R.U32.HI R0, RZ, 0x14, R0 ;  /* 0x00000014ff007819 */ /* 0x000fc80000011600 */
[----:B------:R-:W-:-:S07]  /*2e00*/  LOP3.LUT R4, R0, 0xff, RZ, 0xc0, !PT ;  /* 0x000000ff00047812 */ /* 0x000fce00078ec0ff */
.L_x_676:
[----:B------:R-:W-:-:S04]  /*2e10*/  SHF.R.U32.HI R5, RZ, 0x18, R5 ;  /* 0x00000018ff057819 */ /* 0x000fc80000011605 */
[----:B------:R-:W-:-:S04]  /*2e20*/  LOP3.LUT R4, R4, 0x80, R5, 0xf8, !PT ;  /* 0x0000008004047812 */ /* 0x000fc800078ef805 */
[----:B------:R-:W-:-:S07]  /*2e30*/  PRMT R0, R4, 0x7610, R0 ;  /* 0x0000761004007816 */ /* 0x000fce0000000000 */
.L_x_674:
[----:B------:R-:W-:Y:S05]  /*2e40*/  BSYNC.RECONVERGENT B0 ;  /* 0x0000000000007941 */ /* 0x000fea0003800200 */
.L_x_673:
[----:B------:R0:W-:Y:S01]  /*2e50*/  STG.E.U8 desc[UR36][R2.64], R0 ;  /* 0x0000000002007986 */ /* 0x0001e2000c101124 */
[----:B------:R-:W-:Y:S05]  /*2e60*/  BRA `(.L_x_654) ;  /* 0x0000000400187947 */ /* 0x000fea0003800000 */
.L_x_671:
[----:B------:R-:W-:Y:S01]  /*2e70*/  HADD2.F32 R5, -RZ, R0.H0_H0 ;  /* 0x20000000ff057230 */ /* 0x000fe20000004100 */
[----:B------:R-:W-:Y:S01]  /*2e80*/  BSSY.RECONVERGENT B0, `(.L_x_677) ;  /* 0x0000014000007945 */ /* 0x000fe20003800200 */
[----:B------:R-:W-:-:S03]  /*2e90*/  IMAD.MOV.U32 R0, RZ, RZ, 0x80 ;  /* 0x00000080ff007424 */ /* 0x000fc600078e00ff */
        /* <DEDUP_REMOVED lines=10> */
.L_x_679:
[----:B------:R-:W-:-:S04]  /*2f40*/  SHF.R.U32.HI R0, RZ, 0x15, R5 ;  /* 0x00000015ff007819 */ /* 0x000fc80000011605 */
[----:B------:R-:W-:-:S04]  /*2f50*/  LOP3.LUT R0, R0, 0x1, RZ, 0xc0, !PT ;  /* 0x0000000100007812 */ /* 0x000fc800078ec0ff */
[----:B------:R-:W-:-:S04]  /*2f60*/  IADD3 R0, PT, PT, R5, 0x88fffff, R0 ;  /* 0x088fffff05007810 */ /* 0x000fc80007ffe000 */
[----:B------:R-:W-:-:S04]  /*2f70*/  SHF.R.U32.HI R0, RZ, 0x15, R0 ;  /* 0x00000015ff007819 */ /* 0x000fc80000011600 */
[----:B------:R-:W-:-:S07]  /*2f80*/  LOP3.LUT R4, R0, 0xff, RZ, 0xc0, !PT ;  /* 0x000000ff00047812 */ /* 0x000fce00078ec0ff */
.L_x_680:
[----:B------:R-:W-:-:S04]  /*2f90*/  SHF.R.U32.HI R5, RZ, 0x18, R5 ;  /* 0x00000018ff057819 */ /* 0x000fc80000011605 */
[----:B------:R-:W-:-:S04]  /*2fa0*/  LOP3.LUT R4, R4, 0x80, R5, 0xf8, !PT ;  /* 0x0000008004047812 */ /* 0x000fc800078ef805 */
[----:B------:R-:W-:-:S07]  /*2fb0*/  PRMT R0, R4, 0x7610, R0 ;  /* 0x0000761004007816 */ /* 0x000fce0000000000 */
.L_x_678:
[----:B------:R-:W-:Y:S05]  /*2fc0*/  BSYNC.RECONVERGENT B0 ;  /* 0x0000000000007941 */ /* 0x000fea0003800200 */
.L_x_677:
[----:B------:R0:W-:Y:S01]  /*2fd0*/  STG.E.U8 desc[UR36][R2.64], R0 ;  /* 0x0000000002007986 */ /* 0x0001e2000c101124 */
[----:B------:R-:W-:Y:S05]  /*2fe0*/  BRA `(.L_x_654) ;  /* 0x0000000000b87947 */ /* 0x000fea0003800000 */
.L_x_670:
[----:B------:R-:W-:-:S09]  /*2ff0*/  UISETP.NE.AND UP0, UPT, UR4, 0x1c, UPT ;  /* 0x0000001c0400788c */ /* 0x000fd2000bf05270 */
[----:B------:R-:W-:Y:S05]  /*3000*/  BRA.U !UP0, `(.L_x_681) ;  /* 0x0000000108a47547 */ /* 0x000fea000b800000 */
[----:B------:R-:W-:-:S09]  /*3010*/  UISETP.NE.AND UP0, UPT, UR4, 0x1d, UPT ;  /* 0x0000001d0400788c */ /* 0x000fd2000bf05270 */
[----:B------:R-:W-:Y:S05]  /*3020*/  BRA.U !UP0, `(.L_x_682) ;  /* 0x00000001088c7547 */ /* 0x000fea000b800000 */
[----:B------:R-:W-:-:S09]  /*3030*/  UISETP.NE.AND UP0, UPT, UR4, 0x2c, UPT ;  /* 0x0000002c0400788c */ /* 0x000fd2000bf05270 */
[----:B------:R-:W-:Y:S05]  /*3040*/  BRA.U !UP0, `(.L_x_683) ;  /* 0x0000000108447547 */ /* 0x000fea000b800000 */
.L_x_653:
        /* <DEDUP_REMOVED lines=16> */
.L_x_684:
[----:B------:R-:W-:Y:S05]  /*3150*/  BRA `(.L_x_654) ;  /* 0x00000000005c7947 */ /* 0x000fea0003800000 */
.L_x_683:
[----:B------:R-:W-:-:S05]  /*3160*/  HADD2.F32 R5, -RZ, R0.H0_H0 ;  /* 0x20000000ff057230 */ /* 0x000fca0000004100 */
[----:B------:R-:W-:-:S04]  /*3170*/  SHF.R.U32.HI R6, RZ, 0x17, R5 ;  /* 0x00000017ff067819 */ /* 0x000fc80000011605 */
[----:B------:R-:W-:-:S04]  /*3180*/  LOP3.LUT R4, R6, 0xff, RZ, 0xc0, !PT ;  /* 0x000000ff06047812 */ /* 0x000fc800078ec0ff */
[----:B------:R-:W-:-:S13]  /*3190*/  ISETP.NE.AND P1, PT, R4, 0xff, PT ;  /* 0x000000ff0400780c */ /* 0x000fda0003f25270 */
[--C-:B------:R-:W-:Y:S02]  /*31a0*/  @P1 SHF.R.U32.HI R0, RZ, 0x16, R5.reuse ;  /* 0x00000016ff001819 */ /* 0x100fe40000011605 */
        /* <DEDUP_REMOVED lines=11> */
.L_x_682:
[----:B------:R-:W-:-:S06]  /*3260*/  HADD2.F32 R4, -RZ, R0.H0_H0 ;  /* 0x20000000ff047230 */ /* 0x000fcc0000004100 */
[----:B------:R-:W0:Y:S02]  /*3270*/  F2I.U64.TRUNC R4, R4 ;  /* 0x0000000400047311 */ /* 0x000e24000020d800 */
[----:B0-----:R0:W-:Y:S01]  /*3280*/  STG.E.64 desc[UR36][R2.64], R4 ;  /* 0x0000000402007986 */ /* 0x0011e2000c101b24 */
[----:B------:R-:W-:Y:S05]  /*3290*/  BRA `(.L_x_654) ;  /* 0x00000000000c7947 */ /* 0x000fea0003800000 */
.L_x_681:
[----:B------:R-:W-:-:S04]  /*32a0*/  HADD2.F32 R0, -RZ, R0.H0_H0 ;  /* 0x20000000ff007230 */ /* 0x000fc80000004100 */
[----:B------:R-:W0:Y:S02]  /*32b0*/  F2I.FTZ.U32.TRUNC.NTZ R5, R0 ;  /* 0x0000000000057305 */ /* 0x000e24000021f000 */
[----:B0-----:R0:W-:Y:S02]  /*32c0*/  STG.E desc[UR36][R2.64], R5 ;  /* 0x0000000502007986 */ /* 0x0011e4000c101924 */
.L_x_654:
[----:B------:R-:W-:-:S07]  /*32d0*/  IADD3 R17, PT, PT, R17, 0x80, RZ ;  /* 0x0000008011117810 */ /* 0x000fce0007ffe0ff */
.L_x_613:
[----:B------:R-:W-:Y:S05]  /*32e0*/  BSYNC.RECONVERGENT B6 ;  /* 0x0000000000067941 */ /* 0x000fea0003800200 */
.L_x_612:
[----:B------:R-:W5:Y:S01]  /*32f0*/  LDCU UR4, c[0x0][0x380] ;  /* 0x00007000ff0477ac */ /* 0x000f620008000800 */
[----:B------:R-:W-:Y:S01]  /*3300*/  BSSY.RECONVERGENT B6, `(.L_x_685) ;  /* 0x0000320000067945 */ /* 0x000fe20003800200 */
[----:B-----5:R-:W-:-:S13]  /*3310*/  ISETP.GE.AND P0, PT, R17, UR4, PT ;  /* 0x0000000411007c0c */ /* 0x020fda000bf06270 */
[----:B------:R-:W-:Y:S05]  /*3320*/  @P0 BRA `(.L_x_686) ;  /* 0x0000003000740947 */ /* 0x000fea0003800000 */
        /* <DEDUP_REMOVED lines=303> */
.L_x_687:
        /* <DEDUP_REMOVED lines=18> */
.L_x_691:
[----:B------:R-:W2:Y:S02]  /*4740*/  LDG.E.U8 R2, desc[UR36][R2.64] ;  /* 0x0000002402027981 */ /* 0x000ea4000c1e1100 */
[----:B--2---:R-:W-:-:S04]  /*4750*/  I2FP.F32.U32 R0, R2 ;  /* 0x0000000200007245 */ /* 0x004fc80000201000 */
[----:B------:R-:W-:Y:S01]  /*4760*/  F2FP.F16.F32.PACK_AB R0, RZ, R0 ;  /* 0x00000000ff00723e */ /* 0x000fe200000000ff */
[----:B------:R-:W-:Y:S06]  /*4770*/  BRA `(.L_x_693) ;  /* 0x0000000c007c7947 */ /* 0x000fec0003800000 */
.L_x_690:
        /* <DEDUP_REMOVED lines=10> */
.L_x_695:
[----:B------:R-:W2:Y:S02]  /*4820*/  LDG.E R2, desc[UR36][R2.64] ;  /* 0x0000002402027981 */ /* 0x000ea4000c1e1900 */
[----:B--2---:R-:W-:-:S04]  /*4830*/  I2FP.F32.S32 R0, R2 ;  /* 0x0000000200007245 */ /* 0x004fc80000201400 */
[----:B------:R-:W-:Y:S01]  /*4840*/  F2FP.F16.F32.PACK_AB R0, RZ, R0 ;  /* 0x00000000ff00723e */ /* 0x000fe200000000ff */
[----:B------:R-:W-:Y:S06]  /*4850*/  BRA `(.L_x_693) ;  /* 0x0000000c00447947 */ /* 0x000fec0003800000 */
.L_x_694:
[----:B------:R-:W2:Y:S02]  /*4860*/  LDG.E.U16 R2, desc[UR36][R2.64] ;  /* 0x0000002402027981 */ /* 0x000ea4000c1e1500 */
[----:B--2---:R-:W0:Y:S02]  /*4870*/  I2F.S16 R0, R2 ;  /* 0x0000000200007306 */ /* 0x004e240000101400 */
[----:B0-----:R-:W-:Y:S01]  /*4880*/  F2FP.F16.F32.PACK_AB R0, RZ, R0 ;  /* 0x00000000ff00723e */ /* 0x001fe200000000ff */
[----:B------:R-:W-:Y:S06]  /*4890*/  BRA `(.L_x_693) ;  /* 0x0000000c00347947 */ /* 0x000fec0003800000 */
.L_x_689:
        /* <DEDUP_REMOVED lines=9> */
.L_x_697:
[----:B------:R1:W5:Y:S01]  /*4930*/  LDG.E.U16 R0, desc[UR36][R2.64] ;  /* 0x0000002402007981 */ /* 0x000362000c1e1500 */
[----:B------:R-:W-:Y:S05]  /*4940*/  BRA `(.L_x_693) ;  /* 0x0000000c00087947 */ /* 0x000fea0003800000 */
.L_x_696:
        /* <DEDUP_REMOVED lines=9> */
.L_x_699:
[----:B------:R0:W5:Y:S01]  /*49e0*/  LDG.E.U16 R0, desc[UR36][R2.64] ;  /* 0x0000002402007981 */ /* 0x000162000c1e1500 */
[----:B------:R-:W-:Y:S05]  /*49f0*/  BRA `(.L_x_693) ;  /* 0x0000000800dc7947 */ /* 0x000fea0003800000 */
.L_x_698:
        /* <DEDUP_REMOVED lines=8> */
.L_x_688:
        /* <DEDUP_REMOVED lines=13> */
.L_x_702:
        /* <DEDUP_REMOVED lines=8> */
.L_x_701:
        /* <DEDUP_REMOVED lines=27> */
.L_x_704:
[----:B------:R-:W2:Y:S02]  /*4d80*/  LDG.E.U8 R2, desc[UR36][R2.64] ;  /* 0x0000002402027981 */ /* 0x000ea4000c1e1100 */
[C---:B--2---:R-:W-:Y:S02]  /*4d90*/  IMAD.SHL.U32 R0, R2.reuse, 0x2000000, RZ ;  /* 0x0200000002007824 */ /* 0x044fe400078e00ff */
        /* <DEDUP_REMOVED lines=9> */
[----:B------:R-:W-:Y:S01]  /*4e30*/  F2FP.F16.F32.PACK_AB R0, RZ, R0 ;  /* 0x00000000ff00723e */ /* 0x000fe200000000ff */
[----:B------:R-:W-:Y:S06]  /*4e40*/  BRA `(.L_x_693) ;  /* 0x0000000400c87947 */ /* 0x000fec0003800000 */
.L_x_703:
[----:B------:R-:W2:Y:S02]  /*4e50*/  LDG.E.U16 R0, desc[UR36][R2.64] ;  /* 0x0000002402007981 */ /* 0x000ea4000c1e1500 */
[----:B--2---:R-:W-:-:S04]  /*4e60*/  SHF.L.U32 R0, R0, 0x10, RZ ;  /* 0x0000001000007819 */ /* 0x004fc800000006ff */
[----:B------:R-:W-:Y:S01]  /*4e70*/  F2FP.F16.F32.PACK_AB R0, RZ, R0 ;  /* 0x00000000ff00723e */ /* 0x000fe200000000ff */
[----:B------:R-:W-:Y:S06]  /*4e80*/  BRA `(.L_x_693) ;  /* 0x0000000400b87947 */ /* 0x000fec0003800000 */
.L_x_700:
        /* <DEDUP_REMOVED lines=12> */
.L_x_707:
        /* <DEDUP_REMOVED lines=21> */
.L_x_711:
[----:B------:R-:W-:Y:S05]  /*50a0*/  BSYNC.RECONVERGENT B1 ;  /* 0x0000000000017941 */ /* 0x000fea0003800200 */
.L_x_710:
[----:B------:R-:W-:Y:S01]  /*50b0*/  IMAD.SHL.U32 R0, R0, 0x100000, RZ ;  /* 0x0010000000007824 */ /* 0x000fe200078e00ff */
[----:B------:R-:W-:-:S04]  /*50c0*/  LEA R2, R2, 0x3b800000, 0x17 ;  /* 0x3b80000002027811 */ /* 0x000fc800078eb8ff */
[----:B------:R-:W-:-:S07]  /*50d0*/  LOP3.LUT R0, R2, R0, R7, 0xfe, !PT ;  /* 0x0000000002007212 */ /* 0x000fce00078efe07 */
.L_x_709:
[----:B------:R-:W-:Y:S05]  /*50e0*/  BSYNC.RECONVERGENT B0 ;  /* 0x0000000000007941 */ /* 0x000fea0003800200 */
.L_x_708:
[----:B------:R-:W-:Y:S01]  /*50f0*/  F2FP.F16.F32.PACK_AB R0, RZ, R0 ;  /* 0x00000000ff00723e */ /* 0x000fe200000000ff */
[----:B------:R-:W-:Y:S06]  /*5100*/  BRA `(.L_x_693) ;  /* 0x0000000400187947 */ /* 0x000fec0003800000 */
.L_x_706:
        /* <DEDUP_REMOVED lines=21> */
.L_x_715:
[----:B------:R-:W-:Y:S05]  /*5260*/  BSYNC.RECONVERGENT B1 ;  /* 0x0000000000017941 */ /* 0x000fea0003800200 */
.L_x_714:
[----:B------:R-:W-:Y:S01]  /*5270*/  IMAD.SHL.U32 R0, R0, 0x200000, RZ ;  /* 0x0020000000007824 */ /* 0x000fe200078e00ff */
[----:B------:R-:W-:-:S04]  /*5280*/  LEA R2, R2, 0x37800000, 0x17 ;  /* 0x3780000002027811 */ /* 0x000fc800078eb8ff */
[----:B------:R-:W-:-:S07]  /*5290*/  LOP3.LUT R0, R2, R0, R7, 0xfe, !PT ;  /* 0x0000000002007212 */ /* 0x000fce00078efe07 */
.L_x_713:
[----:B------:R-:W-:Y:S05]  /*52a0*/  BSYNC.RECONVERGENT B0 ;  /* 0x0000000000007941 */ /* 0x000fea0003800200 */
.L_x_712:
[----:B------:R-:W-:Y:S01]  /*52b0*/  F2FP.F16.F32.PACK_AB R0, RZ, R0 ;  /* 0x00000000ff00723e */ /* 0x000fe200000000ff */
[----:B------:R-:W-:Y:S06]  /*52c0*/  BRA `(.L_x_693) ;  /* 0x0000000000a87947 */ /* 0x000fec0003800000 */
.L_x_705:
        /* <DEDUP_REMOVED lines=14> */
.L_x_719:
[----:B------:R-:W-:Y:S05]  /*53b0*/  BSYNC.RECONVERGENT B0 ;  /* 0x0000000000007941 */ /* 0x000fea0003800200 */
.L_x_718:
[----:B------:R-:W-:Y:S01]  /*53c0*/  F2FP.F16.F32.PACK_AB R0, RZ, R0 ;  /* 0x00000000ff00723e */ /* 0x000fe200000000ff */
[----:B------:R-:W-:Y:S06]  /*53d0*/  BRA `(.L_x_693) ;  /* 0x0000000000647947 */ /* 0x000fec0003800000 */
.L_x_692:
        /* <DEDUP_REMOVED lines=16> */
.L_x_720:
[----:B------:R-:W-:Y:S01]  /*54e0*/  PRMT R0, RZ, 0x7610, R0 ;  /* 0x00007610ff007816 */ /* 0x000fe20000000000 */
[----:B------:R-:W-:Y:S06]  /*54f0*/  BRA `(.L_x_693) ;  /* 0x00000000001c7947 */ /* 0x000fec0003800000 */
.L_x_717:
[----:B------:R-:W2:Y:S02]  /*5500*/  LDG.E.64 R2, desc[UR36][R2.64] ;  /* 0x0000002402027981 */ /* 0x000ea4000c1e1b00 */
[----:B--2---:R-:W0:Y:S02]  /*5510*/  I2F.U64 R0, R2 ;  /* 0x0000000200007312 */ /* 0x004e240000301000 */
[----:B0-----:R-:W-:Y:S01]  /*5520*/  F2FP.F16.F32.PACK_AB R0, RZ, R0 ;  /* 0x00000000ff00723e */ /* 0x001fe200000000ff */
[----:B------:R-:W-:Y:S06]  /*5530*/  BRA `(.L_x_693) ;  /* 0x00000000000c7947 */ /* 0x000fec0003800000 */
.L_x_716:
[----:B------:R-:W2:Y:S02]  /*5540*/  LDG.E R2, desc[UR36][R2.64] ;  /* 0x0000002402027981 */ /* 0x000ea4000c1e1900 */
[----:B--2---:R-:W-:-:S04]  /*5550*/  I2FP.F32.U32 R0, R2 ;  /* 0x0000000200007245 */ /* 0x004fc80000201000 */
[----:B------:R-:W-:-:S07]  /*5560*/  F2FP.F16.F32.PACK_AB R0, RZ, R0 ;  /* 0x00000000ff00723e */ /* 0x000fce00000000ff */
.L_x_693:
        /* <DEDUP_REMOVED lines=25> */
.L_x_724:
[----:B------:R-:W-:-:S06]  /*5700*/  HADD2.F32 R5, -RZ, R0.H0_H0 ;  /* 0x20000000ff057230 */ /* 0x000fcc0000004100 */
[----:B------:R-:W0:Y:S02]  /*5710*/  F2I.S64.TRUNC R4, R5 ;  /* 0x0000000500047311 */ /* 0x000e24000020d900 */
[----:B0-----:R0:W-:Y:S01]  /*5720*/  STG.E.U8 desc[UR36][R2.64], R4 ;  /* 0x0000000402007986 */ /* 0x0011e2000c101124 */
[----:B------:R-:W-:Y:S05]  /*5730*/  BRA `(.L_x_726) ;  /* 0x0000000c006c7947 */ /* 0x000fea0003800000 */
.L_x_723:
        /* <DEDUP_REMOVED lines=10> */
.L_x_728:
[----:B------:R-:W-:-:S04]  /*57e0*/  HADD2.F32 R0, -RZ, R0.H0_H0 ;  /* 0x20000000ff007230 */ /* 0x000fc80000004100 */
[----:B------:R-:W0:Y:S02]  /*57f0*/  F2I.FTZ.TRUNC.NTZ R5, R0 ;  /* 0x0000000000057305 */ /* 0x000e24000021f100 */
[----:B0-----:R0:W-:Y:S01]  /*5800*/  STG.E desc[UR36][R2.64], R5 ;  /* 0x0000000502007986 */ /* 0x0011e2000c101924 */
[----:B------:R-:W-:Y:S05]  /*5810*/  BRA `(.L_x_726) ;  /* 0x0000000c00347947 */ /* 0x000fea0003800000 */
.L_x_727:
[----:B------:R-:W-:-:S04]  /*5820*/  HADD2.F32 R0, -RZ, R0.H0_H0 ;  /* 0x20000000ff007230 */ /* 0x000fc80000004100 */
[----:B------:R-:W0:Y:S02]  /*5830*/  F2I.FTZ.TRUNC.NTZ R5, R0 ;  /* 0x0000000000057305 */ /* 0x000e24000021f100 */
[----:B0-----:R0:W-:Y:S01]  /*5840*/  STG.E.U16 desc[UR36][R2.64], R5 ;  /* 0x0000000502007986 */ /* 0x0011e2000c101524 */
[----:B------:R-:W-:Y:S05]  /*5850*/  BRA `(.L_x_726) ;  /* 0x0000000c00247947 */ /* 0x000fea0003800000 */
.L_x_722:
        /* <DEDUP_REMOVED lines=9> */
.L_x_730:
[----:B------:R0:W-:Y:S01]  /*58f0*/  STG.E.U16 desc[UR36][R2.64], R0 ;  /* 0x0000000002007986 */ /* 0x0001e2000c101524 */
[----:B------:R-:W-:Y:S05]  /*5900*/  BRA `(.L_x_726) ;  /* 0x0000000800f87947 */ /* 0x000fea0003800000 */
.L_x_729:
[----:B------:R-:W-:-:S09]  /*5910*/  UISETP.NE.AND UP0, UPT, UR4, 0x7, UPT ;  /* 0x000000070400788c */ /* 0x000fd2000bf05270 */
[----:B------:R-:W-:Y:S05]  /*5920*/  BRA.U !UP0, `(.L_x_731) ;  /* 0x0000000108347547 */ /* 0x000fea000b800000 */
[----:B------:R-:W-:-:S09]  /*5930*/  UISETP.NE.AND UP0, UPT, UR4, 0x8, UPT ;  /* 0x000000080400788c */ /* 0x000fd2000bf05270 */
[----:B------:R-:W-:Y:S05]  /*5940*/  BRA.U !UP0, `(.L_x_732) ;  /* 0x0000000108187547 */ /* 0x000fea000b800000 */
[----:B------:R-:W-:-:S09]  /*5950*/  UISETP.NE.AND UP0, UPT, UR4, 0x9, UPT ;  /* 0x000000090400788c */ /* 0x000fd2000bf05270 */
[----:B------:R-:W-:Y:S05]  /*5960*/  BRA.U UP0, `(.L_x_725) ;  /* 0x0000000500fc7547 */ /* 0x000fea000b800000 */
[----:B------:R-:W-:Y:S01]  /*5970*/  HADD2.F32 R4, -RZ, R0.H0_H0 ;  /* 0x20000000ff047230 */ /* 0x000fe20000004100 */
[----:B------:R-:W-:-:S05]  /*5980*/  MOV R5, RZ ;  /* 0x000000ff00057202 */ /* 0x000fca0000000f00 */
[----:B------:R0:W-:Y:S01]  /*5990*/  STG.E.64 desc[UR36][R2.64], R4 ;  /* 0x0000000402007986 */ /* 0x0001e2000c101b24 */
[----:B------:R-:W-:Y:S05]  /*59a0*/  BRA `(.L_x_726) ;  /* 0x0000000800d07947 */ /* 0x000fea0003800000 */
.L_x_732:
[----:B------:R-:W-:-:S05]  /*59b0*/  HADD2.F32 R0, -RZ, R0.H0_H0 ;  /* 0x20000000ff007230 */ /* 0x000fca0000004100 */
[----:B------:R-:W-:-:S04]  /*59c0*/  F2FP.F16.F32.PACK_AB R0, RZ, R0 ;  /* 0x00000000ff00723e */ /* 0x000fc800000000ff */
[----:B------:R-:W-:-:S05]  /*59d0*/  PRMT R0, R0, 0x5410, RZ ;  /* 0x0000541000007816 */ /* 0x000fca00000000ff */
[----:B------:R0:W-:Y:S01]  /*59e0*/  STG.E desc[UR36][R2.64], R0 ;  /* 0x0000000002007986 */ /* 0x0001e2000c101924 */
[----:B------:R-:W-:Y:S05]  /*59f0*/  BRA `(.L_x_726) ;  /* 0x0000000800bc7947 */ /* 0x000fea0003800000 */
.L_x_731:
[----:B------:R-:W-:-:S05]  /*5a00*/  HADD2.F32 R4, -RZ, R0.H0_H0 ;  /* 0x20000000ff047230 */ /* 0x000fca0000004100 */
[----:B------:R-:W-:-:S06]  /*5a10*/  FMUL.FTZ R4, R4, 1 ;  /* 0x3f80000004047820 */ /* 0x000fcc0000410000 */
[----:B------:R-:W0:Y:S02]  /*5a20*/  F2F.F64.F32 R4, R4 ;  /* 0x0000000400047310 */ /* 0x000e240000201800 */
[----:B0-----:R0:W-:Y:S01]  /*5a30*/  STG.E.64 desc[UR36][R2.64], R4 ;  /* 0x0000000402007986 */ /* 0x0011e2000c101b24 */
[----:B------:R-:W-:Y:S05]  /*5a40*/  BRA `(.L_x_726) ;  /* 0x0000000800a87947 */ /* 0x000fea0003800000 */
.L_x_721:
        /* <DEDUP_REMOVED lines=14> */
.L_x_736:
[----:B------:R-:W-:Y:S01]  /*5b30*/  HADD2.F32 R5, -RZ, R0.H0_H0 ;  /* 0x20000000ff057230 */ /* 0x000fe20000004100 */
        /* <DEDUP_REMOVED lines=17> */
.L_x_739:
[----:B------:R-:W-:-:S04]  /*5c50*/  SHF.R.U32.HI R5, RZ, 0x18, R5 ;  /* 0x00000018ff057819 */ /* 0x000fc80000011605 */
[----:B------:R-:W-:-:S07]  /*5c60*/  LOP3.LUT R0, R0, 0x80, R5, 0xf8, !PT ;  /* 0x0000008000007812 */ /* 0x000fce00078ef805 */
.L_x_738:
[----:B------:R-:W-:Y:S05]  /*5c70*/  BSYNC.RECONVERGENT B0 ;  /* 0x0000000000007941 */ /* 0x000fea0003800200 */
.L_x_737:
[----:B------:R0:W-:Y:S01]  /*5c80*/  STG.E.U8 desc[UR36][R2.64], R0 ;  /* 0x0000000002007986 */ /* 0x0001e2000c101124 */
[----:B------:R-:W-:Y:S05]  /*5c90*/  BRA `(.L_x_726) ;  /* 0x0000000800147947 */ /* 0x000fea0003800000 */
.L_x_735:
[----:B------:R-:W-:Y:S01]  /*5ca0*/  HADD2.F32 R5, -RZ, R0.H0_H0 ;  /* 0x20000000ff057230 */ /* 0x000fe20000004100 */
[----:B------:R-:W-:Y:S01]  /*5cb0*/  BSSY.RECONVERGENT B0, `(.L_x_740) ;  /* 0x0000013000007945 */ /* 0x000fe20003800200 */
[----:B------:R-:W-:-:S03]  /*5cc0*/  HFMA2 R0, -RZ, RZ, 0, 7.62939453125e-06 ;  /* 0x00000080ff007431 */ /* 0x000fc600000001ff */
        /* <DEDUP_REMOVED lines=15> */
.L_x_742:
[----:B------:R-:W-:-:S04]  /*5dc0*/  SHF.R.U32.HI R5, RZ, 0x18, R5 ;  /* 0x00000018ff057819 */ /* 0x000fc80000011605 */
[----:B------:R-:W-:-:S07]  /*5dd0*/  LOP3.LUT R0, R0, 0x80, R5, 0xf8, !PT ;  /* 0x0000008000007812 */ /* 0x000fce00078ef805 */
.L_x_741:
[----:B------:R-:W-:Y:S05]  /*5de0*/  BSYNC.RECONVERGENT B0 ;  /* 0x0000000000007941 */ /* 0x000fea0003800200 */
.L_x_740:
[----:B------:R0:W-:Y:S01]  /*5df0*/  STG.E.U8 desc[UR36][R2.64], R0 ;  /* 0x0000000002007986 */ /* 0x0001e2000c101124 */
[----:B------:R-:W-:Y:S05]  /*5e00*/  BRA `(.L_x_726) ;  /* 0x0000000400b87947 */ /* 0x000fea0003800000 */
.L_x_734:
[----:B------:R-:W-:-:S09]  /*5e10*/  UISETP.NE.AND UP0, UPT, UR4, 0x1c, UPT ;  /* 0x0000001c0400788c */ /* 0x000fd2000bf05270 */
[----:B------:R-:W-:Y:S05]  /*5e20*/  BRA.U !UP0, `(.L_x_743) ;  /* 0x0000000108607547 */ /* 0x000fea000b800000 */
[----:B------:R-:W-:-:S09]  /*5e30*/  UISETP.NE.AND UP0, UPT, UR4, 0x1d, UPT ;  /* 0x0000001d0400788c */ /* 0x000fd2000bf05270 */
[----:B------:R-:W-:Y:S05]  /*5e40*/  BRA.U !UP0, `(.L_x_744) ;  /* 0x0000000108487547 */ /* 0x000fea000b800000 */
[----:B------:R-:W-:-:S09]  /*5e50*/  UISETP.NE.AND UP0, UPT, UR4, 0x2c, UPT ;  /* 0x0000002c0400788c */ /* 0x000fd2000bf05270 */
[----:B------:R-:W-:Y:S05]  /*5e60*/  BRA.U UP0, `(.L_x_725) ;  /* 0x0000000100bc7547 */ /* 0x000fea000b800000 */
        /* <DEDUP_REMOVED lines=16> */
.L_x_744:
[----:B------:R-:W-:-:S06]  /*5f70*/  HADD2.F32 R4, -RZ, R0.H0_H0 ;  /* 0x20000000ff047230 */ /* 0x000fcc0000004100 */
[----:B------:R-:W0:Y:S02]  /*5f80*/  F2I.U64.TRUNC R4, R4 ;  /* 0x0000000400047311 */ /* 0x000e24000020d800 */
[----:B0-----:R0:W-:Y:S01]  /*5f90*/  STG.E.64 desc[UR36][R2.64], R4 ;  /* 0x0000000402007986 */ /* 0x0011e2000c101b24 */
[----:B------:R-:W-:Y:S05]  /*5fa0*/  BRA `(.L_x_726) ;  /* 0x0000000400507947 */ /* 0x000fea0003800000 */
.L_x_743:
[----:B------:R-:W-:-:S04]  /*5fb0*/  HADD2.F32 R0, -RZ, R0.H0_H0 ;  /* 0x20000000ff007230 */ /* 0x000fc80000004100 */
[----:B------:R-:W0:Y:S02]  /*5fc0*/  F2I.FTZ.U32.TRUNC.NTZ R5, R0 ;  /* 0x0000000000057305 */ /* 0x000e24000021f000 */
[----:B0-----:R0:W-:Y:S01]  /*5fd0*/  STG.E desc[UR36][R2.64], R5 ;  /* 0x0000000502007986 */ /* 0x0011e2000c101924 */
[----:B------:R-:W-:Y:S05]  /*5fe0*/  BRA `(.L_x_726) ;  /* 0x0000000400407947 */ /* 0x000fea0003800000 */
.L_x_733:
        /* <DEDUP_REMOVED lines=11> */
.L_x_746:
[----:B------:R-:W-:Y:S01]  /*60a0*/  HADD2.F32 R0, -RZ, R0.H0_H0 ;  /* 0x20000000ff007230 */ /* 0x000fe20000004100 */
[----:B------:R-:W-:-:S04]  /*60b0*/  CS2R R6, SRZ ;  /* 0x0000000000067805 */ /* 0x000fc8000001ff00 */
[----:B------:R-:W-:-:S04]  /*60c0*/  FMUL.FTZ R0, R0, 1 ;  /* 0x3f80000000007820 */ /* 0x000fc80000410000 */
[----:B------:R-:W0:Y:S02]  /*60d0*/  F2F.F64.F32 R4, R0 ;  /* 0x0000000000047310 */ /* 0x000e240000201800 */
[----:B0-----:R4:W-:Y:S01]  /*60e0*/  STG.E.128 desc[UR36][R2.64], R4 ;  /* 0x0000000402007986 */ /* 0x0019e2000c101d24 */
[----:B------:R-:W-:Y:S05]  /*60f0*/  BRA `(.L_x_726) ;  /* 0x0000000000fc7947 */ /* 0x000fea0003800000 */
.L_x_745:
[----:B------:R-:W-:-:S09]  /*6100*/  UISETP.NE.AND UP0, UPT, UR4, 0xf, UPT ;  /* 0x0000000f0400788c */ /* 0x000fd2000bf05270 */
[----:B------:R-:W-:Y:S05]  /*6110*/  BRA.U !UP0, `(.L_x_747) ;  /* 0x0000000108e87547 */ /* 0x000fea000b800000 */
[----:B------:R-:W-:-:S09]  /*6120*/  UISETP.NE.AND UP0, UPT, UR4, 0x17, UPT ;  /* 0x000000170400788c */ /* 0x000fd2000bf05270 */
[----:B------:R-:W-:Y:S05]  /*6130*/  BRA.U !UP0, `(.L_x_748) ;  /* 0x0000000108907547 */ /* 0x000fea000b800000 */
[----:B------:R-:W-:-:S09]  /*6140*/  UISETP.NE.AND UP0, UPT, UR4, 0x18, UPT ;  /* 0x000000180400788c */ /* 0x000fd2000bf05270 */
[----:B------:R-:W-:Y:S05]  /*6150*/  BRA.U !UP0, `(.L_x_749) ;  /* 0x0000000108447547 */ /* 0x000fea000b800000 */
.L_x_725:
[----:B------:R-:W-:Y:S01]  /*6160*/  MOV R0, 0x0 ;  /* 0x0000000000007802 */ /* 0x000fe20000000f00 */
[----:B------:R-:W0:Y:S01]  /*6170*/  LDCU.64 UR4, c[0x4][0x158] ;  /* 0x01002b00ff0477ac */ /* 0x000e220008000a00 */
[----:B------:R-:W-:Y:S02]  /*6180*/  HFMA2 R8, -RZ, RZ, 0, 6.020069122314453125e-06 ;  /* 0x00000065ff087431 */ /* 0x000fe400000001ff */
[----:B------:R-:W-:Y:S01]  /*6190*/  IMAD.MOV.U32 R12, RZ, RZ, 0x1 ;  /* 0x00000001ff0c7424 */ /* 0x000fe200078e00ff */
[----:B------:R1:W2:Y:S01]  /*61a0*/  LDC.64 R2, c[0x4][R0] ;  /* 0x0100000000027b82 */ /* 0x0002a20000000a00 */
[----:B------:R-:W3:Y:S01]  /*61b0*/  LDCU.64 UR6, c[0x4][0x160] ;  /* 0x01002c00ff0677ac */ /* 0x000ee20008000a00 */
[----:B------:R-:W-:Y:S01]  /*61c0*/  IMAD.MOV.U32 R13, RZ, RZ, RZ ;  /* 0x000000ffff0d7224 */ /* 0x000fe200078e00ff */
[----:B------:R-:W4:Y:S01]  /*61d0*/  LDCU.64 UR8, c[0x4][0x60] ;  /* 0x01000c00ff0877ac */ /* 0x000f220008000a00 */
[----:B0-----:R-:W-:Y:S01]  /*61e0*/  MOV R4, UR4 ;  /* 0x0000000400047c02 */ /* 0x001fe20008000f00 */
[----:B------:R-:W-:-:S02]  /*61f0*/  IMAD.U32 R5, RZ, RZ, UR5 ;  /* 0x00000005ff057e24 */ /* 0x000fc4000f8e00ff */
[----:B---3--:R-:W-:Y:S01]  /*6200*/  IMAD.U32 R6, RZ, RZ, UR6 ;  /* 0x00000006ff067e24 */ /* 0x008fe2000f8e00ff */
[----:B------:R-:W-:Y:S01]  /*6210*/  MOV R7, UR7 ;  /* 0x0000000700077c02 */ /* 0x000fe20008000f00 */
[----:B----4-:R-:W-:Y:S02]  /*6220*/  IMAD.U32 R10, RZ, RZ, UR8 ;  /* 0x00000008ff0a7e24 */ /* 0x010fe4000f8e00ff */
[----:B-1----:R-:W-:-:S07]  /*6230*/  IMAD.U32 R11, RZ, RZ, UR9 ;  /* 0x00000009ff0b7e24 */ /* 0x002fce000f8e00ff */
[----:B------:R-:W-:-:S07]  /*6240*/  LEPC R20, `(.L_x_750) ;  /* 0x000000001014794e */ /* 0x000fce0000000000 */
[----:B--2---:R-:W-:Y:S05]  /*6250*/  CALL.ABS.NOINC R2 ;  /* 0x0000000002007343 */ /* 0x004fea0003c00000 */
.L_x_750:
[----:B------:R-:W-:Y:S05]  /*6260*/  BRA `(.L_x_726) ;  /* 0x0000000000a07947 */ /* 0x000fea0003800000 */
.L_x_749:
[----:B------:R-:W-:Y:S01]  /*6270*/  HADD2.F32 R7, -RZ, R0.H0_H0 ;  /* 0x20000000ff077230 */ /* 0x000fe20000004100 */
[----:B------:R-:W-:Y:S01]  /*6280*/  BSSY.RECONVERGENT B0, `(.L_x_751) ;  /* 0x000000c000007945 */ /* 0x000fe20003800200 */
[----:B------:R-:W-:-:S03]  /*6290*/  MOV R0, 0x7f ;  /* 0x0000007f00007802 */ /* 0x000fc60000000f00 */
        /* <DEDUP_REMOVED lines=10> */
.L_x_752:
[----:B------:R-:W-:Y:S05]  /*6340*/  BSYNC.RECONVERGENT B0 ;  /* 0x0000000000007941 */ /* 0x000fea0003800200 */
.L_x_751:
[----:B------:R-:W-:-:S05]  /*6350*/  LOP3.LUT R5, R0, 0x80, R5, 0xf8, !PT ;  /* 0x0000008000057812 */ /* 0x000fca00078ef805 */
[----:B------:R2:W-:Y:S01]  /*6360*/  STG.E.U8 desc[UR36][R2.64], R5 ;  /* 0x0000000502007986 */ /* 0x0005e2000c101124 */
[----:B------:R-:W-:Y:S05]  /*6370*/  BRA `(.L_x_726) ;  /* 0x00000000005c7947 */ /* 0x000fea0003800000 */
.L_x_748:
[----:B------:R-:W-:Y:S01]  /*6380*/  HADD2.F32 R5, -RZ, R0.H0_H0 ;  /* 0x20000000ff057230 */ /* 0x000fe20000004100 */
        /* <DEDUP_REMOVED lines=11> */
.L_x_754:
[----:B------:R-:W-:Y:S01]  /*6440*/  IMAD.MOV.U32 R0, RZ, RZ, 0x7f ;  /* 0x0000007fff007424 */ /* 0x000fe200078e00ff */
[----:B------:R-:W-:-:S04]  /*6450*/  ISETP.GT.U32.AND P0, PT, R4, 0x7f800000, PT ;  /* 0x7f8000000400780c */ /* 0x000fc80003f04070 */
[----:B------:R-:W-:-:S09]  /*6460*/  SEL R0, R0, 0x7c, P0 ;  /* 0x0000007c00007807 */ /* 0x000fd20000000000 */
.L_x_755:
[----:B------:R-:W-:Y:S05]  /*6470*/  BSYNC.RECONVERGENT B0 ;  /* 0x0000000000007941 */ /* 0x000fea0003800200 */
.L_x_753:
[----:B------:R-:W-:-:S04]  /*6480*/  SHF.R.U32.HI R5, RZ, 0x18, R5 ;  /* 0x00000018ff057819 */ /* 0x000fc80000011605 */
[----:B------:R-:W-:-:S05]  /*6490*/  LOP3.LUT R5, R0, 0x80, R5, 0xf8, !PT ;  /* 0x0000008000057812 */ /* 0x000fca00078ef805 */
[----:B------:R1:W-:Y:S01]  /*64a0*/  STG.E.U8 desc[UR36][R2.64], R5 ;  /* 0x0000000502007986 */ /* 0x0003e2000c101124 */
[----:B------:R-:W-:Y:S05]  /*64b0*/  BRA `(.L_x_726) ;  /* 0x00000000000c7947 */ /* 0x000fea0003800000 */
.L_x_747:
[----:B------:R-:W-:-:S05]  /*64c0*/  HADD2.F32 R0, -RZ, R0.H0_H0 ;  /* 0x20000000ff007230 */ /* 0x000fca0000004100 */
[----:B------:R-:W-:-:S05]  /*64d0*/  F2FP.BF16.F32.PACK_AB R0, RZ, R0 ;  /* 0x00000000ff00723e */ /* 0x000fca00000010ff */
[----:B------:R0:W-:Y:S02]  /*64e0*/  STG.E.U16 desc[UR36][R2.64], R0 ;  /* 0x0000000002007986 */ /* 0x0001e4000c101524 */
.L_x_726:
[----:B------:R-:W-:-:S07]  /*64f0*/  VIADD R17, R17, 0x80 ;  /* 0x0000008011117836 */ /* 0x000fce0000000000 */
.L_x_686:
[----:B------:R-:W-:Y:S05]  /*6500*/  BSYNC.RECONVERGENT B6 ;  /* 0x0000000000067941 */ /* 0x000fea0003800200 */
.L_x_685:
[----:B------:R-:W5:Y:S01]  /*6510*/  LDCU UR4, c[0x0][0x380] ;  /* 0x00007000ff0477ac */ /* 0x000f620008000800 */
[----:B------:R-:W-:Y:S01]  /*6520*/  BSSY.RECONVERGENT B6, `(.L_x_756) ;  /* 0x0000320000067945 */ /* 0x000fe20003800200 */
[----:B-----5:R-:W-:-:S13]  /*6530*/  ISETP.GE.AND P0, PT, R17, UR4, PT ;  /* 0x0000000411007c0c */ /* 0x020fda000bf06270 */
[----:B------:R-:W-:Y:S05]  /*6540*/  @P0 BRA `(.L_x_757) ;  /* 0x0000003000740947 */ /* 0x000fea0003800000 */
[----:B------:R-:W5:Y:S01]  /*6550*/  LDCU UR4, c[0x0][0x388] ;  /* 0x00007100ff0477ac */ /* 0x000f620008000800 */
[----:B0-----:R-:W-:Y:S02]  /*6560*/  HFMA2 R0, -RZ, RZ, 0, 0 ;  /* 0x00000000ff007431 */ /* 0x001fe400000001ff */
        /* <DEDUP_REMOVED lines=301> */
.L_x_758:
        /* <DEDUP_REMOVED lines=18> */
.L_x_762:
[----:B------:R-:W2:Y:S02]  /*7960*/  LDG.E.U8 R2, desc[UR36][R2.64] ;  /* 0x0000002402027981 */ /* 0x000ea4000c1e1100 */
[----:B--2---:R-:W-:-:S04]  /*7970*/  I2FP.F32.U32 R0, R2 ;  /* 0x0000000200007245 */ /* 0x004fc80000201000 */
[----:B------:R-:W-:Y:S01]  /*7980*/  F2FP.F16.F32.PACK_AB R0, RZ, R0 ;  /* 0x00000000ff00723e */ /* 0x000fe200000000ff */
[----:B------:R-:W-:Y:S06]  /*7990*/  BRA `(.L_x_764) ;  /* 0x0000000c007c7947 */ /* 0x000fec0003800000 */
.L_x_761:
        /* <DEDUP_REMOVED lines=10> */
.L_x_766:
[----:B------:R-:W2:Y:S02]  /*7a40*/  LDG.E R2, desc[UR36][R2.64] ;  /* 0x0000002402027981 */ /* 0x000ea4000c1e1900 */
[----:B--2---:R-:W-:-:S04]  /*7a50*/  I2FP.F32.S32 R0, R2 ;  /* 0x0000000200007245 */ /* 0x004fc80000201400 */
[----:B------:R-:W-:Y:S01]  /*7a60*/  F2FP.F16.F32.PACK_AB R0, RZ, R0 ;  /* 0x00000000ff00723e */ /* 0x000fe200000000ff */
[----:B------:R-:W-:Y:S06]  /*7a70*/  BRA `(.L_x_764) ;  /* 0x0000000c00447947 */ /* 0x000fec0003800000 */
.L_x_765:
[----:B------:R-:W2:Y:S02]  /*7a80*/  LDG.E.U16 R2, desc[UR36][R2.64] ;  /* 0x0000002402027981 */ /* 0x000ea4000c1e1500 */
[----:B--2---:R-:W0:Y:S02]  /*7a90*/  I2F.S16 R0, R2 ;  /* 0x0000000200007306 */ /* 0x004e240000101400 */
[----:B0-----:R-:W-:Y:S01]  /*7aa0*/  F2FP.F16.F32.PACK_AB R0, RZ, R0 ;  /* 0x00000000ff00723e */ /* 0x001fe200000000ff */
[----:B------:R-:W-:Y:S06]  /*7ab0*/  BRA `(.L_x_764) ;  /* 0x0000000c00347947 */ /* 0x000fec0003800000 */
.L_x_760:
        /* <DEDUP_REMOVED lines=9> */
.L_x_768:
[----:B------:R1:W5:Y:S01]  /*7b50*/  LDG.E.U16 R0, desc[UR36][R2.64] ;  /* 0x0000002402007981 */ /* 0x000362000c1e1500 */
[----:B------:R-:W-:Y:S05]  /*7b60*/  BRA `(.L_x_764) ;  /* 0x0000000c00087947 */ /* 0x000fea0003800000 */
.L_x_767:
        /* <DEDUP_REMOVED lines=9> */
.L_x_770:
[----:B------:R0:W5:Y:S01]  /*7c00*/  LDG.E.U16 R0, desc[UR36][R2.64] ;  /* 0x0000002402007981 */ /* 0x000162000c1e1500 */
[----:B------:R-:W-:Y:S05]  /*7c10*/  BRA `(.L_x_764) ;  /* 0x0000000800dc7947 */ /* 0x000fea0003800000 */
.L_x_769:
        /* <DEDUP_REMOVED lines=8> */
.L_x_759:
        /* <DEDUP_REMOVED lines=13> */
.L_x_773:
        /* <DEDUP_REMOVED lines=8> */
.L_x_772:
        /* <DEDUP_REMOVED lines=24> */
[----:B------:R-:W-:-:S04]  /*7f70*/  F2FP.F16.F32.PACK_AB R5, RZ, R5 ;  /* 0x00000005ff05723e */ /* 0x000fc800000000ff */
[----:B------:R-:W-:Y:S01]  /*7f80*/  PRMT R0, R5, 0x7610, R0 ;  /* 0x0000761005007816 */ /* 0x000fe20000000000 */
[----:B------:R-:W-:Y:S06]  /*7f90*/  BRA `(.L_x_764) ;  /* 0x0000000400fc7947 */ /* 0x000fec0003800000 */
.L_x_775:
        /* <DEDUP_REMOVED lines=13> */
.L_x_774:
[----:B------:R-:W2:Y:S02]  /*8070*/  LDG.E.U16 R0, desc[UR36][R2.64] ;  /* 0x0000002402007981 */ /* 0x000ea4000c1e1500 */
[----:B--2---:R-:W-:-:S05]  /*8080*/  IMAD.U32 R0, R0, 0x10000, RZ ;  /* 0x0001000000007824 */ /* 0x004fca00078e00ff */
[----:B------:R-:W-:Y:S01]  /*8090*/  F2FP.F16.F32.PACK_AB R0, RZ, R0 ;  /* 0x00000000ff00723e */ /* 0x000fe200000000ff */
[----:B------:R-:W-:Y:S06]  /*80a0*/  BRA `(.L_x_764) ;  /* 0x0000000400b87947 */ /* 0x000fec0003800000 */
.L_x_771:
        /* <DEDUP_REMOVED lines=12> */
.L_x_778:
        /* <DEDUP_REMOVED lines=21> */
.L_x_782:
[----:B------:R-:W-:Y:S05]  /*82c0*/  BSYNC.RECONVERGENT B1 ;  /* 0x0000000000017941 */ /* 0x000fea0003800200 */
.L_x_781:
[----:B------:R-:W-:Y:S01]  /*82d0*/  IMAD.SHL.U32 R0, R0, 0x100000, RZ ;  /* 0x0010000000007824 */ /* 0x000fe200078e00ff */
[----:B------:R-:W-:-:S04]  /*82e0*/  LEA R2, R2, 0x3b800000, 0x17 ;  /* 0x3b80000002027811 */ /* 0x000fc800078eb8ff */
[----:B------:R-:W-:-:S07]  /*82f0*/  LOP3.LUT R0, R2, R0, R7, 0xfe, !PT ;  /* 0x0000000002007212 */ /* 0x000fce00078efe07 */
.L_x_780:
[----:B------:R-:W-:Y:S05]  /*8300*/  BSYNC.RECONVERGENT B0 ;  /* 0x0000000000007941 */ /* 0x000fea0003800200 */
.L_x_779:
[----:B------:R-:W-:Y:S01]  /*8310*/  F2FP.F16.F32.PACK_AB R0, RZ, R0 ;  /* 0x00000000ff00723e */ /* 0x000fe200000000ff */
[----:B------:R-:W-:Y:S06]  /*8320*/  BRA `(.L_x_764) ;  /* 0x0000000400187947 */ /* 0x000fec0003800000 */
.L_x_777:
        /* <DEDUP_REMOVED lines=21> */
.L_x_786:
[----:B------:R-:W-:Y:S05]  /*8480*/  BSYNC.RECONVERGENT B1 ;  /* 0x0000000000017941 */ /* 0x000fea0003800200 */
.L_x_785:
[----:B------:R-:W-:Y:S02]  /*8490*/  SHF.L.U32 R0, R0, 0x15, RZ ;  /* 0x0000001500007819 */ /* 0x000fe400000006ff */
[----:B------:R-:W-:-:S04]  /*84a0*/  LEA R2, R2, 0x37800000, 0x17 ;  /* 0x3780000002027811 */ /* 0x000fc800078eb8ff */
[----:B------:R-:W-:-:S07]  /*84b0*/  LOP3.LUT R0, R2, R0, R7, 0xfe, !PT ;  /* 0x0000000002007212 */ /* 0x000fce00078efe07 */
.L_x_784:
[----:B------:R-:W-:Y:S05]  /*84c0*/  BSYNC.RECONVERGENT B0 ;  /* 0x0000000000007941 */ /* 0x000fea0003800200 */
.L_x_783:
[----:B------:R-:W-:Y:S01]  /*84d0*/  F2FP.F16.F32.PACK_AB R0, RZ, R0 ;  /* 0x00000000ff00723e */ /* 0x000fe200000000ff */
[----:B------:R-:W-:Y:S06]  /*84e0*/  BRA `(.L_x_764) ;  /* 0x0000000000a87947 */ /* 0x000fec0003800000 */
.L_x_776:
        /* <DEDUP_REMOVED lines=14> */
.L_x_790:
[----:B------:R-:W-:Y:S05]  /*85d0*/  BSYNC.RECONVERGENT B0 ;  /* 0x0000000000007941 */ /* 0x000fea0003800200 */
.L_x_789:
[----:B------:R-:W-:Y:S01]  /*85e0*/  F2FP.F16.F32.PACK_AB R0, RZ, R0 ;  /* 0x00000000ff00723e */ /* 0x000fe200000000ff */
[----:B------:R-:W-:Y:S06]  /*85f0*/  BRA `(.L_x_764) ;  /* 0x0000000000647947 */ /* 0x000fec0003800000 */
.L_x_763:
[----:B------:R-:W-:Y:S01]  /*8600*/  MOV R2, 0x0 ;  /* 0x0000000000027802 */ /* 0x000fe20000000f00 */
[----:B------:R-:W0:Y:S01]  /*8610*/  LDCU.64 UR4, c[0x4][0x158] ;  /* 0x01002b00ff0477ac */ /* 0x000e220008000a00 */
[----:B------:R-:W-:Y:S02]  /*8620*/  HFMA2 R13, -RZ, RZ, 0, 0 ;  /* 0x00000000ff0d7431 */ /* 0x000fe400000001ff */
[----:B------:R-:W-:Y:S01]  /*8630*/  IMAD.MOV.U32 R8, RZ, RZ, 0x4e ;  /* 0x0000004eff087424 */ /* 0x000fe200078e00ff */
[----:B------:R-:W1:Y:S01]  /*8640*/  LDCU.64 UR6, c[0x4][0x160] ;  /* 0x01002c00ff0677ac */ /* 0x000e620008000a00 */
[----:B------:R-:W2:Y:S01]  /*8650*/  LDC.64 R2, c[0x4][R2] ;  /* 0x0100000002027b82 */ /* 0x000ea20000000a00 */
[----:B------:R-:W-:Y:S01]  /*8660*/  IMAD.MOV.U32 R12, RZ, RZ, 0x1 ;  /* 0x00000001ff0c7424 */ /* 0x000fe200078e00ff */
[----:B------:R-:W3:Y:S01]  /*8670*/  LDCU.64 UR8, c[0x4][0x58] ;  /* 0x01000b00ff0877ac */ /* 0x000ee20008000a00 */
[----:B0-----:R-:W-:Y:S02]  /*8680*/  IMAD.U32 R4, RZ, RZ, UR4 ;  /* 0x00000004ff047e24 */ /* 0x001fe4000f8e00ff */
[----:B------:R-:W-:Y:S01]  /*8690*/  IMAD.U32 R5, RZ, RZ, UR5 ;  /* 0x00000005ff057e24 */ /* 0x000fe2000f8e00ff */
[----:B-1----:R-:W-:Y:S01]  /*86a0*/  MOV R6, UR6 ;  /* 0x0000000600067c02 */ /* 0x002fe20008000f00 */
[----:B------:R-:W-:-:S02]  /*86b0*/  IMAD.U32 R7, RZ, RZ, UR7 ;  /* 0x00000007ff077e24 */ /* 0x000fc4000f8e00ff */
[----:B---3--:R-:W-:Y:S01]  /*86c0*/  IMAD.U32 R10, RZ, RZ, UR8 ;  /* 0x00000008ff0a7e24 */ /* 0x008fe2000f8e00ff */
[----:B------:R-:W-:-:S07]  /*86d0*/  MOV R11, UR9 ;  /* 0x00000009000b7c02 */ /* 0x000fce0008000f00 */
[----:B------:R-:W-:-:S07]  /*86e0*/  LEPC R20, `(.L_x_791) ;  /* 0x000000001014794e */ /* 0x000fce0000000000 */
[----:B--2---:R-:W-:Y:S05]  /*86f0*/  CALL.ABS.NOINC R2 ;  /* 0x0000000002007343 */ /* 0x004fea0003c00000 */
.L_x_791:
[----:B------:R-:W-:Y:S01]  /*8700*/  PRMT R0, RZ, 0x7610, R0 ;  /* 0x00007610ff007816 */ /* 0x000fe20000000000 */
[----:B------:R-:W-:Y:S06]  /*8710*/  BRA `(.L_x_764) ;  /* 0x00000000001c7947 */ /* 0x000fec0003800000 */
.L_x_788:
[----:B------:R-:W2:Y:S02]  /*8720*/  LDG.E.64 R2, desc[UR36][R2.64] ;  /* 0x0000002402027981 */ /* 0x000ea4000c1e1b00 */
[----:B--2---:R-:W0:Y:S02]  /*8730*/  I2F.U64 R0, R2 ;  /* 0x0000000200007312 */ /* 0x004e240000301000 */
[----:B0-----:R-:W-:Y:S01]  /*8740*/  F2FP.F16.F32.PACK_AB R0, RZ, R0 ;  /* 0x00000000ff00723e */ /* 0x001fe200000000ff */
[----:B------:R-:W-:Y:S06]  /*8750*/  BRA `(.L_x_764) ;  /* 0x00000000000c7947 */ /* 0x000fec0003800000 */
.L_x_787:
[----:B------:R-:W2:Y:S02]  /*8760*/  LDG.E R2, desc[UR36][R2.64] ;  /* 0x0000002402027981 */ /* 0x000ea4000c1e1900 */
[----:B--2---:R-:W-:-:S04]  /*8770*/  I2FP.F32.U32 R0, R2 ;  /* 0x0000000200007245 */ /* 0x004fc80000201000 */
[----:B------:R-:W-:-:S07]  /*8780*/  F2FP.F16.F32.PACK_AB R0, RZ, R0 ;  /* 0x00000000ff00723e */ /* 0x000fce00000000ff */
.L_x_764:
        /* <DEDUP_REMOVED lines=25> */
.L_x_795:
[----:B------:R-:W-:-:S06]  /*8920*/  HADD2.F32 R5, -RZ, R0.H0_H0 ;  /* 0x20000000ff057230 */ /* 0x000fcc0000004100 */
[----:B------:R-:W0:Y:S02]  /*8930*/  F2I.S64.TRUNC R4, R5 ;  /* 0x0000000500047311 */ /* 0x000e24000020d900 */
[----:B0-----:R4:W-:Y:S01]  /*8940*/  STG.E.U8 desc[UR36][R2.64], R4 ;  /* 0x0000000402007986 */ /* 0x0019e2000c101124 */
[----:B------:R-:W-:Y:S05]  /*8950*/  BRA `(.L_x_797) ;  /* 0x0000000c006c7947 */ /* 0x000fea0003800000 */
.L_x_794:
        /* <DEDUP_REMOVED lines=10> */
.L_x_799:
[----:B------:R-:W-:-:S04]  /*8a00*/  HADD2.F32 R0, -RZ, R0.H0_H0 ;  /* 0x20000000ff007230 */ /* 0x000fc80000004100 */
[----:B------:R-:W0:Y:S02]  /*8a10*/  F2I.FTZ.TRUNC.NTZ R5, R0 ;  /* 0x0000000000057305 */ /* 0x000e24000021f100 */
[----:B0-----:R2:W-:Y:S01]  /*8a20*/  STG.E desc[UR36][R2.64], R5 ;  /* 0x0000000502007986 */ /* 0x0015e2000c101924 */
[----:B------:R-:W-:Y:S05]  /*8a30*/  BRA `(.L_x_797) ;  /* 0x0000000c00347947 */ /* 0x000fea0003800000 */
.L_x_798:
[----:B------:R-:W-:-:S04]  /*8a40*/  HADD2.F32 R0, -RZ, R0.H0_H0 ;  /* 0x20000000ff007230 */ /* 0x000fc80000004100 */
[----:B------:R-:W0:Y:S02]  /*8a50*/  F2I.FTZ.TRUNC.NTZ R5, R0 ;  /* 0x0000000000057305 */ /* 0x000e24000021f100 */
[----:B0-----:R0:W-:Y:S01]  /*8a60*/  STG.E.U16 desc[UR36][R2.64], R5 ;  /* 0x0000000502007986 */ /* 0x0011e2000c101524 */
[----:B------:R-:W-:Y:S05]  /*8a70*/  BRA `(.L_x_797) ;  /* 0x0000000c00247947 */ /* 0x000fea0003800000 */
.L_x_793:
        /* <DEDUP_REMOVED lines=9> */
.L_x_801:
[----:B------:R0:W-:Y:S01]  /*8b10*/  STG.E.U16 desc[UR36][R2.64], R0 ;  /* 0x0000000002007986 */ /* 0x0001e2000c101524 */
[----:B------:R-:W-:Y:S05]  /*8b20*/  BRA `(.L_x_797) ;  /* 0x0000000800f87947 */ /* 0x000fea0003800000 */
.L_x_800:
[----:B------:R-:W-:-:S09]  /*8b30*/  UISETP.NE.AND UP0, UPT, UR4, 0x7, UPT ;  /* 0x000000070400788c */ /* 0x000fd2000bf05270 */
[----:B------:R-:W-:Y:S05]  /*8b40*/  BRA.U !UP0, `(.L_x_802) ;  /* 0x0000000108347547 */ /* 0x000fea000b800000 */
[----:B------:R-:W-:-:S09]  /*8b50*/  UISETP.NE.AND UP0, UPT, UR4, 0x8, UPT ;  /* 0x000000080400788c */ /* 0x000fd2000bf05270 */
[----:B------:R-:W-:Y:S05]  /*8b60*/  BRA.U !UP0, `(.L_x_803) ;  /* 0x0000000108187547 */ /* 0x000fea000b800000 */
[----:B------:R-:W-:-:S09]  /*8b70*/  UISETP.NE.AND UP0, UPT, UR4, 0x9, UPT ;  /* 0x000000090400788c */ /* 0x000fd2000bf05270 */
[----:B------:R-:W-:Y:S05]  /*8b80*/  BRA.U UP0, `(.L_x_796) ;  /* 0x0000000500fc7547 */ /* 0x000fea000b800000 */
[----:B------:R-:W-:Y:S02]  /*8b90*/  HADD2.F32 R4, -RZ, R0.H0_H0 ;  /* 0x20000000ff047230 */ /* 0x000fe40000004100 */
[----:B------:R-:W-:-:S05]  /*8ba0*/  IMAD.MOV.U32 R5, RZ, RZ, RZ ;  /* 0x000000ffff057224 */ /* 0x000fca00078e00ff */
[----:B------:R0:W-:Y:S01]  /*8bb0*/  STG.E.64 desc[UR36][R2.64], R4 ;  /* 0x0000000402007986 */ /* 0x0001e2000c101b24 */
[----:B------:R-:W-:Y:S05]  /*8bc0*/  BRA `(.L_x_797) ;  /* 0x0000000800d07947 */ /* 0x000fea0003800000 */
.L_x_803:
[----:B------:R-:W-:-:S05]  /*8bd0*/  HADD2.F32 R0, -RZ, R0.H0_H0 ;  /* 0x20000000ff007230 */ /* 0x000fca0000004100 */
[----:B------:R-:W-:-:S04]  /*8be0*/  F2FP.F16.F32.PACK_AB R0, RZ, R0 ;  /* 0x00000000ff00723e */ /* 0x000fc800000000ff */
[----:B------:R-:W-:-:S05]  /*8bf0*/  PRMT R0, R0, 0x5410, RZ ;  /* 0x0000541000007816 */ /* 0x000fca00000000ff */
[----:B------:R0:W-:Y:S01]  /*8c00*/  STG.E desc[UR36][R2.64], R0 ;  /* 0x0000000002007986 */ /* 0x0001e2000c101924 */
[----:B------:R-:W-:Y:S05]  /*8c10*/  BRA `(.L_x_797) ;  /* 0x0000000800bc7947 */ /* 0x000fea0003800000 */
.L_x_802:
[----:B------:R-:W-:-:S05]  /*8c20*/  HADD2.F32 R4, -RZ, R0.H0_H0 ;  /* 0x20000000ff047230 */ /* 0x000fca0000004100 */
[----:B------:R-:W-:-:S06]  /*8c30*/  FMUL.FTZ R4, R4, 1 ;  /* 0x3f80000004047820 */ /* 0x000fcc0000410000 */
[----:B------:R-:W0:Y:S02]  /*8c40*/  F2F.F64.F32 R4, R4 ;  /* 0x0000000400047310 */ /* 0x000e240000201800 */
[----:B0-----:R0:W-:Y:S01]  /*8c50*/  STG.E.64 desc[UR36][R2.64], R4 ;  /* 0x0000000402007986 */ /* 0x0011e2000c101b24 */
[----:B------:R-:W-:Y:S05]  /*8c60*/  BRA `(.L_x_797) ;  /* 0x0000000800a87947 */ /* 0x000fea0003800000 */
.L_x_792:
        /* <DEDUP_REMOVED lines=14> */
.L_x_807:
[----:B------:R-:W-:Y:S01]  /*8d50*/  HADD2.F32 R5, -RZ, R0.H0_H0 ;  /* 0x20000000ff057230 */ /* 0x000fe20000004100 */
[----:B------:R-:W-:Y:S01]  /*8d60*/  BSSY.RECONVERGENT B0, `(.L_x_808) ;  /* 0x0000013000007945 */ /* 0x000fe20003800200 */
[----:B------:R-:W-:-:S03]  /*8d70*/  MOV R0, 0x80 ;  /* 0x0000008000007802 */ /* 0x000fc60000000f00 */
        /* <DEDUP_REMOVED lines=15> */
.L_x_810:
[----:B------:R-:W-:-:S04]  /*8e70*/  SHF.R.U32.HI R5, RZ, 0x18, R5 ;  /* 0x00000018ff057819 */ /* 0x000fc80000011605 */
[----:B------:R-:W-:-:S07]  /*8e80*/  LOP3.LUT R0, R0, 0x80, R5, 0xf8, !PT ;  /* 0x0000008000007812 */ /* 0x000fce00078ef805 */
.L_x_809:
[----:B------:R-:W-:Y:S05]  /*8e90*/  BSYNC.RECONVERGENT B0 ;  /* 0x0000000000007941 */ /* 0x000fea0003800200 */
.L_x_808:
[----:B------:R0:W-:Y:S01]  /*8ea0*/  STG.E.U8 desc[UR36][R2.64], R0 ;  /* 0x0000000002007986 */ /* 0x0001e2000c101124 */
[----:B------:R-:W-:Y:S05]  /*8eb0*/  BRA `(.L_x_797) ;  /* 0x0000000800147947 */ /* 0x000fea0003800000 */
.L_x_806:
        /* <DEDUP_REMOVED lines=18> */
.L_x_813:
[----:B------:R-:W-:-:S04]  /*8fe0*/  SHF.R.U32.HI R5, RZ, 0x18, R5 ;  /* 0x00000018ff057819 */ /* 0x000fc80000011605 */
[----:B------:R-:W-:-:S07]  /*8ff0*/  LOP3.LUT R0, R0, 0x80, R5, 0xf8, !PT ;  /* 0x0000008000007812 */ /* 0x000fce00078ef805 */
.L_x_812:
[----:B------:R-:W-:Y:S05]  /*9000*/  BSYNC.RECONVERGENT B0 ;  /* 0x0000000000007941 */ /* 0x000fea0003800200 */
.L_x_811:
[----:B------:R0:W-:Y:S01]  /*9010*/  STG.E.U8 desc[UR36][R2.64], R0 ;  /* 0x0000000002007986 */ /* 0x0001e2000c101124 */
[----:B------:R-:W-:Y:S05]  /*9020*/  BRA `(.L_x_797) ;  /* 0x0000000400b87947 */ /* 0x000fea0003800000 */
.L_x_805:
        /* <DEDUP_REMOVED lines=22> */
.L_x_815:
[----:B------:R-:W-:-:S06]  /*9190*/  HADD2.F32 R4, -RZ, R0.H0_H0 ;  /* 0x20000000ff047230 */ /* 0x000fcc0000004100 */
[----:B------:R-:W0:Y:S02]  /*91a0*/  F2I.U64.TRUNC R4, R4 ;  /* 0x0000000400047311 */ /* 0x000e24000020d800 */
[----:B0-----:R0:W-:Y:S01]  /*91b0*/  STG.E.64 desc[UR36][R2.64], R4 ;  /* 0x0000000402007986 */ /* 0x0011e2000c101b24 */
[----:B------:R-:W-:Y:S05]  /*91c0*/  BRA `(.L_x_797) ;  /* 0x0000000400507947 */ /* 0x000fea0003800000 */
.L_x_814:
[----:B------:R-:W-:-:S04]  /*91d0*/  HADD2.F32 R0, -RZ, R0.H0_H0 ;  /* 0x20000000ff007230 */ /* 0x000fc80000004100 */
[----:B------:R-:W0:Y:S02]  /*91e0*/  F2I.FTZ.U32.TRUNC.NTZ R5, R0 ;  /* 0x0000000000057305 */ /* 0x000e24000021f000 */
[----:B0-----:R0:W-:Y:S01]  /*91f0*/  STG.E desc[UR36][R2.64], R5 ;  /* 0x0000000502007986 */ /* 0x0011e2000c101924 */
[----:B------:R-:W-:Y:S05]  /*9200*/  BRA `(.L_x_797) ;  /* 0x0000000400407947 */ /* 0x000fea0003800000 */
.L_x_804:
        /* <DEDUP_REMOVED lines=11> */
.L_x_817:
[----:B------:R-:W-:Y:S01]  /*92c0*/  HADD2.F32 R0, -RZ, R0.H0_H0 ;  /* 0x20000000ff007230 */ /* 0x000fe20000004100 */
[----:B------:R-:W-:-:S04]  /*92d0*/  CS2R R6, SRZ ;  /* 0x0000000000067805 */ /* 0x000fc8000001ff00 */
[----:B------:R-:W-:-:S04]  /*92e0*/  FMUL.FTZ R0, R0, 1 ;  /* 0x3f80000000007820 */ /* 0x000fc80000410000 */
[----:B------:R-:W0:Y:S02]  /*92f0*/  F2F.F64.F32 R4, R0 ;  /* 0x0000000000047310 */ /* 0x000e240000201800 */
[----:B0-----:R0:W-:Y:S01]  /*9300*/  STG.E.128 desc[UR36][R2.64], R4 ;  /* 0x0000000402007986 */ /* 0x0011e2000c101d24 */
[----:B------:R-:W-:Y:S05]  /*9310*/  BRA `(.L_x_797) ;  /* 0x0000000000fc7947 */ /* 0x000fea0003800000 */
.L_x_816:
[----:B------:R-:W-:-:S09]  /*9320*/  UISETP.NE.AND UP0, UPT, UR4, 0xf, UPT ;  /* 0x0000000f0400788c */ /* 0x000fd2000bf05270 */
[----:B------:R-:W-:Y:S05]  /*9330*/  BRA.U !UP0, `(.L_x_818) ;  /* 0x0000000108e87547 */ /* 0x000fea000b800000 */
[----:B------:R-:W-:-:S09]  /*9340*/  UISETP.NE.AND UP0, UPT, UR4, 0x17, UPT ;  /* 0x000000170400788c */ /* 0x000fd2000bf05270 */
[----:B------:R-:W-:Y:S05]  /*9350*/  BRA.U !UP0, `(.L_x_819) ;  /* 0x0000000108907547 */ /* 0x000fea000b800000 */
[----:B------:R-:W-:-:S09]  /*9360*/  UISETP.NE.AND UP0, UPT, UR4, 0x18, UPT ;  /* 0x000000180400788c */ /* 0x000fd2000bf05270 */
[----:B------:R-:W-:Y:S05]  /*9370*/  BRA.U !UP0, `(.L_x_820) ;  /* 0x0000000108447547 */ /* 0x000fea000b800000 */
.L_x_796:
        /* <DEDUP_REMOVED lines=16> */
.L_x_821:
[----:B------:R-:W-:Y:S05]  /*9480*/  BRA `(.L_x_797) ;  /* 0x0000000000a07947 */ /* 0x000fea0003800000 */
.L_x_820:
[----:B------:R-:W-:Y:S01]  /*9490*/  HADD2.F32 R7, -RZ, R0.H0_H0 ;  /* 0x20000000ff077230 */ /* 0x000fe20000004100 */
        /* <DEDUP_REMOVED lines=12> */
.L_x_823:
[----:B------:R-:W-:Y:S05]  /*9560*/  BSYNC.RECONVERGENT B0 ;  /* 0x0000000000007941 */ /* 0x000fea0003800200 */
.L_x_822:
[----:B------:R-:W-:-:S05]  /*9570*/  LOP3.LUT R5, R0, 0x80, R5, 0xf8, !PT ;  /* 0x0000008000057812 */ /* 0x000fca00078ef805 */
[----:B------:R0:W-:Y:S01]  /*9580*/  STG.E.U8 desc[UR36][R2.64], R5 ;  /* 0x0000000502007986 */ /* 0x0001e2000c101124 */
[----:B------:R-:W-:Y:S05]  /*9590*/  BRA `(.L_x_797) ;  /* 0x00000000005c7947 */ /* 0x000fea0003800000 */
.L_x_819:
        /* <DEDUP_REMOVED lines=12> */
.L_x_825:
[----:B------:R-:W-:Y:S02]  /*9660*/  ISETP.GT.U32.AND P0, PT, R4, 0x7f800000, PT ;  /* 0x7f8000000400780c */ /* 0x000fe40003f04070 */
[----:B------:R-:W-:-:S04]  /*9670*/  MOV R0, 0x7f ;  /* 0x0000007f00007802 */ /* 0x000fc80000000f00 */
[----:B------:R-:W-:-:S07]  /*9680*/  SEL R0, R0, 0x7c, P0 ;  /* 0x0000007c00007807 */ /* 0x000fce0000000000 */
.L_x_826:
[----:B------:R-:W-:Y:S05]  /*9690*/  BSYNC.RECONVERGENT B0 ;  /* 0x0000000000007941 */ /* 0x000fea0003800200 */
.L_x_824:
[----:B------:R-:W-:-:S04]  /*96a0*/  SHF.R.U32.HI R5, RZ, 0x18, R5 ;  /* 0x00000018ff057819 */ /* 0x000fc80000011605 */
[----:B------:R-:W-:-:S05]  /*96b0*/  LOP3.LUT R5, R0, 0x80, R5, 0xf8, !PT ;  /* 0x0000008000057812 */ /* 0x000fca00078ef805 */
[----:B------:R0:W-:Y:S01]  /*96c0*/  STG.E.U8 desc[UR36][R2.64], R5 ;  /* 0x0000000502007986 */ /* 0x0001e2000c101124 */
[----:B------:R-:W-:Y:S05]  /*96d0*/  BRA `(.L_x_797) ;  /* 0x00000000000c7947 */ /* 0x000fea0003800000 */
.L_x_818:
[----:B------:R-:W-:-:S05]  /*96e0*/  HADD2.F32 R0, -RZ, R0.H0_H0 ;  /* 0x20000000ff007230 */ /* 0x000fca0000004100 */
[----:B------:R-:W-:-:S05]  /*96f0*/  F2FP.BF16.F32.PACK_AB R0, RZ, R0 ;  /* 0x00000000ff00723e */ /* 0x000fca00000010ff */
[----:B------:R0:W-:Y:S02]  /*9700*/  STG.E.U16 desc[UR36][R2.64], R0 ;  /* 0x0000000002007986 */ /* 0x0001e4000c101524 */
.L_x_797:
[----:B------:R-:W-:-:S07]  /*9710*/  VIADD R17, R17, 0x80 ;  /* 0x0000008011117836 */ /* 0x000fce0000000000 */
.L_x_757:
[----:B------:R-:W-:Y:S05]  /*9720*/  BSYNC.RECONVERGENT B6 ;  /* 0x0000000000067941 */ /* 0x000fea0003800200 */
.L_x_756:
[----:B------:R-:W5:Y:S02]  /*9730*/  LDCU UR4, c[0x0][0x380] ;  /* 0x00007000ff0477ac */ /* 0x000f640008000800 */
[----:B-----5:R-:W-:-:S13]  /*9740*/  ISETP.GE.AND P0, PT, R17, UR4, PT ;  /* 0x0000000411007c0c */ /* 0x020fda000bf06270 */
[----:B------:R-:W-:Y:S05]  /*9750*/  @P0 EXIT ;  /* 0x000000000000094d */ /* 0x000fea0003800000 */
        /* <DEDUP_REMOVED lines=303> */
.L_x_827:
        /* <DEDUP_REMOVED lines=20> */
.L_x_831:
[----:B------:R-:W2:Y:S02]  /*ab90*/  LDG.E.U8 R2, desc[UR36][R2.64] ;  /* 0x0000002402027981 */ /* 0x000ea4000c1e1100 */
[----:B--2---:R-:W-:-:S04]  /*aba0*/  I2FP.F32.U32 R0, R2 ;  /* 0x0000000200007245 */ /* 0x004fc80000201000 */
[----:B------:R-:W-:Y:S01]  /*abb0*/  F2FP.F16.F32.PACK_AB R0, RZ, R0 ;  /* 0x00000000ff00723e */ /* 0x000fe200000000ff */
[----:B------:R-:W-:Y:S06]  /*abc0*/  BRA `(.L_x_833) ;  /* 0x0000000c007c7947 */ /* 0x000fec0003800000 */
.L_x_830:
        /* <DEDUP_REMOVED lines=10> */
.L_x_835:
[----:B------:R-:W2:Y:S02]  /*ac70*/  LDG.E R2, desc[UR36][R2.64] ;  /* 0x0000002402027981 */ /* 0x000ea4000c1e1900 */
[----:B--2---:R-:W-:-:S04]  /*ac80*/  I2FP.F32.S32 R0, R2 ;  /* 0x0000000200007245 */ /* 0x004fc80000201400 */
[----:B------:R-:W-:Y:S01]  /*ac90*/  F2FP.F16.F32.PACK_AB R0, RZ, R0 ;  /* 0x00000000ff00723e */ /* 0x000fe200000000ff */
[----:B------:R-:W-:Y:S06]  /*aca0*/  BRA `(.L_x_833) ;  /* 0x0000000c00447947 */ /* 0x000fec0003800000 */
.L_x_834:
[----:B------:R-:W2:Y:S02]  /*acb0*/  LDG.E.U16 R2, desc[UR36][R2.64] ;  /* 0x0000002402027981 */ /* 0x000ea4000c1e1500 */
[----:B--2---:R-:W0:Y:S02]  /*acc0*/  I2F.S16 R0, R2 ;  /* 0x0000000200007306 */ /* 0x004e240000101400 */
[----:B0-----:R-:W-:Y:S01]  /*acd0*/  F2FP.F16.F32.PACK_AB R0, RZ, R0 ;  /* 0x00000000ff00723e */ /* 0x001fe200000000ff */
[----:B------:R-:W-:Y:S06]  /*ace0*/  BRA `(.L_x_833) ;  /* 0x0000000c00347947 */ /* 0x000fec0003800000 */
.L_x_829:
        /* <DEDUP_REMOVED lines=9> */
.L_x_837:
[----:B------:R1:W5:Y:S01]  /*ad80*/  LDG.E.U16 R0, desc[UR36][R2.64] ;  /* 0x0000002402007981 */ /* 0x000362000c1e1500 */
[----:B------:R-:W-:Y:S05]  /*ad90*/  BRA `(.L_x_833) ;  /* 0x0000000c00087947 */ /* 0x000fea0003800000 */
.L_x_836:
        /* <DEDUP_REMOVED lines=9> */
.L_x_839:
[----:B------:R0:W5:Y:S01]  /*ae30*/  LDG.E.U16 R0, desc[UR36][R2.64] ;  /* 0x0000002402007981 */ /* 0x000162000c1e1500 */
[----:B------:R-:W-:Y:S05]  /*ae40*/  BRA `(.L_x_833) ;  /* 0x0000000800dc7947 */ /* 0x000fea0003800000 */
.L_x_838:
        /* <DEDUP_REMOVED lines=8> */
.L_x_828:
        /* <DEDUP_REMOVED lines=13> */
.L_x_842:
        /* <DEDUP_REMOVED lines=8> */
.L_x_841:
        /* <DEDUP_REMOVED lines=13> */
[----:B------:R-:W-:-:S04]  /*b0f0*/  VIADDMNMX.U32 R5, R5, R6, 0x4, !PT ;  /* 0x0000000405057446 */ /* 0x000fc80007800006 */
[----:B------:R-:W-:-:S04]  /*b100*/  IADD3 R5, PT, PT, R5, -0x4, RZ ;  /* 0xfffffffc05057810 */ /* 0x000fc80007ffe0ff */
[C---:B------:R-:W-:Y:S01]  /*b110*/  SHF.L.U32 R6, R4.reuse, R5, RZ ;  /* 0x0000000504067219 */ /* 0x040fe200000006ff */
[----:B------:R-:W-:Y:S01]  /*b120*/  IMAD.SHL.U32 R7, R5, 0x800000, RZ ;  /* 0x0080000005077824 */ /* 0x000fe200078e00ff */
[----:B------:R-:W-:-:S04]  /*b130*/  IADD3 R5, PT, PT, R4, 0x1000000, RZ ;  /* 0x0100000004057810 */ /* 0x000fc80007ffe0ff */
        /* <DEDUP_REMOVED lines=9> */
.L_x_844:
        /* <DEDUP_REMOVED lines=13> */
.L_x_843:
[----:B------:R-:W2:Y:S02]  /*b2a0*/  LDG.E.U16 R0, desc[UR36][R2.64] ;  /* 0x0000002402007981 */ /* 0x000ea4000c1e1500 */
[----:B--2---:R-:W-:-:S04]  /*b2b0*/  SHF.L.U32 R0, R0, 0x10, RZ ;  /* 0x0000001000007819 */ /* 0x004fc800000006ff */
[----:B------:R-:W-:Y:S01]  /*b2c0*/  F2FP.F16.F32.PACK_AB R0, RZ, R0 ;  /* 0x00000000ff00723e */ /* 0x000fe200000000ff */
[----:B------:R-:W-:Y:S06]  /*b2d0*/  BRA `(.L_x_833) ;  /* 0x0000000400b87947 */ /* 0x000fec0003800000 */
.L_x_840:
        /* <DEDUP_REMOVED lines=12> */
.L_x_847:
        /* <DEDUP_REMOVED lines=21> */
.L_x_851:
[----:B------:R-:W-:Y:S05]  /*b4f0*/  BSYNC.RECONVERGENT B1 ;  /* 0x0000000000017941 */ /* 0x000fea0003800200 */
.L_x_850:
[----:B------:R-:W-:Y:S01]  /*b500*/  IMAD.SHL.U32 R0, R0, 0x100000, RZ ;  /* 0x0010000000007824 */ /* 0x000fe200078e00ff */
[----:B------:R-:W-:-:S04]  /*b510*/  LEA R2, R2, 0x3b800000, 0x17 ;  /* 0x3b80000002027811 */ /* 0x000fc800078eb8ff */
[----:B------:R-:W-:-:S07]  /*b520*/  LOP3.LUT R0, R2, R0, R7, 0xfe, !PT ;  /* 0x0000000002007212 */ /* 0x000fce00078efe07 */
.L_x_849:
[----:B------:R-:W-:Y:S05]  /*b530*/  BSYNC.RECONVERGENT B0 ;  /* 0x0000000000007941 */ /* 0x000fea0003800200 */
.L_x_848:
[----:B------:R-:W-:Y:S01]  /*b540*/  F2FP.F16.F32.PACK_AB R0, RZ, R0 ;  /* 0x00000000ff00723e */ /* 0x000fe200000000ff */
[----:B------:R-:W-:Y:S06]  /*b550*/  BRA `(.L_x_833) ;  /* 0x0000000400187947 */ /* 0x000fec0003800000 */
.L_x_846:
        /* <DEDUP_REMOVED lines=21> */
.L_x_855:
[----:B------:R-:W-:Y:S05]  /*b6b0*/  BSYNC.RECONVERGENT B1 ;  /* 0x0000000000017941 */ /* 0x000fea0003800200 */
.L_x_854:
[----:B------:R-:W-:Y:S02]  /*b6c0*/  SHF.L.U32 R0, R0, 0x15, RZ ;  /* 0x0000001500007819 */ /* 0x000fe400000006ff */
[----:B------:R-:W-:-:S04]  /*b6d0*/  LEA R2, R2, 0x37800000, 0x17 ;  /* 0x3780000002027811 */ /* 0x000fc800078eb8ff */
[----:B------:R-:W-:-:S07]  /*b6e0*/  LOP3.LUT R0, R2, R0, R7, 0xfe, !PT ;  /* 0x0000000002007212 */ /* 0x000fce00078efe07 */
.L_x_853:
[----:B------:R-:W-:Y:S05]  /*b6f0*/  BSYNC.RECONVERGENT B0 ;  /* 0x0000000000007941 */ /* 0x000fea0003800200 */
.L_x_852:
[----:B------:R-:W-:Y:S01]  /*b700*/  F2FP.F16.F32.PACK_AB R0, RZ, R0 ;  /* 0x00000000ff00723e */ /* 0x000fe200000000ff */
[----:B------:R-:W-:Y:S06]  /*b710*/  BRA `(.L_x_833) ;  /* 0x0000000000a87947 */ /* 0x000fec0003800000 */
.L_x_845:
        /* <DEDUP_REMOVED lines=14> */
.L_x_859:
[----:B------:R-:W-:Y:S05]  /*b800*/  BSYNC.RECONVERGENT B0 ;  /* 0x0000000000007941 */ /* 0x000fea0003800200 */
.L_x_858:
[----:B------:R-:W-:Y:S01]  /*b810*/  F2FP.F16.F32.PACK_AB R0, RZ, R0 ;  /* 0x00000000ff00723e */ /* 0x000fe200000000ff */
[----:B------:R-:W-:Y:S06]  /*b820*/  BRA `(.L_x_833) ;  /* 0x0000000000647947 */ /* 0x000fec0003800000 */
.L_x_832:
[----:B------:R-:W-:Y:S01]  /*b830*/  MOV R0, 0x0 ;  /* 0x0000000000007802 */ /* 0x000fe20000000f00 */
[----:B------:R-:W0:Y:S01]  /*b840*/  LDCU.64 UR4, c[0x4][0x158] ;  /* 0x01002b00ff0477ac */ /* 0x000e220008000a00 */
[----:B------:R-:W-:Y:S02]  /*b850*/  HFMA2 R8, -RZ, RZ, 0, 4.64916229248046875e-06 ;  /* 0x0000004eff087431 */ /* 0x000fe400000001ff */
[----:B------:R-:W-:Y:S01]  /*b860*/  IMAD.MOV.U32 R12, RZ, RZ, 0x1 ;  /* 0x00000001ff0c7424 */ /* 0x000fe200078e00ff */
[----:B------:R1:W2:Y:S01]  /*b870*/  LDC.64 R2, c[0x4][R0] ;  /* 0x0100000000027b82 */ /* 0x0002a20000000a00 */
[----:B------:R-:W3:Y:S01]  /*b880*/  LDCU.64 UR6, c[0x4][0x160] ;  /* 0x01002c00ff0677ac */ /* 0x000ee20008000a00 */
[----:B------:R-:W-:Y:S01]  /*b890*/  MOV R13, RZ ;  /* 0x000000ff000d7202 */ /* 0x000fe20000000f00 */
[----:B------:R-:W4:Y:S01]  /*b8a0*/  LDCU.64 UR8, c[0x4][0x58] ;  /* 0x01000b00ff0877ac */ /* 0x000f220008000a00 */
[----:B0-----:R-:W-:Y:S01]  /*b8b0*/  MOV R4, UR4 ;  /* 0x0000000400047c02 */ /* 0x001fe20008000f00 */
[----:B------:R-:W-:Y:S01]  /*b8c0*/  IMAD.U32 R5, RZ, RZ, UR5 ;  /* 0x00000005ff057e24 */ /* 0x000fe2000f8e00ff */
[----:B---3--:R-:W-:Y:S01]  /*b8d0*/  MOV R6, UR6 ;  /* 0x0000000600067c02 */ /* 0x008fe20008000f00 */
[----:B------:R-:W-:Y:S01]  /*b8e0*/  IMAD.U32 R7, RZ, RZ, UR7 ;  /* 0x00000007ff077e24 */ /* 0x000fe2000f8e00ff */
[----:B----4-:R-:W-:Y:S01]  /*b8f0*/  MOV R10, UR8 ;  /* 0x00000008000a7c02 */ /* 0x010fe20008000f00 */
[----:B-1----:R-:W-:-:S07]  /*b900*/  IMAD.U32 R11, RZ, RZ, UR9 ;  /* 0x00000009ff0b7e24 */ /* 0x002fce000f8e00ff */
[----:B------:R-:W-:-:S07]  /*b910*/  LEPC R20, `(.L_x_860) ;  /* 0x000000001014794e */ /* 0x000fce0000000000 */
[----:B--2---:R-:W-:Y:S05]  /*b920*/  CALL.ABS.NOINC R2 ;  /* 0x0000000002007343 */ /* 0x004fea0003c00000 */
.L_x_860:
[----:B------:R-:W-:Y:S01]  /*b930*/  PRMT R0, RZ, 0x7610, R0 ;  /* 0x00007610ff007816 */ /* 0x000fe20000000000 */
[----:B------:R-:W-:Y:S06]  /*b940*/  BRA `(.L_x_833) ;  /* 0x00000000001c7947 */ /* 0x000fec0003800000 */
.L_x_857:
[----:B------:R-:W2:Y:S02]  /*b950*/  LDG.E.64 R2, desc[UR36][R2.64] ;  /* 0x0000002402027981 */ /* 0x000ea4000c1e1b00 */
[----:B--2---:R-:W0:Y:S02]  /*b960*/  I2F.U64 R0, R2 ;  /* 0x0000000200007312 */ /* 0x004e240000301000 */
[----:B0-----:R-:W-:Y:S01]  /*b970*/  F2FP.F16.F32.PACK_AB R0, RZ, R0 ;  /* 0x00000000ff00723e */ /* 0x001fe200000000ff */
[----:B------:R-:W-:Y:S06]  /*b980*/  BRA `(.L_x_833) ;  /* 0x00000000000c7947 */ /* 0x000fec0003800000 */
.L_x_856:
[----:B------:R-:W2:Y:S02]  /*b990*/  LDG.E R2, desc[UR36][R2.64] ;  /* 0x0000002402027981 */ /* 0x000ea4000c1e1900 */
[----:B--2---:R-:W-:-:S04]  /*b9a0*/  I2FP.F32.U32 R0, R2 ;  /* 0x0000000200007245 */ /* 0x004fc80000201000 */
[----:B------:R-:W-:-:S07]  /*b9b0*/  F2FP.F16.F32.PACK_AB R0, RZ, R0 ;  /* 0x00000000ff00723e */ /* 0x000fce00000000ff */
.L_x_833:
[----:B-----5:R-:W-:Y:S01]  /*b9c0*/  HADD2.F32 R0, -RZ, R0.H0_H0 ;  /* 0x20000000ff007230 */ /* 0x020fe20000004100 */
[----:B------:R-:W-:-:S04]  /*b9d0*/  UPRMT UR4, UR42, 0x9910, URZ ;  /* 0x000099102a047896 */ /* 0x000fc800080000ff */
[----:B------:R-:W-:Y:S01]  /*b9e0*/  FMUL.RZ R4, R0, 0.15915493667125701904 ;  /* 0x3e22f98300047820 */ /* 0x000fe2000040c000 */
[----:B------:R-:W-:-:S03]  /*b9f0*/  UISETP.GT.AND UP0, UPT, UR4, 0x9, UPT ;  /* 0x000000090400788c */ /* 0x000fc6000bf04270 */
[----:B01----:R-:W0:Y:S08]  /*ba00*/  MUFU.COS R2, R4 ;  /* 0x0000000400027308 */ /* 0x003e300000000000 */
[----:B------:R-:W-:Y:S08]  /*ba10*/  MUFU.SIN R0, R4 ;  /* 0x0000000400007308 */ /* 0x000ff00000000400 */
[----:B0-----:R-:W0:Y:S02]  /*ba20*/  MUFU.RCP R3, R2 ;  /* 0x0000000200037308 */ /* 0x001e240000001000 */
[----:B0-----:R-:W-:-:S05]  /*ba30*/  FMUL.FTZ R0, R0, R3 ;  /* 0x0000000300007220 */ /* 0x001fca0000410000 */
        /* <DEDUP_REMOVED lines=12> */
[----:B0-----:R-:W-:Y:S01]  /*bb00*/  STG.E.U8 desc[UR36][R16.64], R3 ;  /* 0x0000000310007986 */ /* 0x001fe2000c101124 */
[----:B------:R-:W-:Y:S05]  /*bb10*/  EXIT ;  /* 0x000000000000794d */ /* 0x000fea0003800000 */
.L_x_864:
[----:B------:R-:W-:-:S06]  /*bb20*/  HADD2.F32 R3, -RZ, R0.H0_H0 ;  /* 0x20000000ff037230 */ /* 0x000fcc0000004100 */
[----:B------:R-:W0:Y:S02]  /*bb30*/  F2I.S64.TRUNC R2, R3 ;  /* 0x0000000300027311 */ /* 0x000e24000020d900 */
[----:B0-----:R-:W-:Y:S01]  /*bb40*/  STG.E.U8 desc[UR36][R16.64], R2 ;  /* 0x0000000210007986 */ /* 0x001fe2000c101124 */
[----:B------:R-:W-:Y:S05]  /*bb50*/  EXIT ;  /* 0x000000000000794d */ /* 0x000fea0003800000 */
.L_x_863:
        /* <DEDUP_REMOVED lines=8> */
[----:B0-----:R-:W-:Y:S01]  /*bbe0*/  STG.E.64 desc[UR36][R16.64], R2 ;  /* 0x0000000210007986 */ /* 0x001fe2000c101b24 */
[----:B------:R-:W-:Y:S05]  /*bbf0*/  EXIT ;  /* 0x000000000000794d */ /* 0x000fea0003800000 */
.L_x_867:
[----:B------:R-:W-:-:S04]  /*bc00*/  HADD2.F32 R0, -RZ, R0.H0_H0 ;  /* 0x20000000ff007230 */ /* 0x000fc80000004100 */
[----:B------:R-:W0:Y:S02]  /*bc10*/  F2I.FTZ.TRUNC.NTZ R3, R0 ;  /* 0x0000000000037305 */ /* 0x000e24000021f100 */
[----:B0-----:R-:W-:Y:S01]  /*bc20*/  STG.E desc[UR36][R16.64], R3 ;  /* 0x0000000310007986 */ /* 0x001fe2000c101924 */
[----:B------:R-:W-:Y:S05]  /*bc30*/  EXIT ;  /* 0x000000000000794d */ /* 0x000fea0003800000 */
.L_x_866:
[----:B------:R-:W-:-:S04]  /*bc40*/  HADD2.F32 R0, -RZ, R0.H0_H0 ;  /* 0x20000000ff007230 */ /* 0x000fc80000004100 */
[----:B------:R-:W0:Y:S02]  /*bc50*/  F2I.FTZ.TRUNC.NTZ R3, R0 ;  /* 0x0000000000037305 */ /* 0x000e24000021f100 */
[----:B0-----:R-:W-:Y:S01]  /*bc60*/  STG.E.U16 desc[UR36][R16.64], R3 ;  /* 0x0000000310007986 */ /* 0x001fe2000c101524 */
[----:B------:R-:W-:Y:S05]  /*bc70*/  EXIT ;  /* 0x000000000000794d */ /* 0x000fea0003800000 */
.L_x_862:
[----:B------:R-:W-:-:S09]  /*bc80*/  UISETP.GT.AND UP0, UPT, UR4, 0x6, UPT ;  /* 0x000000060400788c */ /* 0x000fd2000bf04270 */
[----:B------:R-:W-:Y:S05]  /*bc90*/  BRA.U UP0, `(.L_x_868) ;  /* 0x0000000100247547 */ /* 0x000fea000b800000 */
[----:B------:R-:W-:-:S09]  /*bca0*/  UISETP.NE.AND UP0, UPT, UR4, 0x5, UPT ;  /* 0x000000050400788c */ /* 0x000fd2000bf05270 */
[----:B------:R-:W-:Y:S05]  /*bcb0*/  BRA.U !UP0, `(.L_x_869) ;  /* 0x0000000108147547 */ /* 0x000fea000b800000 */
[----:B------:R-:W-:-:S09]  /*bcc0*/  UISETP.NE.AND UP0, UPT, UR4, 0x6, UPT ;  /* 0x000000060400788c */ /* 0x000fd2000bf05270 */
[----:B------:R-:W-:Y:S05]  /*bcd0*/  BRA.U UP0, `(.L_x_865) ;  /* 0x0000000900287547 */ /* 0x000fea000b800000 */
[----:B------:R-:W-:-:S05]  /*bce0*/  HADD2.F32 R3, -RZ, R0.H0_H0 ;  /* 0x20000000ff037230 */ /* 0x000fca0000004100 */
[----:B------:R-:W-:Y:S01]  /*bcf0*/  STG.E desc[UR36][R16.64], R3 ;  /* 0x0000000310007986 */ /* 0x000fe2000c101924 */
[----:B------:R-:W-:Y:S05]  /*bd00*/  EXIT ;  /* 0x000000000000794d */ /* 0x000fea0003800000 */
.L_x_869:
[----:B------:R-:W-:Y:S01]  /*bd10*/  STG.E.U16 desc[UR36][R16.64], R0 ;  /* 0x0000000010007986 */ /* 0x000fe2000c101524 */
[----:B------:R-:W-:Y:S05]  /*bd20*/  EXIT ;  /* 0x000000000000794d */ /* 0x000fea0003800000 */
.L_x_868:
        /* <DEDUP_REMOVED lines=8> */
[----:B------:R-:W-:Y:S01]  /*bdb0*/  STG.E.64 desc[UR36][R16.64], R2 ;  /* 0x0000000210007986 */ /* 0x000fe2000c101b24 */
[----:B------:R-:W-:Y:S05]  /*bdc0*/  EXIT ;  /* 0x000000000000794d */ /* 0x000fea0003800000 */
.L_x_871:
[----:B------:R-:W-:-:S05]  /*bdd0*/  HADD2.F32 R0, -RZ, R0.H0_H0 ;  /* 0x20000000ff007230 */ /* 0x000fca0000004100 */
[----:B------:R-:W-:-:S04]  /*bde0*/  F2FP.F16.F32.PACK_AB R0, RZ, R0 ;  /* 0x00000000ff00723e */ /* 0x000fc800000000ff */
[----:B------:R-:W-:-:S05]  /*bdf0*/  PRMT R0, R0, 0x5410, RZ ;  /* 0x0000541000007816 */ /* 0x000fca00000000ff */
[----:B------:R-:W-:Y:S01]  /*be00*/  STG.E desc[UR36][R16.64], R0 ;  /* 0x0000000010007986 */ /* 0x000fe2000c101924 */
[----:B------:R-:W-:Y:S05]  /*be10*/  EXIT ;  /* 0x000000000000794d */ /* 0x000fea0003800000 */
.L_x_870:
[----:B------:R-:W-:-:S05]  /*be20*/  HADD2.F32 R2, -RZ, R0.H0_H0 ;  /* 0x20000000ff027230 */ /* 0x000fca0000004100 */
[----:B------:R-:W-:-:S06]  /*be30*/  FMUL.FTZ R2, R2, 1 ;  /* 0x3f80000002027820 */ /* 0x000fcc0000410000 */
[----:B------:R-:W0:Y:S02]  /*be40*/  F2F.F64.F32 R2, R2 ;  /* 0x0000000200027310 */ /* 0x000e240000201800 */
[----:B0-----:R-:W-:Y:S01]  /*be50*/  STG.E.64 desc[UR36][R16.64], R2 ;  /* 0x0000000210007986 */ /* 0x001fe2000c101b24 */
[----:B------:R-:W-:Y:S05]  /*be60*/  EXIT ;  /* 0x000000000000794d */ /* 0x000fea0003800000 */
.L_x_861:
        /* <DEDUP_REMOVED lines=12> */
[----:B0-----:R-:W-:Y:S01]  /*bf30*/  STG.E.U16 desc[UR36][R16.64], R3 ;  /* 0x0000000310007986 */ /* 0x001fe2000c101524 */
[----:B------:R-:W-:Y:S05]  /*bf40*/  EXIT ;  /* 0x000000000000794d */ /* 0x000fea0003800000 */
.L_x_875:
        /* <DEDUP_REMOVED lines=17> */
.L_x_878:
[----:B------:R-:W-:-:S04]  /*c060*/  SHF.R.U32.HI R3, RZ, 0x18, R3 ;  /* 0x00000018ff037819 */ /* 0x000fc80000011603 */
[----:B------:R-:W-:-:S04]  /*c070*/  LOP3.LUT R0, R0, 0x80, R3, 0xf8, !PT ;  /* 0x0000008000007812 */ /* 0x000fc800078ef803 */
[----:B------:R-:W-:-:S07]  /*c080*/  PRMT R8, R0, 0x7610, R8 ;  /* 0x0000761000087816 */ /* 0x000fce0000000008 */
.L_x_877:
[----:B------:R-:W-:Y:S05]  /*c090*/  BSYNC.RECONVERGENT B0 ;  /* 0x0000000000007941 */ /* 0x000fea0003800200 */
.L_x_876:
[----:B------:R-:W-:Y:S01]  /*c0a0*/  STG.E.U8 desc[UR36][R16.64], R8 ;  /* 0x0000000810007986 */ /* 0x000fe2000c101124 */
[----:B------:R-:W-:Y:S05]  /*c0b0*/  EXIT ;  /* 0x000000000000794d */ /* 0x000fea0003800000 */
.L_x_874:
        /* <DEDUP_REMOVED lines=17> */
.L_x_881:
[----:B------:R-:W-:-:S04]  /*c1d0*/  SHF.R.U32.HI R3, RZ, 0x18, R3 ;  /* 0x00000018ff037819 */ /* 0x000fc80000011603 */
[----:B------:R-:W-:-:S04]  /*c1e0*/  LOP3.LUT R0, R0, 0x80, R3, 0xf8, !PT ;  /* 0x0000008000007812 */ /* 0x000fc800078ef803 */
[----:B------:R-:W-:-:S07]  /*c1f0*/  PRMT R8, R0, 0x7610, R8 ;  /* 0x0000761000087816 */ /* 0x000fce0000000008 */
.L_x_880:
[----:B------:R-:W-:Y:S05]  /*c200*/  BSYNC.RECONVERGENT B0 ;  /* 0x0000000000007941 */ /* 0x000fea0003800200 */
.L_x_879:
[----:B------:R-:W-:Y:S01]  /*c210*/  STG.E.U8 desc[UR36][R16.64], R8 ;  /* 0x0000000810007986 */ /* 0x000fe2000c101124 */
[----:B------:R-:W-:Y:S05]  /*c220*/  EXIT ;  /* 0x000000000000794d */ /* 0x000fea0003800000 */
.L_x_873:
        /* <DEDUP_REMOVED lines=12> */
[----:B------:R-:W-:Y:S01]  /*c2f0*/  HFMA2 R3, -RZ, RZ, 0, 1.5199184417724609375e-05 ;  /* 0x000000ffff037431 */ /* 0x000fe200000001ff */
[----:B------:R-:W-:-:S04]  /*c300*/  @P1 LOP3.LUT R0, R0, 0x1, RZ, 0xc0, !PT ;  /* 0x0000000100001812 */ /* 0x000fc800078ec0ff */
[----:B------:R-:W-:Y:S01]  /*c310*/  @P1 ISETP.EQ.U32.AND P2, PT, R0, 0x1, P0 ;  /* 0x000000010000180c */ /* 0x000fe20000742070 */
[----:B------:R-:W-:Y:S01]  /*c320*/  @P1 VIADD R0, R4, 0x1 ;  /* 0x0000000104001836 */ /* 0x000fe20000000000 */
[----:B------:R-:W-:Y:S02]  /*c330*/  PLOP3.LUT P0, PT, PT, PT, PT, 0x80, 0x8 ;  /* 0x000000000008781c */ /* 0x000fe40003f0f070 */
[----:B------:R-:W-:-:S13]  /*c340*/  @P1 PLOP3.LUT P0, PT, P2, PT, PT, 0x80, 0x8 ;  /* 0x000000000008181c */ /* 0x000fda000170f070 */
[----:B------:R-:W-:-:S05]  /*c350*/  @!P0 IADD3 R0, PT, PT, R4, RZ, RZ ;  /* 0x000000ff04008210 */ /* 0x000fca0007ffe0ff */
[----:B------:R-:W-:-:S05]  /*c360*/  @P1 IMAD.MOV.U32 R3, RZ, RZ, R0 ;  /* 0x000000ffff031224 */ /* 0x000fca00078e0000 */
[----:B------:R-:W-:Y:S01]  /*c370*/  STG.E.U8 desc[UR36][R16.64], R3 ;  /* 0x0000000310007986 */ /* 0x000fe2000c101124 */
[----:B------:R-:W-:Y:S05]  /*c380*/  EXIT ;  /* 0x000000000000794d */ /* 0x000fea0003800000 */
.L_x_883:
[----:B------:R-:W-:-:S06]  /*c390*/  HADD2.F32 R2, -RZ, R0.H0_H0 ;  /* 0x20000000ff027230 */ /* 0x000fcc0000004100 */
[----:B------:R-:W0:Y:S02]  /*c3a0*/  F2I.U64.TRUNC R2, R2 ;  /* 0x0000000200027311 */ /* 0x000e24000020d800 */
[----:B0-----:R-:W-:Y:S01]  /*c3b0*/  STG.E.64 desc[UR36][R16.64], R2 ;  /* 0x0000000210007986 */ /* 0x001fe2000c101b24 */
[----:B------:R-:W-:Y:S05]  /*c3c0*/  EXIT ;  /* 0x000000000000794d */ /* 0x000fea0003800000 */
.L_x_882:
[----:B------:R-:W-:-:S04]  /*c3d0*/  HADD2.F32 R0, -RZ, R0.H0_H0 ;  /* 0x20000000ff007230 */ /* 0x000fc80000004100 */
[----:B------:R-:W0:Y:S02]  /*c3e0*/  F2I.FTZ.U32.TRUNC.NTZ R3, R0 ;  /* 0x0000000000037305 */ /* 0x000e24000021f000 */
[----:B0-----:R-:W-:Y:S01]  /*c3f0*/  STG.E desc[UR36][R16.64], R3 ;  /* 0x0000000310007986 */ /* 0x001fe2000c101924 */
[----:B------:R-:W-:Y:S05]  /*c400*/  EXIT ;  /* 0x000000000000794d */ /* 0x000fea0003800000 */
.L_x_872:
        /* <DEDUP_REMOVED lines=9> */
[----:B------:R-:W-:Y:S01]  /*c4a0*/  STG.E.U8 desc[UR36][R16.64], R3 ;  /* 0x0000000310007986 */ /* 0x000fe2000c101124 */
[----:B------:R-:W-:Y:S05]  /*c4b0*/  EXIT ;  /* 0x000000000000794d */ /* 0x000fea0003800000 */
.L_x_885:
[----:B------:R-:W-:Y:S01]  /*c4c0*/  HADD2.F32 R0, -RZ, R0.H0_H0 ;  /* 0x20000000ff007230 */ /* 0x000fe20000004100 */
[----:B------:R-:W-:-:S04]  /*c4d0*/  CS2R R6, SRZ ;  /* 0x0000000000067805 */ /* 0x000fc8000001ff00 */
[----:B------:R-:W-:-:S04]  /*c4e0*/  FMUL.FTZ R0, R0, 1 ;  /* 0x3f80000000007820 */ /* 0x000fc80000410000 */
[----:B------:R-:W0:Y:S02]  /*c4f0*/  F2F.F64.F32 R4, R0 ;  /* 0x0000000000047310 */ /* 0x000e240000201800 */
[----:B0-----:R-:W-:Y:S01]  /*c500*/  STG.E.128 desc[UR36][R16.64], R4 ;  /* 0x0000000410007986 */ /* 0x001fe2000c101d24 */
[----:B------:R-:W-:Y:S05]  /*c510*/  EXIT ;  /* 0x000000000000794d */ /* 0x000fea0003800000 */
.L_x_884:
[----:B------:R-:W-:-:S09]  /*c520*/  UISETP.NE.AND UP0, UPT, UR4, 0xf, UPT ;  /* 0x0000000f0400788c */ /* 0x000fd2000bf05270 */
[----:B------:R-:W-:Y:S05]  /*c530*/  BRA.U !UP0, `(.L_x_886) ;  /* 0x0000000108e87547 */ /* 0x000fea000b800000 */
[----:B------:R-:W-:-:S09]  /*c540*/  UISETP.NE.AND UP0, UPT, UR4, 0x17, UPT ;  /* 0x000000170400788c */ /* 0x000fd2000bf05270 */
[----:B------:R-:W-:Y:S05]  /*c550*/  BRA.U !UP0, `(.L_x_887) ;  /* 0x0000000108907547 */ /* 0x000fea000b800000 */
[----:B------:R-:W-:-:S09]  /*c560*/  UISETP.NE.AND UP0, UPT, UR4, 0x18, UPT ;  /* 0x000000180400788c */ /* 0x000fd2000bf05270 */
[----:B------:R-:W-:Y:S05]  /*c570*/  BRA.U !UP0, `(.L_x_888) ;  /* 0x0000000108447547 */ /* 0x000fea000b800000 */
.L_x_865:
[----:B------:R-:W-:Y:S01]  /*c580*/  MOV R0, 0x0 ;  /* 0x0000000000007802 */ /* 0x000fe20000000f00 */
[----:B------:R-:W0:Y:S01]  /*c590*/  LDCU.64 UR4, c[0x4][0x158] ;  /* 0x01002b00ff0477ac */ /* 0x000e220008000a00 */
[----:B------:R-:W-:Y:S02]  /*c5a0*/  HFMA2 R8, -RZ, RZ, 0, 6.020069122314453125e-06 ;  /* 0x00000065ff087431 */ /* 0x000fe400000001ff */
        /* <DEDUP_REMOVED lines=13> */
.L_x_889:
[----:B------:R-:W-:Y:S05]  /*c680*/  EXIT ;  /* 0x000000000000794d */ /* 0x000fea0003800000 */
.L_x_888:
        /* <DEDUP_REMOVED lines=13> */
.L_x_891:
[----:B------:R-:W-:Y:S05]  /*c760*/  BSYNC.RECONVERGENT B0 ;  /* 0x0000000000007941 */ /* 0x000fea0003800200 */
.L_x_890:
[----:B------:R-:W-:-:S05]  /*c770*/  LOP3.LUT R3, R0, 0x80, R3, 0xf8, !PT ;  /* 0x0000008000037812 */ /* 0x000fca00078ef803 */
[----:B------:R-:W-:Y:S01]  /*c780*/  STG.E.U8 desc[UR36][R16.64], R3 ;  /* 0x0000000310007986 */ /* 0x000fe2000c101124 */
[----:B------:R-:W-:Y:S05]  /*c790*/  EXIT ;  /* 0x000000000000794d */ /* 0x000fea0003800000 */
.L_x_887:
        /* <DEDUP_REMOVED lines=12> */
.L_x_893:
[----:B------:R-:W-:Y:S01]  /*c860*/  HFMA2 R0, -RZ, RZ, 0, 7.569789886474609375e-06 ;  /* 0x0000007fff007431 */ /* 0x000fe200000001ff */
[----:B------:R-:W-:-:S04]  /*c870*/  ISETP.GT.U32.AND P0, PT, R2, 0x7f800000, PT ;  /* 0x7f8000000200780c */ /* 0x000fc80003f04070 */
[----:B------:R-:W-:-:S09]  /*c880*/  SEL R0, R0, 0x7c, P0 ;  /* 0x0000007c00007807 */ /* 0x000fd20000000000 */
.L_x_894:
[----:B------:R-:W-:Y:S05]  /*c890*/  BSYNC.RECONVERGENT B0 ;  /* 0x0000000000007941 */ /* 0x000fea0003800200 */
.L_x_892:
[----:B------:R-:W-:-:S04]  /*c8a0*/  SHF.R.U32.HI R3, RZ, 0x18, R3 ;  /* 0x00000018ff037819 */ /* 0x000fc80000011603 */
[----:B------:R-:W-:-:S05]  /*c8b0*/  LOP3.LUT R3, R0, 0x80, R3, 0xf8, !PT ;  /* 0x0000008000037812 */ /* 0x000fca00078ef803 */
[----:B------:R-:W-:Y:S01]  /*c8c0*/  STG.E.U8 desc[UR36][R16.64], R3 ;  /* 0x0000000310007986 */ /* 0x000fe2000c101124 */
[----:B------:R-:W-:Y:S05]  /*c8d0*/  EXIT ;  /* 0x000000000000794d */ /* 0x000fea0003800000 */
.L_x_886:
[----:B------:R-:W-:-:S05]  /*c8e0*/  HADD2.F32 R0, -RZ, R0.H0_H0 ;  /* 0x20000000ff007230 */ /* 0x000fca0000004100 */
[----:B------:R-:W-:-:S05]  /*c8f0*/  F2FP.BF16.F32.PACK_AB R0, RZ, R0 ;  /* 0x00000000ff00723e */ /* 0x000fca00000010ff */
[----:B------:R-:W-:Y:S01]  /*c900*/  STG.E.U16 desc[UR36][R16.64], R0 ;  /* 0x0000000010007986 */ /* 0x000fe2000c101524 */
[----:B------:R-:W-:Y:S05]  /*c910*/  EXIT ;  /* 0x000000000000794d */ /* 0x000fea0003800000 */
.L_x_895:
        /* <DEDUP_REMOVED lines=14> */
.L_x_7499:


//--------------------- .text._ZN2at6native27unrolled_elementwise_kernelIZZZNS0_15tan_kernel_cudaERNS_18TensorIteratorBaseEENKUlvE0_clEvENKUlvE1_clEvEUlN3c104HalfEE_St5arrayIPcLm2EELi4E23TrivialOffsetCalculatorILi1EjESD_NS0_6memory12LoadWithCastILi1EEENSE_13StoreWithCastILi1EEEEEviT_T0_T2_T3_T4_T5_ --------------------------
	.section	.text._ZN2at6native27unrolled_elementwise_kernelIZZZNS0_15tan_kernel_cudaERNS_18TensorIteratorBaseEENKUlvE0_clEvENKUlvE1_clEvEUlN3c104HalfEE_St5arrayIPcLm2EELi4E23TrivialOffsetCalculatorILi1EjESD_NS0_6memory12LoadWithCastILi1EEENSE_13StoreWithCastILi1EEEEEviT_T0_T2_T3_T4_T5_,"ax",@progbits
	.align	128
        .global         _ZN2at6native27unrolled_elementwise_kernelIZZZNS0_15tan_kernel_cudaERNS_18TensorIteratorBaseEENKUlvE0_clEvENKUlvE1_clEvEUlN3c104HalfEE_St5arrayIPcLm2EELi4E23TrivialOffsetCalculatorILi1EjESD_NS0_6memory12LoadWithCastILi1EEENSE_13StoreWithCastILi1EEEEEviT_T0_T2_T3_T4_T5_
        .type           _ZN2at6native27unrolled_elementwise_kernelIZZZNS0_15tan_kernel_cudaERNS_18TensorIteratorBaseEENKUlvE0_clEvENKUlvE1_clEvEUlN3c104HalfEE_St5arrayIPcLm2EELi4E23TrivialOffsetCalculatorILi1EjESD_NS0_6memory12LoadWithCastILi1EEENSE_13StoreWithCastILi1EEEEEviT_T0_T2_T3_T4_T5_,@function
        .size           _ZN2at6native27unrolled_elementwise_kernelIZZZNS0_15tan_kernel_cudaERNS_18TensorIteratorBaseEENKUlvE0_clEvENKUlvE1_clEvEUlN3c104HalfEE_St5arrayIPcLm2EELi4E23TrivialOffsetCalculatorILi1EjESD_NS0_6memory12LoadWithCastILi1EEENSE_13StoreWithCastILi1EEEEEviT_T0_T2_T3_T4_T5_,(.L_x_7500 - _ZN2at6native27unrolled_elementwise_kernelIZZZNS0_15tan_kernel_cudaERNS_18TensorIteratorBaseEENKUlvE0_clEvENKUlvE1_clEvEUlN3c104HalfEE_St5arrayIPcLm2EELi4E23TrivialOffsetCalculatorILi1EjESD_NS0_6memory12LoadWithCastILi1EEENSE_13StoreWithCastILi1EEEEEviT_T0_T2_T3_T4_T5_)
        .other          _ZN2at6native27unrolled_elementwise_kernelIZZZNS0_15tan_kernel_cudaERNS_18TensorIteratorBaseEENKUlvE0_clEvENKUlvE1_clEvEUlN3c104HalfEE_St5arrayIPcLm2EELi4E23TrivialOffsetCalculatorILi1EjESD_NS0_6memory12LoadWithCastILi1EEENSE_13StoreWithCastILi1EEEEEviT_T0_T2_T3_T4_T5_,@"STO_CUDA_ENTRY STV_DEFAULT"
_ZN2at6native27unrolled_elementwise_kernelIZZZNS0_15tan_kernel_cudaERNS_18TensorIteratorBaseEENKUlvE0_clEvENKUlvE1_clEvEUlN3c104HalfEE_St5arrayIPcLm2EELi4E23TrivialOffsetCalculatorILi1EjESD_NS0_6memory12LoadWithCastILi1EEENSE_13StoreWithCastILi1EEEEEviT_T0_T2_T3_T4_T5_:
.text._ZN2at6native27unrolled_elementwise_kernelIZZZNS0_15tan_kernel_cudaERNS_18TensorIteratorBaseEENKUlvE0_clEvENKUlvE1_clEvEUlN3c104HalfEE_St5arrayIPcLm2EELi4E23TrivialOffsetCalculatorILi1EjESD_NS0_6memory12LoadWithCastILi1EEENSE_13StoreWithCastILi1EEEEEviT_T0_T2_T3_T4_T5_:
        /* <DEDUP_REMOVED lines=31> */
[----:B0-----:R-:W-:-:S04]  /*01f0*/  F2FP.F16.F32.PACK_AB R0, RZ, R0 ;  /* 0x00000000ff00723e */ /* 0x001fc800000000ff */
[----:B------:R-:W-:Y:S01]  /*0200*/  PRMT R16, R0, 0x7610, R16 ;  /* 0x0000761000107816 */ /* 0x000fe20000000010 */
[----:B------:R-:W-:Y:S06]  /*0210*/  BRA `(.L_x_903) ;  /* 0x0000000c00c87947 */ /* 0x000fec0003800000 */
.L_x_901:
[----:B------:R-:W2:Y:S02]  /*0220*/  LDG.E.U8 R2, desc[UR36][R2.64] ;  /* 0x0000002402027981 */ /* 0x000ea4000c1e1100 */
[----:B--2---:R-:W-:-:S04]  /*0230*/  I2FP.F32.U32 R0, R2 ;  /* 0x0000000200007245 */ /* 0x004fc80000201000 */
[----:B------:R-:W-:-:S04]  /*0240*/  F2FP.F16.F32.PACK_AB R0, RZ, R0 ;  /* 0x00000000ff00723e */ /* 0x000fc800000000ff */
[----:B------:R-:W-:Y:S01]  /*0250*/  PRMT R16, R0, 0x7610, R16 ;  /* 0x0000761000107816 */ /* 0x000fe20000000010 */
[----:B------:R-:W-:Y:S06]  /*0260*/  BRA `(.L_x_903) ;  /* 0x0000000c00b47947 */ /* 0x000fec0003800000 */
.L_x_900:
        /* <DEDUP_REMOVED lines=8> */
[----:B0-----:R-:W-:-:S04]  /*02f0*/  F2FP.F16.F32.PACK_AB R0, RZ, R0 ;  /* 0x00000000ff00723e */ /* 0x001fc800000000ff */
[----:B------:R-:W-:Y:S01]  /*0300*/  PRMT R16, R0, 0x7610, R16 ;  /* 0x0000761000107816 */ /* 0x000fe20000000010 */
[----:B------:R-:W-:Y:S06]  /*0310*/  BRA `(.L_x_903) ;  /* 0x0000000c00887947 */ /* 0x000fec0003800000 */
.L_x_905:
[----:B------:R-:W2:Y:S02]  /*0320*/  LDG.E R2, desc[UR36][R2.64] ;  /* 0x0000002402027981 */ /* 0x000ea4000c1e1900 */
[----:B--2---:R-:W-:-:S04]  /*0330*/  I2FP.F32.S32 R0, R2 ;  /* 0x0000000200007245 */ /* 0x004fc80000201400 */
[----:B------:R-:W-:-:S04]  /*0340*/  F2FP.F16.F32.PACK_AB R0, RZ, R0 ;  /* 0x00000000ff00723e */ /* 0x000fc800000000ff */
[----:B------:R-:W-:Y:S01]  /*0350*/  PRMT R16, R0, 0x7610, R16 ;  /* 0x0000761000107816 */ /* 0x000fe20000000010 */
[----:B------:R-:W-:Y:S06]  /*0360*/  BRA `(.L_x_903) ;  /* 0x0000000c00747947 */ /* 0x000fec0003800000 */
.L_x_904:
[----:B------:R-:W2:Y:S02]  /*0370*/  LDG.E.U16 R2, desc[UR36][R2.64] ;  /* 0x0000002402027981 */ /* 0x000ea4000c1e1500 */
[----:B--2---:R-:W0:Y:S02]  /*0380*/  I2F.S16 R0, R2 ;  /* 0x0000000200007306 */ /* 0x004e240000101400 */
[----:B0-----:R-:W-:-:S04]  /*0390*/  F2FP.F16.F32.PACK_AB R0, RZ, R0 ;  /* 0x00000000ff00723e */ /* 0x001fc800000000ff */
[----:B------:R-:W-:Y:S01]  /*03a0*/  PRMT R16, R0, 0x7610, R16 ;  /* 0x0000761000107816 */ /* 0x000fe20000000010 */
[----:B------:R-:W-:Y:S06]  /*03b0*/  BRA `(.L_x_903) ;  /* 0x0000000c00607947 */ /* 0x000fec0003800000 */
.L_x_899:
        /* <DEDUP_REMOVED lines=9> */
.L_x_907:
[----:B------:R1:W5:Y:S01]  /*0450*/  LDG.E.U16 R16, desc[UR36][R2.64] ;  /* 0x0000002402107981 */ /* 0x000362000c1e1500 */
[----:B------:R-:W-:Y:S05]  /*0460*/  BRA `(.L_x_903) ;  /* 0x0000000c00347947 */ /* 0x000fea0003800000 */
.L_x_906:
        /* <DEDUP_REMOVED lines=9> */
.L_x_909:
[----:B------:R0:W5:Y:S01]  /*0500*/  LDG.E.U16 R16, desc[UR36][R2.64] ;  /* 0x0000002402107981 */ /* 0x000162000c1e1500 */
[----:B------:R-:W-:Y:S05]  /*0510*/  BRA `(.L_x_903) ;  /* 0x0000000c00087947 */ /* 0x000fea0003800000 */
.L_x_908:
[----:B------:R-:W2:Y:S01]  /*0520*/  LDG.E.64 R2, desc[UR36][R2.64] ;  /* 0x0000002402027981 */ /* 0x000ea2000c1e1b00 */
[----:B------:R-:W-:Y:S01]  /*0530*/  UMOV UR4, 0xf0000000 ;  /* 0xf000000000047882 */ /* 0x000fe20000000000 */
[----:B------:R-:W-:Y:S01]  /*0540*/  UMOV UR5, 0x380fffff ;  /* 0x380fffff00057882 */ /* 0x000fe20000000000 */
[----:B--2---:R-:W0:Y:S01]  /*0550*/  F2F.F32.F64 R0, R2 ;  /* 0x0000000200007310 */ /* 0x004e220000301000 */
[----:B------:R-:W-:-:S14]  /*0560*/  DSETP.GEU.AND P0, PT, |R2|, UR4, PT ;  /* 0x0000000402007e2a */ /* 0x000fdc000bf0e200 */
[----:B0-----:R-:W-:-:S05]  /*0570*/  @!P0 FMUL R0, R0, 1.175494350822287508e-38 ;  /* 0x0080000000008820 */ /* 0x001fca0000400000 */
[----:B------:R-:W-:-:S04]  /*0580*/  F2FP.F16.F32.PACK_AB R0, RZ, R0 ;  /* 0x00000000ff00723e */ /* 0x000fc800000000ff */
[----:B------:R-:W-:Y:S01]  /*0590*/  PRMT R16, R0, 0x7610, R16 ;  /* 0x0000761000107816 */ /* 0x000fe20000000010 */
[----:B------:R-:W-:Y:S06]  /*05a0*/  BRA `(.L_x_903) ;  /* 0x0000000800e47947 */ /* 0x000fec0003800000 */
.L_x_898:
        /* <DEDUP_REMOVED lines=11> */
[----:B------:R-:W-:-:S04]  /*0660*/  F2FP.F16.F32.PACK_AB R0, RZ, R0 ;  /* 0x00000000ff00723e */ /* 0x000fc800000000ff */
[----:B------:R-:W-:Y:S01]  /*0670*/  PRMT R16, R0, 0x7610, R16 ;  /* 0x0000761000107816 */ /* 0x000fe20000000010 */
[----:B------:R-:W-:Y:S06]  /*0680*/  BRA `(.L_x_903) ;  /* 0x0000000800ac7947 */ /* 0x000fec0003800000 */
.L_x_912:
        /* <DEDUP_REMOVED lines=9> */
.L_x_911:
        /* <DEDUP_REMOVED lines=27> */
.L_x_914:
        /* <DEDUP_REMOVED lines=11> */
[----:B------:R-:W-:-:S04]  /*0980*/  F2FP.F16.F32.PACK_AB R0, RZ, R0 ;  /* 0x00000000ff00723e */ /* 0x000fc800000000ff */
[----:B------:R-:W-:Y:S01]  /*0990*/  PRMT R16, R0, 0x7610, R16 ;  /* 0x0000761000107816 */ /* 0x000fe20000000010 */
[----:B------:R-:W-:Y:S06]  /*09a0*/  BRA `(.L_x_903) ;  /* 0x0000000400e47947 */ /* 0x000fec0003800000 */
.L_x_913:
[----:B------:R-:W2:Y:S02]  /*09b0*/  LDG.E.U16 R0, desc[UR36][R2.64] ;  /* 0x0000002402007981 */ /* 0x000ea4000c1e1500 */
[----:B--2---:R-:W-:-:S05]  /*09c0*/  IMAD.U32 R0, R0, 0x10000, RZ ;  /* 0x0001000000007824 */ /* 0x004fca00078e00ff */
[----:B------:R-:W-:-:S04]  /*09d0*/  F2FP.F16.F32.PACK_AB R0, RZ, R0 ;  /* 0x00000000ff00723e */ /* 0x000fc800000000ff */
[----:B------:R-:W-:Y:S01]  /*09e0*/  PRMT R16, R0, 0x7610, R16 ;  /* 0x0000761000107816 */ /* 0x000fe20000000010 */
[----:B------:R-:W-:Y:S06]  /*09f0*/  BRA `(.L_x_903) ;  /* 0x0000000400d07947 */ /* 0x000fec0003800000 */
.L_x_910:
        /* <DEDUP_REMOVED lines=10> */
[----:B------:R-:W-:-:S04]  /*0aa0*/  F2FP.F16.F32.PACK_AB R0, RZ, R0 ;  /* 0x00000000ff00723e */ /* 0x000fc800000000ff */
[----:B------:R-:W-:Y:S01]  /*0ab0*/  PRMT R16, R0, 0x7610, R16 ;  /* 0x0000761000107816 */ /* 0x000fe20000000010 */
[----:B------:R-:W-:Y:S06]  /*0ac0*/  BRA `(.L_x_903) ;  /* 0x00000004009c7947 */ /* 0x000fec0003800000 */
.L_x_917:
        /* <DEDUP_REMOVED lines=21> */
.L_x_921:
[----:B------:R-:W-:Y:S05]  /*0c20*/  BSYNC.RECONVERGENT B1 ;  /* 0x0000000000017941 */ /* 0x000fea0003800200 */
.L_x_920:
[----:B------:R-:W-:Y:S01]  /*0c30*/  IMAD.SHL.U32 R0, R0, 0x100000, RZ ;  /* 0x0010000000007824 */ /* 0x000fe200078e00ff */
[----:B------:R-:W-:-:S04]  /*0c40*/  LEA R2, R2, 0x3b800000, 0x17 ;  /* 0x3b80000002027811 */ /* 0x000fc800078eb8ff */
[----:B------:R-:W-:-:S07]  /*0c50*/  LOP3.LUT R0, R2, R0, R7, 0xfe, !PT ;  /* 0x0000000002007212 */ /* 0x000fce00078efe07 */
.L_x_919:
[----:B------:R-:W-:Y:S05]  /*0c60*/  BSYNC.RECONVERGENT B0 ;  /* 0x0000000000007941 */ /* 0x000fea0003800200 */
.L_x_918:
[----:B------:R-:W-:-:S04]  /*0c70*/  F2FP.F16.F32.PACK_AB R0, RZ, R0 ;  /* 0x00000000ff00723e */ /* 0x000fc800000000ff */
[----:B------:R-:W-:Y:S01]  /*0c80*/  PRMT R16, R0, 0x7610, R16 ;  /* 0x0000761000107816 */ /* 0x000fe20000000010 */
[----:B------:R-:W-:Y:S06]  /*0c90*/  BRA `(.L_x_903) ;  /* 0x0000000400287947 */ /* 0x000fec0003800000 */
.L_x_916:
        /* <DEDUP_REMOVED lines=21> */
.L_x_925:
[----:B------:R-:W-:Y:S05]  /*0df0*/  BSYNC.RECONVERGENT B1 ;  /* 0x0000000000017941 */ /* 0x000fea0003800200 */
.L_x_924:
[----:B------:R-:W-:Y:S01]  /*0e00*/  IMAD.SHL.U32 R0, R0, 0x200000, RZ ;  /* 0x0020000000007824 */ /* 0x000fe200078e00ff */
[----:B------:R-:W-:-:S04]  /*0e10*/  LEA R2, R2, 0x37800000, 0x17 ;  /* 0x3780000002027811 */ /* 0x000fc800078eb8ff */
[----:B------:R-:W-:-:S07]  /*0e20*/  LOP3.LUT R0, R2, R0, R7, 0xfe, !PT ;  /* 0x0000000002007212 */ /* 0x000fce00078efe07 */
.L_x_923:
[----:B------:R-:W-:Y:S05]  /*0e30*/  BSYNC.RECONVERGENT B0 ;  /* 0x0000000000007941 */ /* 0x000fea0003800200 */
.L_x_922:
[----:B------:R-:W-:-:S04]  /*0e40*/  F2FP.F16.F32.PACK_AB R0, RZ, R0 ;  /* 0x00000000ff00723e */ /* 0x000fc800000000ff */
[----:B------:R-:W-:Y:S01]  /*0e50*/  PRMT R16, R0, 0x7610, R16 ;  /* 0x0000761000107816 */ /* 0x000fe20000000010 */
[----:B------:R-:W-:Y:S06]  /*0e60*/  BRA `(.L_x_903) ;  /* 0x0000000000b47947 */ /* 0x000fec0003800000 */
.L_x_915:
[----:B------:R-:W-:-:S09]  /*0e70*/  UISETP.NE.AND UP0, UPT, UR4, 0x1c, UPT ;  /* 0x0000001c0400788c */ /* 0x000fd2000bf05270 */
[----:B------:R-:W-:Y:S05]  /*0e80*/  BRA.U !UP0, `(.L_x_926) ;  /* 0x00000001089c7547 */ /* 0x000fea000b800000 */
[----:B------:R-:W-:-:S09]  /*0e90*/  UISETP.NE.AND UP0, UPT, UR4, 0x1d, UPT ;  /* 0x0000001d0400788c */ /* 0x000fd2000bf05270 */
[----:B------:R-:W-:Y:S05]  /*0ea0*/  BRA.U !UP0, `(.L_x_927) ;  /* 0x0000000108807547 */ /* 0x000fea000b800000 */
[----:B------:R-:W-:-:S09]  /*0eb0*/  UISETP.NE.AND UP0, UPT, UR4, 0x2c, UPT ;  /* 0x0000002c0400788c */ /* 0x000fd2000bf05270 */
[----:B------:R-:W-:Y:S05]  /*0ec0*/  BRA.U !UP0, `(.L_x_928) ;  /* 0x0000000108487547 */ /* 0x000fea000b800000 */
.L_x_902:
        /* <DEDUP_REMOVED lines=16> */
.L_x_929:
[----:B------:R-:W-:Y:S01]  /*0fd0*/  PRMT R16, RZ, 0x7610, R16 ;  /* 0x00007610ff107816 */ /* 0x000fe20000000010 */
[----:B------:R-:W-:Y:S06]  /*0fe0*/  BRA `(.L_x_903) ;  /* 0x0000000000547947 */ /* 0x000fec0003800000 */
.L_x_928:
        /* <DEDUP_REMOVED lines=8> */
.L_x_931:
[----:B------:R-:W-:Y:S05]  /*1070*/  BSYNC.RECONVERGENT B0 ;  /* 0x0000000000007941 */ /* 0x000fea0003800200 */
.L_x_930:
[----:B------:R-:W-:-:S04]  /*1080*/  F2FP.F16.F32.PACK_AB R0, RZ, R0 ;  /* 0x00000000ff00723e */ /* 0x000fc800000000ff */
[----:B------:R-:W-:Y:S01]  /*1090*/  PRMT R16, R0, 0x7610, R16 ;  /* 0x0000761000107816 */ /* 0x000fe20000000010 */
[----:B------:R-:W-:Y:S06]  /*10a0*/  BRA `(.L_x_903) ;  /* 0x0000000000247947 */ /* 0x000fec0003800000 */
.L_x_927:
[----:B------:R-:W2:Y:S02]  /*10b0*/  LDG.E.64 R2, desc[UR36][R2.64] ;  /* 0x0000002402027981 */ /* 0x000ea4000c1e1b00 */
[----:B--2---:R-:W0:Y:S02]  /*10c0*/  I2F.U64 R0, R2 ;  /* 0x0000000200007312 */ /* 0x004e240000301000 */
[----:B0-----:R-:W-:-:S04]  /*10d0*/  F2FP.F16.F32.PACK_AB R0, RZ, R0 ;  /* 0x00000000ff00723e */ /* 0x001fc800000000ff */
[----:B------:R-:W-:Y:S01]  /*10e0*/  PRMT R16, R0, 0x7610, R16 ;  /* 0x0000761000107816 */ /* 0x000fe20000000010 */
[----:B------:R-:W-:Y:S06]  /*10f0*/  BRA `(.L_x_903) ;  /* 0x0000000000107947 */ /* 0x000fec0003800000 */
.L_x_926:
[----:B------:R-:W2:Y:S02]  /*1100*/  LDG.E R2, desc[UR36][R2.64] ;  /* 0x0000002402027981 */ /* 0x000ea4000c1e1900 */
[----:B--2---:R-:W-:-:S04]  /*1110*/  I2FP.F32.U32 R0, R2 ;  /* 0x0000000200007245 */ /* 0x004fc80000201000 */
[----:B------:R-:W-:-:S04]  /*1120*/  F2FP.F16.F32.PACK_AB R0, RZ, R0 ;  /* 0x00000000ff00723e */ /* 0x000fc800000000ff */
[----:B------:R-:W-:-:S07]  /*1130*/  PRMT R16, R0, 0x7610, R16 ;  /* 0x0000761000107816 */ /* 0x000fce0000000010 */
.L_x_903:
[----:B------:R-:W-:-:S07]  /*1140*/  VIADD R22, R19, 0x80 ;  /* 0x0000008013167836 */ /* 0x000fce0000000000 */
.L_x_897:
[----:B------:R-:W-:Y:S05]  /*1150*/  BSYNC.RECONVERGENT B6 ;  /* 0x0000000000067941 */ /* 0x000fea0003800200 */
.L_x_896:
[----:B------:R-:W-:Y:S01]  /*1160*/  ISETP.GE.AND P0, PT, R22, R17, PT ;  /* 0x000000111600720c */ /* 0x000fe20003f06270 */
[----:B------:R-:W-:Y:S01]  /*1170*/  BSSY.RECONVERGENT B6, `(.L_x_932) ;  /* 0x000010c000067945 */ /* 0x000fe20003800200 */
[----:B------:R-:W-:-:S11]  /*1180*/  PRMT R23, RZ, 0x7610, R23 ;  /* 0x00007610ff177816 */ /* 0x000fd60000000017 */
[----:B------:R-:W-:Y:S05]  /*1190*/  @P0 BRA `(.L_x_933) ;  /* 0x0000001000240947 */ /* 0x000fea0003800000 */
[----:B01----:R-:W0:Y:S01]  /*11a0*/  LDC.64 R2, c[0x0][0x390] ;  /* 0x0000e400ff027b82 */ /* 0x003e220000000a00 */
        /* <DEDUP_REMOVED lines=21> */
.L_x_937:
[----:B------:R-:W2:Y:S02]  /*1300*/  LDG.E.U8 R2, desc[UR36][R2.64] ;  /* 0x0000002402027981 */ /* 0x000ea4000c1e1100 */
[----:B--2---:R-:W-:-:S04]  /*1310*/  I2FP.F32.U32 R0, R2 ;  /* 0x0000000200007245 */ /* 0x004fc80000201000 */
[----:B------:R-:W-:-:S04]  /*1320*/  F2FP.F16.F32.PACK_AB R0, RZ, R0 ;  /* 0x00000000ff00723e */ /* 0x000fc800000000ff */
[----:B------:R-:W-:Y:S01]  /*1330*/  PRMT R23, R0, 0x7610, R23 ;  /* 0x0000761000177816 */ /* 0x000fe20000000017 */
[----:B------:R-:W-:Y:S06]  /*1340*/  BRA `(.L_x_939) ;  /* 0x0000000c00b47947 */ /* 0x000fec0003800000 */
.L_x_936:
        /* <DEDUP_REMOVED lines=11> */
.L_x_941:
[----:B------:R-:W2:Y:S02]  /*1400*/  LDG.E R2, desc[UR36][R2.64] ;  /* 0x0000002402027981 */ /* 0x000ea4000c1e1900 */
[----:B--2---:R-:W-:-:S04]  /*1410*/  I2FP.F32.S32 R0, R2 ;  /* 0x0000000200007245 */ /* 0x004fc80000201400 */
[----:B------:R-:W-:-:S04]  /*1420*/  F2FP.F16.F32.PACK_AB R0, RZ, R0 ;  /* 0x00000000ff00723e */ /* 0x000fc800000000ff */
[----:B------:R-:W-:Y:S01]  /*1430*/  PRMT R23, R0, 0x7610, R23 ;  /* 0x0000761000177816 */ /* 0x000fe20000000017 */
[----:B------:R-:W-:Y:S06]  /*1440*/  BRA `(.L_x_939) ;  /* 0x0000000c00747947 */ /* 0x000fec0003800000 */
.L_x_940:
[----:B------:R-:W2:Y:S02]  /*1450*/  LDG.E.U16 R2, desc[UR36][R2.64] ;  /* 0x0000002402027981 */ /* 0x000ea4000c1e1500 */
[----:B--2---:R-:W0:Y:S02]  /*1460*/  I2F.S16 R0, R2 ;  /* 0x0000000200007306 */ /* 0x004e240000101400 */
[----:B0-----:R-:W-:-:S04]  /*1470*/  F2FP.F16.F32.PACK_AB R0, RZ, R0 ;  /* 0x00000000ff00723e */ /* 0x001fc800000000ff */
[----:B------:R-:W-:Y:S01]  /*1480*/  PRMT R23, R0, 0x7610, R23 ;  /* 0x0000761000177816 */ /* 0x000fe20000000017 */
[----:B------:R-:W-:Y:S06]  /*1490*/  BRA `(.L_x_939) ;  /* 0x0000000c00607947 */ /* 0x000fec0003800000 */
.L_x_935:
        /* <DEDUP_REMOVED lines=9> */
.L_x_943:
[----:B------:R0:W5:Y:S01]  /*1530*/  LDG.E.U16 R23, desc[UR36][R2.64] ;  /* 0x0000002402177981 */ /* 0x000162000c1e1500 */
[----:B------:R-:W-:Y:S05]  /*1540*/  BRA `(.L_x_939) ;  /* 0x0000000c00347947 */ /* 0x000fea0003800000 */
.L_x_942:
        /* <DEDUP_REMOVED lines=9> */
.L_x_945:
[----:B------:R1:W5:Y:S01]  /*15e0*/  LDG.E.U16 R23, desc[UR36][R2.64] ;  /* 0x0000002402177981 */ /* 0x000362000c1e1500 */
[----:B------:R-:W-:Y:S05]  /*15f0*/  BRA `(.L_x_939) ;  /* 0x0000000c00087947 */ /* 0x000fea0003800000 */
.L_x_944:
        /* <DEDUP_REMOVED lines=9> */
.L_x_934:
        /* <DEDUP_REMOVED lines=14> */
.L_x_948:
        /* <DEDUP_REMOVED lines=9> */
.L_x_947:
        /* <DEDUP_REMOVED lines=27> */
.L_x_950:
        /* <DEDUP_REMOVED lines=11> */
[----:B------:R-:W-:-:S04]  /*1a60*/  F2FP.F16.F32.PACK_AB R0, RZ, R0 ;  /* 0x00000000ff00723e */ /* 0x000fc800000000ff */
[----:B------:R-:W-:Y:S01]  /*1a70*/  PRMT R23, R0, 0x7610, R23 ;  /* 0x0000761000177816 */ /* 0x000fe20000000017 */
[----:B------:R-:W-:Y:S06]  /*1a80*/  BRA `(.L_x_939) ;  /* 0x0000000400e47947 */ /* 0x000fec0003800000 */
.L_x_949:
[----:B------:R-:W2:Y:S02]  /*1a90*/  LDG.E.U16 R0, desc[UR36][R2.64] ;  /* 0x0000002402007981 */ /* 0x000ea4000c1e1500 */
[----:B--2---:R-:W-:-:S05]  /*1aa0*/  IMAD.U32 R0, R0, 0x10000, RZ ;  /* 0x0001000000007824 */ /* 0x004fca00078e00ff */
[----:B------:R-:W-:-:S04]  /*1ab0*/  F2FP.F16.F32.PACK_AB R0, RZ, R0 ;  /* 0x00000000ff00723e */ /* 0x000fc800000000ff */
[----:B------:R-:W-:Y:S01]  /*1ac0*/  PRMT R23, R0, 0x7610, R23 ;  /* 0x0000761000177816 */ /* 0x000fe20000000017 */
[----:B------:R-:W-:Y:S06]  /*1ad0*/  BRA `(.L_x_939) ;  /* 0x0000000400d07947 */ /* 0x000fec0003800000 */
.L_x_946:
        /* <DEDUP_REMOVED lines=13> */
.L_x_953:
        /* <DEDUP_REMOVED lines=21> */
.L_x_957:
[----:B------:R-:W-:Y:S05]  /*1d00*/  BSYNC.RECONVERGENT B1 ;  /* 0x0000000000017941 */ /* 0x000fea0003800200 */
.L_x_956:
[----:B------:R-:W-:Y:S01]  /*1d10*/  IMAD.SHL.U32 R0, R0, 0x100000, RZ ;  /* 0x0010000000007824 */ /* 0x000fe200078e00ff */
[----:B------:R-:W-:-:S04]  /*1d20*/  LEA R2, R2, 0x3b800000, 0x17 ;  /* 0x3b80000002027811 */ /* 0x000fc800078eb8ff */
[----:B------:R-:W-:-:S07]  /*1d30*/  LOP3.LUT R0, R2, R0, R7, 0xfe, !PT ;  /* 0x0000000002007212 */ /* 0x000fce00078efe07 */
.L_x_955:
[----:B------:R-:W-:Y:S05]  /*1d40*/  BSYNC.RECONVERGENT B0 ;  /* 0x0000000000007941 */ /* 0x000fea0003800200 */
.L_x_954:
[----:B------:R-:W-:-:S04]  /*1d50*/  F2FP.F16.F32.PACK_AB R0, RZ, R0 ;  /* 0x00000000ff00723e */ /* 0x000fc800000000ff */
[----:B------:R-:W-:Y:S01]  /*1d60*/  PRMT R23, R0, 0x7610, R23 ;  /* 0x0000761000177816 */ /* 0x000fe20000000017 */
[----:B------:R-:W-:Y:S06]  /*1d70*/  BRA `(.L_x_939) ;  /* 0x0000000400287947 */ /* 0x000fec0003800000 */
.L_x_952:
        /* <DEDUP_REMOVED lines=21> */
.L_x_961:
[----:B------:R-:W-:Y:S05]  /*1ed0*/  BSYNC.RECONVERGENT B1 ;  /* 0x0000000000017941 */ /* 0x000fea0003800200 */
.L_x_960:
[----:B------:R-:W-:Y:S01]  /*1ee0*/  IMAD.SHL.U32 R0, R0, 0x200000, RZ ;  /* 0x0020000000007824 */ /* 0x000fe200078e00ff */
[----:B------:R-:W-:-:S04]  /*1ef0*/  LEA R2, R2, 0x37800000, 0x17 ;  /* 0x3780000002027811 */ /* 0x000fc800078eb8ff */
[----:B------:R-:W-:-:S07]  /*1f00*/  LOP3.LUT R0, R2, R0, R7, 0xfe, !PT ;  /* 0x0000000002007212 */ /* 0x000fce00078efe07 */
.L_x_959:
[----:B------:R-:W-:Y:S05]  /*1f10*/  BSYNC.RECONVERGENT B0 ;  /* 0x0000000000007941 */ /* 0x000fea0003800200 */
.L_x_958:
[----:B------:R-:W-:-:S04]  /*1f20*/  F2FP.F16.F32.PACK_AB R0, RZ, R0 ;  /* 0x00000000ff00723e */ /* 0x000fc800000000ff */
[----:B------:R-:W-:Y:S01]  /*1f30*/  PRMT R23, R0, 0x7610, R23 ;  /* 0x0000761000177816 */ /* 0x000fe20000000017 */
[----:B------:R-:W-:Y:S06]  /*1f40*/  BRA `(.L_x_939) ;  /* 0x0000000000b47947 */ /* 0x000fec0003800000 */
.L_x_951:
        /* <DEDUP_REMOVED lines=14> */
.L_x_965:
[----:B------:R-:W-:Y:S05]  /*2030*/  BSYNC.RECONVERGENT B0 ;  /* 0x0000000000007941 */ /* 0x000fea0003800200 */
.L_x_964:
[----:B------:R-:W-:-:S04]  /*2040*/  F2FP.F16.F32.PACK_AB R0, RZ, R0 ;  /* 0x00000000ff00723e */ /* 0x000fc800000000ff */
[----:B------:R-:W-:Y:S01]  /*2050*/  PRMT R23, R0, 0x7610, R23 ;  /* 0x0000761000177816 */ /* 0x000fe20000000017 */
[----:B------:R-:W-:Y:S06]  /*2060*/  BRA `(.L_x_939) ;  /* 0x00000000006c7947 */ /* 0x000fec0003800000 */
.L_x_938:
        /* <DEDUP_REMOVED lines=16> */
.L_x_966:
[----:B------:R-:W-:Y:S01]  /*2170*/  PRMT R23, RZ, 0x7610, R23 ;  /* 0x00007610ff177816 */ /* 0x000fe20000000017 */
[----:B------:R-:W-:Y:S06]  /*2180*/  BRA `(.L_x_939) ;  /* 0x0000000000247947 */ /* 0x000fec0003800000 */
.L_x_963:
[----:B------:R-:W2:Y:S02]  /*2190*/  LDG.E.64 R2, desc[UR36][R2.64] ;  /* 0x0000002402027981 */ /* 0x000ea4000c1e1b00 */
[----:B--2---:R-:W0:Y:S02]  /*21a0*/  I2F.U64 R0, R2 ;  /* 0x0000000200007312 */ /* 0x004e240000301000 */
[----:B0-----:R-:W-:-:S04]  /*21b0*/  F2FP.F16.F32.PACK_AB R0, RZ, R0 ;  /* 0x00000000ff00723e */ /* 0x001fc800000000ff */
[----:B------:R-:W-:Y:S01]  /*21c0*/  PRMT R23, R0, 0x7610, R23 ;  /* 0x0000761000177816 */ /* 0x000fe20000000017 */
[----:B------:R-:W-:Y:S06]  /*21d0*/  BRA `(.L_x_939) ;  /* 0x0000000000107947 */ /* 0x000fec0003800000 */
.L_x_962:
[----:B------:R-:W2:Y:S02]  /*21e0*/  LDG.E R2, desc[UR36][R2.64] ;  /* 0x0000002402027981 */ /* 0x000ea4000c1e1900 */
[----:B--2---:R-:W-:-:S04]  /*21f0*/  I2FP.F32.U32 R0, R2 ;  /* 0x0000000200007245 */ /* 0x004fc80000201000 */
[----:B------:R-:W-:-:S04]  /*2200*/  F2FP.F16.F32.PACK_AB R0, RZ, R0 ;  /* 0x00000000ff00723e */ /* 0x000fc800000000ff */
[----:B------:R-:W-:-:S07]  /*2210*/  PRMT R23, R0, 0x7610, R23 ;  /* 0x0000761000177816 */ /* 0x000fce0000000017 */
.L_x_939:
[----:B------:R-:W-:-:S07]  /*2220*/  VIADD R22, R22, 0x80 ;  /* 0x0000008016167836 */ /* 0x000fce0000000000 */
.L_x_933:
[----:B------:R-:W-:Y:S05]  /*2230*/  BSYNC.RECONVERGENT B6 ;  /* 0x0000000000067941 */ /* 0x000fea0003800200 */
.L_x_932:
        /* <DEDUP_REMOVED lines=26> */
.L_x_972:
[----:B------:R-:W2:Y:S02]  /*23e0*/  LDG.E.U8 R2, desc[UR36][R2.64] ;  /* 0x0000002402027981 */ /* 0x000ea4000c1e1100 */
[----:B--2---:R-:W-:-:S04]  /*23f0*/  I2FP.F32.U32 R0, R2 ;  /* 0x0000000200007245 */ /* 0x004fc80000201000 */
[----:B------:R-:W-:-:S04]  /*2400*/  F2FP.F16.F32.PACK_AB R0, RZ, R0 ;  /* 0x00000000ff00723e */ /* 0x000fc800000000ff */
[----:B------:R-:W-:Y:S01]  /*2410*/  PRMT R24, R0, 0x7610, R24 ;  /* 0x0000761000187816 */ /* 0x000fe20000000018 */
[----:B------:R-:W-:Y:S06]  /*2420*/  BRA `(.L_x_974) ;  /* 0x0000000c00b47947 */ /* 0x000fec0003800000 */
.L_x_971:
        /* <DEDUP_REMOVED lines=11> */
.L_x_976:
[----:B------:R-:W2:Y:S02]  /*24e0*/  LDG.E R2, desc[UR36][R2.64] ;  /* 0x0000002402027981 */ /* 0x000ea4000c1e1900 */
[----:B--2---:R-:W-:-:S04]  /*24f0*/  I2FP.F32.S32 R0, R2 ;  /* 0x0000000200007245 */ /* 0x004fc80000201400 */
[----:B------:R-:W-:-:S04]  /*2500*/  F2FP.F16.F32.PACK_AB R0, RZ, R0 ;  /* 0x00000000ff00723e */ /* 0x000fc800000000ff */
[----:B------:R-:W-:Y:S01]  /*2510*/  PRMT R24, R0, 0x7610, R24 ;  /* 0x0000761000187816 */ /* 0x000fe20000000018 */
[----:B------:R-:W-:Y:S06]  /*2520*/  BRA `(.L_x_974) ;  /* 0x0000000c00747947 */ /* 0x000fec0003800000 */
.L_x_975:
[----:B------:R-:W2:Y:S02]  /*2530*/  LDG.E.U16 R2, desc[UR36][R2.64] ;  /* 0x0000002402027981 */ /* 0x000ea4000c1e1500 */
[----:B--2---:R-:W0:Y:S02]  /*2540*/  I2F.S16 R0, R2 ;  /* 0x0000000200007306 */ /* 0x004e240000101400 */
[----:B0-----:R-:W-:-:S04]  /*2550*/  F2FP.F16.F32.PACK_AB R0, RZ, R0 ;  /* 0x00000000ff00723e */ /* 0x001fc800000000ff */
[----:B------:R-:W-:Y:S01]  /*2560*/  PRMT R24, R0, 0x7610, R24 ;  /* 0x0000761000187816 */ /* 0x000fe20000000018 */
[----:B------:R-:W-:Y:S06]  /*2570*/  BRA `(.L_x_974) ;  /* 0x0000000c00607947 */ /* 0x000fec0003800000 */
.L_x_970:
        /* <DEDUP_REMOVED lines=9> */
.L_x_978:
[----:B------:R0:W5:Y:S01]  /*2610*/  LDG.E.U16 R24, desc[UR36][R2.64] ;  /* 0x0000002402187981 */ /* 0x000162000c1e1500 */
[----:B------:R-:W-:Y:S05]  /*2620*/  BRA `(.L_x_974) ;  /* 0x0000000c00347947 */ /* 0x000fea0003800000 */
.L_x_977:
        /* <DEDUP_REMOVED lines=9> */
.L_x_980:
[----:B------:R1:W5:Y:S01]  /*26c0*/  LDG.E.U16 R24, desc[UR36][R2.64] ;  /* 0x0000002402187981 */ /* 0x000362000c1e1500 */
[----:B------:R-:W-:Y:S05]  /*26d0*/  BRA `(.L_x_974) ;  /* 0x0000000c00087947 */ /* 0x000fea0003800000 */
.L_x_979:
        /* <DEDUP_REMOVED lines=9> */
.L_x_969:
        /* <DEDUP_REMOVED lines=14> */
.L_x_983:
        /* <DEDUP_REMOVED lines=9> */
.L_x_982:
        /* <DEDUP_REMOVED lines=27> */
.L_x_985:
        /* <DEDUP_REMOVED lines=14> */
.L_x_984:
[----:B------:R-:W2:Y:S02]  /*2b70*/  LDG.E.U16 R0, desc[UR36][R2.64] ;  /* 0x0000002402007981 */ /* 0x000ea4000c1e1500 */
[----:B--2---:R-:W-:-:S05]  /*2b80*/  IMAD.U32 R0, R0, 0x10000, RZ ;  /* 0x0001000000007824 */ /* 0x004fca00078e00ff */
[----:B------:R-:W-:-:S04]  /*2b90*/  F2FP.F16.F32.PACK_AB R0, RZ, R0 ;  /* 0x00000000ff00723e */ /* 0x000fc800000000ff */
[----:B------:R-:W-:Y:S01]  /*2ba0*/  PRMT R24, R0, 0x7610, R24 ;  /* 0x0000761000187816 */ /* 0x000fe20000000018 */
[----:B------:R-:W-:Y:S06]  /*2bb0*/  BRA `(.L_x_974) ;  /* 0x0000000400d07947 */ /* 0x000fec0003800000 */
.L_x_981:
        /* <DEDUP_REMOVED lines=13> */
.L_x_988:
        /* <DEDUP_REMOVED lines=21> */
.L_x_992:
[----:B------:R-:W-:Y:S05]  /*2de0*/  BSYNC.RECONVERGENT B1 ;  /* 0x0000000000017941 */ /* 0x000fea0003800200 */
.L_x_991:
[----:B------:R-:W-:Y:S01]  /*2df0*/  IMAD.SHL.U32 R0, R0, 0x100000, RZ ;  /* 0x0010000000007824 */ /* 0x000fe200078e00ff */
[----:B------:R-:W-:-:S04]  /*2e00*/  LEA R2, R2, 0x3b800000, 0x17 ;  /* 0x3b80000002027811 */ /* 0x000fc800078eb8ff */
[----:B------:R-:W-:-:S07]  /*2e10*/  LOP3.LUT R0, R2, R0, R7, 0xfe, !PT ;  /* 0x0000000002007212 */ /* 0x000fce00078efe07 */
.L_x_990:
[----:B------:R-:W-:Y:S05]  /*2e20*/  BSYNC.RECONVERGENT B0 ;  /* 0x0000000000007941 */ /* 0x000fea0003800200 */
.L_x_989:
[----:B------:R-:W-:-:S04]  /*2e30*/  F2FP.F16.F32.PACK_AB R0, RZ, R0 ;  /* 0x00000000ff00723e */ /* 0x000fc800000000ff */
[----:B------:R-:W-:Y:S01]  /*2e40*/  PRMT R24, R0, 0x7610, R24 ;  /* 0x0000761000187816 */ /* 0x000fe20000000018 */
[----:B------:R-:W-:Y:S06]  /*2e50*/  BRA `(.L_x_974) ;  /* 0x0000000400287947 */ /* 0x000fec0003800000 */
.L_x_987:
        /* <DEDUP_REMOVED lines=21> */
.L_x_996:
[----:B------:R-:W-:Y:S05]  /*2fb0*/  BSYNC.RECONVERGENT B1 ;  /* 0x0000000000017941 */ /* 0x000fea0003800200 */
.L_x_995:
[----:B------:R-:W-:Y:S01]  /*2fc0*/  IMAD.SHL.U32 R0, R0, 0x200000, RZ ;  /* 0x0020000000007824 */ /* 0x000fe200078e00ff */
[----:B------:R-:W-:-:S04]  /*2fd0*/  LEA R2, R2, 0x37800000, 0x17 ;  /* 0x3780000002027811 */ /* 0x000fc800078eb8ff */
[----:B------:R-:W-:-:S07]  /*2fe0*/  LOP3.LUT R0, R2, R0, R7, 0xfe, !PT ;  /* 0x0000000002007212 */ /* 0x000fce00078efe07 */
.L_x_994:
[----:B------:R-:W-:Y:S05]  /*2ff0*/  BSYNC.RECONVERGENT B0 ;  /* 0x0000000000007941 */ /* 0x000fea0003800200 */
.L_x_993:
[----:B------:R-:W-:-:S04]  /*3000*/  F2FP.F16.F32.PACK_AB R0, RZ, R0 ;  /* 0x00000000ff00723e */ /* 0x000fc800000000ff */
[----:B------:R-:W-:Y:S01]  /*3010*/  PRMT R24, R0, 0x7610, R24 ;  /* 0x0000761000187816 */ /* 0x000fe20000000018 */
[----:B------:R-:W-:Y:S06]  /*3020*/  BRA `(.L_x_974) ;  /* 0x0000000000b47947 */ /* 0x000fec0003800000 */
.L_x_986:
        /* <DEDUP_REMOVED lines=14> */
.L_x_1000:
[----:B------:R-:W-:Y:S05]  /*3110*/  BSYNC.RECONVERGENT B0 ;  /* 0x0000000000007941 */ /* 0x000fea0003800200 */
.L_x_999:
[----:B------:R-:W-:-:S04]  /*3120*/  F2FP.F16.F32.PACK_AB R0, RZ, R0 ;  /* 0x00000000ff00723e */ /* 0x000fc800000000ff */
[----:B------:R-:W-:Y:S01]  /*3130*/  PRMT R24, R0, 0x7610, R24 ;  /* 0x0000761000187816 */ /* 0x000fe20000000018 */
[----:B------:R-:W-:Y:S06]  /*3140*/  BRA `(.L_x_974) ;  /* 0x00000000006c7947 */ /* 0x000fec0003800000 */
.L_x_973:
        /* <DEDUP_REMOVED lines=16> */
.L_x_1001:
[----:B------:R-:W-:Y:S01]  /*3250*/  PRMT R24, RZ, 0x7610, R24 ;  /* 0x00007610ff187816 */ /* 0x000fe20000000018 */
[----:B------:R-:W-:Y:S06]  /*3260*/  BRA `(.L_x_974) ;  /* 0x0000000000247947 */ /* 0x000fec0003800000 */
.L_x_998:
[----:B------:R-:W2:Y:S02]  /*3270*/  LDG.E.64 R2, desc[UR36][R2.64] ;  /* 0x0000002402027981 */ /* 0x000ea4000c1e1b00 */
[----:B--2---:R-:W0:Y:S02]  /*3280*/  I2F.U64 R0, R2 ;  /* 0x0000000200007312 */ /* 0x004e240000301000 */
[----:B0-----:R-:W-:-:S04]  /*3290*/  F2FP.F16.F32.PACK_AB R0, RZ, R0 ;  /* 0x00000000ff00723e */ /* 0x001fc800000000ff */
[----:B------:R-:W-:Y:S01]  /*32a0*/  PRMT R24, R0, 0x7610, R24 ;  /* 0x0000761000187816 */ /* 0x000fe20000000018 */
[----:B------:R-:W-:Y:S06]  /*32b0*/  BRA `(.L_x_974) ;  /* 0x0000000000107947 */ /* 0x000fec0003800000 */
.L_x_997:
[----:B------:R-:W2:Y:S02]  /*32c0*/  LDG.E R2, desc[UR36][R2.64] ;  /* 0x0000002402027981 */ /* 0x000ea4000c1e1900 */
[----:B--2---:R-:W-:-:S04]  /*32d0*/  I2FP.F32.U32 R0, R2 ;  /* 0x0000000200007245 */ /* 0x004fc80000201000 */
[----:B------:R-:W-:-:S04]  /*32e0*/  F2FP.F16.F32.PACK_AB R0, RZ, R0 ;  /* 0x00000000ff00723e */ /* 0x000fc800000000ff */
[----:B------:R-:W-:-:S07]  /*32f0*/  PRMT R24, R0, 0x7610, R24 ;  /* 0x0000761000187816 */ /* 0x000fce0000000018 */
.L_x_974:
[----:B------:R-:W-:-:S07]  /*3300*/  VIADD R22, R22, 0x80 ;  /* 0x0000008016167836 */ /* 0x000fce0000000000 */
.L_x_968:
[----:B------:R-:W-:Y:S05]  /*3310*/  BSYNC.RECONVERGENT B6 ;  /* 0x0000000000067941 */ /* 0x000fea0003800200 */
.L_x_967:
        /* <DEDUP_REMOVED lines=25> */
.L_x_1007:
[----:B------:R-:W2:Y:S02]  /*34b0*/  LDG.E.U8 R2, desc[UR36][R2.64] ;  /* 0x0000002402027981 */ /* 0x000ea4000c1e1100 */
[----:B--2---:R-:W-:-:S04]  /*34c0*/  I2FP.F32.U32 R0, R2 ;  /* 0x0000000200007245 */ /* 0x004fc80000201000 */
[----:B------:R-:W-:Y:S01]  /*34d0*/  F2FP.F16.F32.PACK_AB R0, RZ, R0 ;  /* 0x00000000ff00723e */ /* 0x000fe200000000ff */
[----:B------:R-:W-:Y:S06]  /*34e0*/  BRA `(.L_x_1003) ;  /* 0x0000000c007c7947 */ /* 0x000fec0003800000 */
.L_x_1006:
        /* <DEDUP_REMOVED lines=10> */
.L_x_1010:
[----:B------:R-:W2:Y:S02]  /*3590*/  LDG.E R2, desc[UR36][R2.64] ;  /* 0x0000002402027981 */ /* 0x000ea4000c1e1900 */
[----:B--2---:R-:W-:-:S04]  /*35a0*/  I2FP.F32.S32 R0, R2 ;  /* 0x0000000200007245 */ /* 0x004fc80000201400 */
[----:B------:R-:W-:Y:S01]  /*35b0*/  F2FP.F16.F32.PACK_AB R0, RZ, R0 ;  /* 0x00000000ff00723e */ /* 0x000fe200000000ff */
[----:B------:R-:W-:Y:S06]  /*35c0*/  BRA `(.L_x_1003) ;  /* 0x0000000c00447947 */ /* 0x000fec0003800000 */
.L_x_1009:
[----:B------:R-:W2:Y:S02]  /*35d0*/  LDG.E.U16 R2, desc[UR36][R2.64] ;  /* 0x0000002402027981 */ /* 0x000ea4000c1e1500 */
[----:B--2---:R-:W0:Y:S02]  /*35e0*/  I2F.S16 R0, R2 ;  /* 0x0000000200007306 */ /* 0x004e240000101400 */
[----:B0-----:R-:W-:Y:S01]  /*35f0*/  F2FP.F16.F32.PACK_AB R0, RZ, R0 ;  /* 0x00000000ff00723e */ /* 0x001fe200000000ff */
[----:B------:R-:W-:Y:S06]  /*3600*/  BRA `(.L_x_1003) ;  /* 0x0000000c00347947 */ /* 0x000fec0003800000 */
.L_x_1005:
        /* <DEDUP_REMOVED lines=9> */
.L_x_1012:
[----:B------:R2:W5:Y:S01]  /*36a0*/  LDG.E.U16 R0, desc[UR36][R2.64] ;  /* 0x0000002402007981 */ /* 0x000562000c1e1500 */
[----:B------:R-:W-:Y:S05]  /*36b0*/  BRA `(.L_x_1003) ;  /* 0x0000000c00087947 */ /* 0x000fea0003800000 */
.L_x_1011:
        /* <DEDUP_REMOVED lines=9> */
.L_x_1014:
[----:B------:R3:W5:Y:S01]  /*3750*/  LDG.E.U16 R0, desc[UR36][R2.64] ;  /* 0x0000002402007981 */ /* 0x000762000c1e1500 */
[----:B------:R-:W-:Y:S05]  /*3760*/  BRA `(.L_x_1003) ;  /* 0x0000000800dc7947 */ /* 0x000fea0003800000 */
.L_x_1013:
        /* <DEDUP_REMOVED lines=8> */
.L_x_1004:
        /* <DEDUP_REMOVED lines=13> */
.L_x_1017:
        /* <DEDUP_REMOVED lines=8> */
.L_x_1016:
        /* <DEDUP_REMOVED lines=27> */
.L_x_1019:
        /* <DEDUP_REMOVED lines=13> */
.L_x_1018:
[----:B------:R-:W2:Y:S02]  /*3bc0*/  LDG.E.U16 R0, desc[UR36][R2.64] ;  /* 0x0000002402007981 */ /* 0x000ea4000c1e1500 */
[----:B--2---:R-:W-:-:S05]  /*3bd0*/  IMAD.U32 R0, R0, 0x10000, RZ ;  /* 0x0001000000007824 */ /* 0x004fca00078e00ff */
[----:B------:R-:W-:Y:S01]  /*3be0*/  F2FP.F16.F32.PACK_AB R0, RZ, R0 ;  /* 0x00000000ff00723e */ /* 0x000fe200000000ff */
[----:B------:R-:W-:Y:S06]  /*3bf0*/  BRA `(.L_x_1003) ;  /* 0x0000000400b87947 */ /* 0x000fec0003800000 */
.L_x_1015:
        /* <DEDUP_REMOVED lines=12> */
.L_x_1022:
        /* <DEDUP_REMOVED lines=21> */
.L_x_1026:
[----:B------:R-:W-:Y:S05]  /*3e10*/  BSYNC.RECONVERGENT B1 ;  /* 0x0000000000017941 */ /* 0x000fea0003800200 */
.L_x_1025:
[----:B------:R-:W-:Y:S01]  /*3e20*/  IMAD.SHL.U32 R0, R0, 0x100000, RZ ;  /* 0x0010000000007824 */ /* 0x000fe200078e00ff */
[----:B------:R-:W-:-:S04]  /*3e30*/  LEA R2, R2, 0x3b800000, 0x17 ;  /* 0x3b80000002027811 */ /* 0x000fc800078eb8ff */
[----:B------:R-:W-:-:S07]  /*3e40*/  LOP3.LUT R0, R2, R0, R7, 0xfe, !PT ;  /* 0x0000000002007212 */ /* 0x000fce00078efe07 */
.L_x_1024:
[----:B------:R-:W-:Y:S05]  /*3e50*/  BSYNC.RECONVERGENT B0 ;  /* 0x0000000000007941 */ /* 0x000fea0003800200 */
.L_x_1023:
[----:B------:R-:W-:Y:S01]  /*3e60*/  F2FP.F16.F32.PACK_AB R0, RZ, R0 ;  /* 0x00000000ff00723e */ /* 0x000fe200000000ff */
[----:B------:R-:W-:Y:S06]  /*3e70*/  BRA `(.L_x_1003) ;  /* 0x0000000400187947 */ /* 0x000fec0003800000 */
.L_x_1021:
        /* <DEDUP_REMOVED lines=21> */
.L_x_1030:
[----:B------:R-:W-:Y:S05]  /*3fd0*/  BSYNC.RECONVERGENT B1 ;  /* 0x0000000000017941 */ /* 0x000fea0003800200 */
.L_x_1029:
[----:B------:R-:W-:Y:S01]  /*3fe0*/  IMAD.SHL.U32 R0, R0, 0x200000, RZ ;  /* 0x0020000000007824 */ /* 0x000fe200078e00ff */
[----:B------:R-:W-:-:S04]  /*3ff0*/  LEA R2, R2, 0x37800000, 0x17 ;  /* 0x3780000002027811 */ /* 0x000fc800078eb8ff */
[----:B------:R-:W-:-:S07]  /*4000*/  LOP3.LUT R0, R2, R0, R7, 0xfe, !PT ;  /* 0x0000000002007212 */ /* 0x000fce00078efe07 */
.L_x_1028:
[----:B------:R-:W-:Y:S05]  /*4010*/  BSYNC.RECONVERGENT B0 ;  /* 0x0000000000007941 */ /* 0x000fea0003800200 */
.L_x_1027:
[----:B------:R-:W-:Y:S01]  /*4020*/  F2FP.F16.F32.PACK_AB R0, RZ, R0 ;  /* 0x00000000ff00723e */ /* 0x000fe200000000ff */
[----:B------:R-:W-:Y:S06]  /*4030*/  BRA `(.L_x_1003) ;  /* 0x0000000000a87947 */ /* 0x000fec0003800000 */
.L_x_1020:
        /* <DEDUP_REMOVED lines=14> */
.L_x_1034:
[----:B------:R-:W-:Y:S05]  /*4120*/  BSYNC.RECONVERGENT B0 ;  /* 0x0000000000007941 */ /* 0x000fea0003800200 */
.L_x_1033:
[----:B------:R-:W-:Y:S01]  /*4130*/  F2FP.F16.F32.PACK_AB R0, RZ, R0 ;  /* 0x00000000ff00723e */ /* 0x000fe200000000ff */
[----:B------:R-:W-:Y:S06]  /*4140*/  BRA `(.L_x_1003) ;  /* 0x0000000000647947 */ /* 0x000fec0003800000 */
.L_x_1008:
        /* <DEDUP_REMOVED lines=16> */
.L_x_1035:
[----:B------:R-:W-:Y:S01]  /*4250*/  PRMT R0, RZ, 0x7610, R0 ;  /* 0x00007610ff007816 */ /* 0x000fe20000000000 */
[----:B------:R-:W-:Y:S06]  /*4260*/  BRA `(.L_x_1003) ;  /* 0x00000000001c7947 */ /* 0x000fec0003800000 */
.L_x_1032:
[----:B------:R-:W2:Y:S02]  /*4270*/  LDG.E.64 R2, desc[UR36][R2.64] ;  /* 0x0000002402027981 */ /* 0x000ea4000c1e1b00 */
[----:B--2---:R-:W0:Y:S02]  /*4280*/  I2F.U64 R0, R2 ;  /* 0x0000000200007312 */ /* 0x004e240000301000 */
[----:B0-----:R-:W-:Y:S01]  /*4290*/  F2FP.F16.F32.PACK_AB R0, RZ, R0 ;  /* 0x00000000ff00723e */ /* 0x001fe200000000ff */
[----:B------:R-:W-:Y:S06]  /*42a0*/  BRA `(.L_x_1003) ;  /* 0x00000000000c7947 */ /* 0x000fec0003800000 */
.L_x_1031:
[----:B------:R-:W2:Y:S02]  /*42b0*/  LDG.E R2, desc[UR36][R2.64] ;  /* 0x0000002402027981 */ /* 0x000ea4000c1e1900 */
[----:B--2---:R-:W-:-:S04]  /*42c0*/  I2FP.F32.U32 R0, R2 ;  /* 0x0000000200007245 */ /* 0x004fc80000201000 */
[----:B------:R-:W-:-:S07]  /*42d0*/  F2FP.F16.F32.PACK_AB R0, RZ, R0 ;  /* 0x00000000ff00723e */ /* 0x000fce00000000ff */
.L_x_1003:
[----:B------:R-:W-:Y:S05]  /*42e0*/  BSYNC.RECONVERGENT B6 ;  /* 0x0000000000067941 */ /* 0x000fea0003800200 */
.L_x_1002:
[C---:B0123--:R-:W-:Y:S01]  /*42f0*/  VIADD R2, R19.reuse, 0x100 ;  /* 0x0000010013027836 */ /* 0x04ffe20000000000 */
[CC--:B------:R-:W-:Y:S01]  /*4300*/  ISETP.GE.AND P0, PT, R19.reuse, R17.reuse, PT ;  /* 0x000000111300720c */ /* 0x0c0fe20003f06270 */
[C---:B------:R-:W-:Y:S01]  /*4310*/  VIADD R22, R19.reuse, 0x80 ;  /* 0x0000008013167836 */ /* 0x040fe20000000000 */
[----:B------:R-:W-:Y:S02]  /*4320*/  BSSY.RECONVERGENT B6, `(.L_x_1036) ;  /* 0x000012f000067945 */ /* 0x000fe40003800200 */
[-C--:B------:R-:W-:Y:S01]  /*4330*/  ISETP.GE.AND P2, PT, R2, R17.reuse, PT ;  /* 0x000000110200720c */ /* 0x080fe20003f46270 */
[----:B------:R-:W-:Y:S01]  /*4340*/  VIADD R2, R19, 0x180 ;  /* 0x0000018013027836 */ /* 0x000fe20000000000 */
[----:B------:R-:W-:-:S04]  /*4350*/  ISETP.GE.AND P1, PT, R22, R17, PT ;  /* 0x000000111600720c */ /* 0x000fc80003f26270 */
[----:B------:R-:W-:-:S03]  /*4360*/  ISETP.GE.AND P3, PT, R2, R17, PT ;  /* 0x000000110200720c */ /* 0x000fc60003f66270 */
[----:B-----5:R-:W-:-:S04]  /*4370*/  @!P0 HADD2.F32 R16, -RZ, R16.H0_H0 ;  /* 0x20000010ff108230 */ /* 0x020fc80000004100 */
[----:B------:R-:W-:Y:S02]  /*4380*/  @!P2 HADD2.F32 R2, -RZ, R24.H0_H0 ;  /* 0x20000018ff02a230 */ /* 0x000fe40000004100 */
[----:B------:R-:W-:Y:S02]  /*4390*/  @!P0 FMUL.RZ R10, R16, 0.15915493667125701904 ;  /* 0x3e22f983100a8820 */ /* 0x000fe4000040c000 */
[----:B------:R-:W0:Y:S01]  /*43a0*/  LDC.U8 R16, c[0x0][0x3a4] ;  /* 0x0000e900ff107b82 */ /* 0x000e220000000000 */
[----:B------:R-:W-:Y:S01]  /*43b0*/  @!P2 FMUL.RZ R12, R2, 0.15915493667125701904 ;  /* 0x3e22f983020ca820 */ /* 0x000fe2000040c000 */
[----:B------:R-:W-:Y:S01]  /*43c0*/  @!P3 HADD2.F32 R4, -RZ, R0.H0_H0 ;  /* 0x20000000ff04b230 */ /* 0x000fe20000004100 */
[----:B------:R-:W1:Y:S01]  /*43d0*/  @!P0 MUFU.COS R3, R10 ;  /* 0x0000000a00038308 */ /* 0x000e620000000000 */
[----:B------:R-:W-:-:S03]  /*43e0*/  @!P1 HADD2.F32 R2, -RZ, R23.H0_H0 ;  /* 0x20000017ff029230 */ /* 0x000fc60000004100 */
[----:B------:R-:W-:Y:S02]  /*43f0*/  @!P3 FMUL.RZ R13, R4, 0.15915493667125701904 ;  /* 0x3e22f983040db820 */ /* 0x000fe4000040c000 */
[----:B------:R-:W-:Y:S02]  /*4400*/  @!P1 FMUL.RZ R11, R2, 0.15915493667125701904 ;  /* 0x3e22f983020b9820 */ /* 0x000fe4000040c000 */
[----:B------:R-:W-:Y:S08]  /*4410*/  @!P2 MUFU.COS R7, R12 ;  /* 0x0000000c0007a308 */ /* 0x000ff00000000000 */
[----:B------:R-:W-:Y:S08]  /*4420*/  @!P3 MUFU.COS R9, R13 ;  /* 0x0000000d0009b308 */ /* 0x000ff00000000000 */
[----:B------:R-:W-:Y:S08]  /*4430*/  @!P1 MUFU.COS R5, R11 ;  /* 0x0000000b00059308 */ /* 0x000ff00000000000 */
[----:B------:R-:W-:Y:S08]  /*4440*/  @!P0 MUFU.SIN R2, R10 ;  /* 0x0000000a00028308 */ /* 0x000ff00000000400 */
[----:B-1----:R-:W1:Y:S08]  /*4450*/  @!P0 MUFU.RCP R3, R3 ;  /* 0x0000000300038308 */ /* 0x002e700000001000 */
[----:B------:R-:W-:Y:S08]  /*4460*/  @!P2 MUFU.SIN R6, R12 ;  /* 0x0000000c0006a308 */ /* 0x000ff00000000400 */
[----:B------:R-:W-:Y:S01]  /*4470*/  @!P3 MUFU.SIN R8, R13 ;  /* 0x0000000d0008b308 */ /* 0x000fe20000000400 */
[----:B-1----:R-:W-:-:S05]  /*4480*/  @!P0 FMUL.FTZ R2, R2, R3 ;  /* 0x0000000302028220 */ /* 0x002fca0000410000 */
[----:B------:R-:W-:Y:S02]  /*4490*/  @!P0 F2FP.F16.F32.PACK_AB R0, RZ, R2 ;  /* 0x00000002ff00823e */ /* 0x000fe400000000ff */
[----:B------:R-:W-:Y:S08]  /*44a0*/  @!P1 MUFU.SIN R4, R11 ;  /* 0x0000000b00049308 */ /* 0x000ff00000000400 */
[----:B------:R-:W1:Y:S08]  /*44b0*/  @!P2 MUFU.RCP R7, R7 ;  /* 0x000000070007a308 */ /* 0x000e700000001000 */
[----:B------:R-:W2:Y:S08]  /*44c0*/  @!P3 MUFU.RCP R9, R9 ;  /* 0x000000090009b308 */ /* 0x000eb00000001000 */
[----:B------:R-:W3:Y:S01]  /*44d0*/  @!P1 MUFU.RCP R5, R5 ;  /* 0x0000000500059308 */ /* 0x000ee20000001000 */
[----:B-1----:R-:W-:-:S05]  /*44e0*/  @!P2 FMUL.FTZ R6, R6, R7 ;  /* 0x000000070606a220 */ /* 0x002fca0000410000 */
[----:B------:R-:W-:Y:S01]  /*44f0*/  @!P2 F2FP.F16.F32.PACK_AB R24, RZ, R6 ;  /* 0x00000006ff18a23e */ /* 0x000fe200000000ff */
[----:B--2---:R-:W-:-:S05]  /*4500*/  @!P3 FMUL.FTZ R8, R8, R9 ;  /* 0x000000090808b220 */ /* 0x004fca0000410000 */
[----:B------:R-:W-:Y:S01]  /*4510*/  @!P3 F2FP.F16.F32.PACK_AB R23, RZ, R8 ;  /* 0x00000008ff17b23e */ /* 0x000fe200000000ff */
[----:B---3--:R-:W-:-:S05]  /*4520*/  @!P1 FMUL.FTZ R4, R4, R5 ;  /* 0x0000000504049220 */ /* 0x008fca0000410000 */
[----:B------:R-:W-:Y:S01]  /*4530*/  @!P1 F2FP.F16.F32.PACK_AB R25, RZ, R4 ;  /* 0x00000004ff19923e */ /* 0x000fe200000000ff */
[----:B0-----:R-:W-:Y:S06]  /*4540*/  @P0 BRA `(.L_x_1037) ;  /* 0x0000001000300947 */ /* 0x001fec0003800000 */
[----:B------:R-:W0:Y:S01]  /*4550*/  LDCU UR4, c[0x0][0x3a8] ;  /* 0x00007500ff0477ac */ /* 0x000e220008000800 */
[----:B------:R-:W1:Y:S01]  /*4560*/  LDC.64 R2, c[0x0][0x388] ;  /* 0x0000e200ff027b82 */ /* 0x000e620000000a00 */
[----:B------:R-:W-:Y:S01]  /*4570*/  IMAD R4, R18, 0x200, R19 ;  /* 0x0000020012047824 */ /* 0x000fe200078e0213 */
[----:B------:R-:W-:-:S03]  /*4580*/  PRMT R6, R16, 0x9910, RZ ;  /* 0x0000991010067816 */ /* 0x000fc600000000ff */
[----:B0-----:R-:W-:Y:S02]  /*4590*/  IMAD R5, R4, UR4, RZ ;  /* 0x0000000404057c24 */ /* 0x001fe4000f8e02ff */
[----:B------:R-:W-:-:S05]  /*45a0*/  IMAD.MOV.U32 R4, RZ, RZ, R6 ;  /* 0x000000ffff047224 */ /* 0x000fca00078e0006 */
[----:B------:R-:W-:Y:S02]  /*45b0*/  ISETP.GT.AND P0, PT, R4, 0x9, PT ;  /* 0x000000090400780c */ /* 0x000fe40003f04270 */
[----:B-1----:R-:W-:-:S05]  /*45c0*/  IADD3 R2, P1, PT, R5, R2, RZ ;  /* 0x0000000205027210 */ /* 0x002fca0007f3e0ff */
        /* <DEDUP_REMOVED lines=10> */
[----:B------:R-:W-:Y:S02]  /*4670*/  HADD2.F32 R0, -RZ, R0.H0_H0 ;  /* 0x20000000ff007230 */ /* 0x000fe40000004100 */
[----:B------:R-:W-:Y:S02]  /*4680*/  IMAD.MOV.U32 R19, RZ, RZ, R22 ;  /* 0x000000ffff137224 */ /* 0x000fe400078e0016 */
[----:B------:R-:W0:Y:S02]  /*4690*/  F2I.FTZ.TRUNC.NTZ R5, R0 ;  /* 0x0000000000057305 */ /* 0x000e24000021f100 */
[----:B0-----:R0:W-:Y:S01]  /*46a0*/  STG.E.U8 desc[UR36][R2.64], R5 ;  /* 0x0000000502007986 */ /* 0x0011e2000c101124 */
[----:B------:R-:W-:Y:S05]  /*46b0*/  BRA `(.L_x_1037) ;  /* 0x0000000c00d47947 */ /* 0x000fea0003800000 */
.L_x_1041:
[----:B------:R-:W-:Y:S02]  /*46c0*/  HADD2.F32 R5, -RZ, R0.H0_H0 ;  /* 0x20000000ff057230 */ /* 0x000fe40000004100 */
[----:B------:R-:W-:-:S04]  /*46d0*/  IMAD.MOV.U32 R19, RZ, RZ, R22 ;  /* 0x000000ffff137224 */ /* 0x000fc800078e0016 */
[----:B------:R-:W0:Y:S02]  /*46e0*/  F2I.S64.TRUNC R4, R5 ;  /* 0x0000000500047311 */ /* 0x000e24000020d900 */
[----:B0-----:R0:W-:Y:S01]  /*46f0*/  STG.E.U8 desc[UR36][R2.64], R4 ;  /* 0x0000000402007986 */ /* 0x0011e2000c101124 */
[----:B------:R-:W-:Y:S05]  /*4700*/  BRA `(.L_x_1037) ;  /* 0x0000000c00c07947 */ /* 0x000fea0003800000 */
.L_x_1040:
[----:B------:R-:W-:-:S13]  /*4710*/  ISETP.NE.AND P0, PT, R4, 0x2, PT ;  /* 0x000000020400780c */ /* 0x000fda0003f05270 */
[----:B------:R-:W-:Y:S05]  /*4720*/  @!P0 BRA `(.L_x_1043) ;  /* 0x0000000000388947 */ /* 0x000fea0003800000 */
[----:B------:R-:W-:-:S13]  /*4730*/  ISETP.NE.AND P0, PT, R4, 0x3, PT ;  /* 0x000000030400780c */ /* 0x000fda0003f05270 */
[----:B------:R-:W-:Y:S05]  /*4740*/  @!P0 BRA `(.L_x_1044) ;  /* 0x00000000001c8947 */ /* 0x000fea0003800000 */
[----:B------:R-:W-:-:S13]  /*4750*/  ISETP.NE.AND P0, PT, R4, 0x4, PT ;  /* 0x000000040400780c */ /* 0x000fda0003f05270 */
[----:B------:R-:W-:Y:S05]  /*4760*/  @P0 BRA `(.L_x_1042) ;  /* 0x0000000800f80947 */ /* 0x000fea0003800000 */
[----:B------:R-:W-:Y:S02]  /*4770*/  HADD2.F32 R4, -RZ, R0.H0_H0 ;  /* 0x20000000ff047230 */ /* 0x000fe40000004100 */
[----:B------:R-:W-:-:S04]  /*4780*/  IMAD.MOV.U32 R19, RZ, RZ, R22 ;  /* 0x000000ffff137224 */ /* 0x000fc800078e0016 */
[----:B------:R-:W0:Y:S02]  /*4790*/  F2I.S64.TRUNC R4, R4 ;  /* 0x0000000400047311 */ /* 0x000e24000020d900 */
[----:B0-----:R0:W-:Y:S01]  /*47a0*/  STG.E.64 desc[UR36][R2.64], R4 ;  /* 0x0000000402007986 */ /* 0x0011e2000c101b24 */
[----:B------:R-:W-:Y:S05]  /*47b0*/  BRA `(.L_x_1037) ;  /* 0x0000000c00947947 */ /* 0x000fea0003800000 */
.L_x_1044:
[----:B------:R-:W-:Y:S02]  /*47c0*/  HADD2.F32 R0, -RZ, R0.H0_H0 ;  /* 0x20000000ff007230 */ /* 0x000fe40000004100 */
[----:B------:R-:W-:Y:S02]  /*47d0*/  IMAD.MOV.U32 R19, RZ, RZ, R22 ;  /* 0x000000ffff137224 */ /* 0x000fe400078e0016 */
[----:B------:R-:W0:Y:S02]  /*47e0*/  F2I.FTZ.TRUNC.NTZ R5, R0 ;  /* 0x0000000000057305 */ /* 0x000e24000021f100 */
[----:B0-----:R0:W-:Y:S01]  /*47f0*/  STG.E desc[UR36][R2.64], R5 ;  /* 0x0000000502007986 */ /* 0x0011e2000c101924 */
[----:B------:R-:W-:Y:S05]  /*4800*/  BRA `(.L_x_1037) ;  /* 0x0000000c00807947 */ /* 0x000fea0003800000 */
.L_x_1043:
[----:B------:R-:W-:Y:S02]  /*4810*/  HADD2.F32 R0, -RZ, R0.H0_H0 ;  /* 0x20000000ff007230 */ /* 0x000fe40000004100 */
[----:B------:R-:W-:Y:S02]  /*4820*/  IMAD.MOV.U32 R19, RZ, RZ, R22 ;  /* 0x000000ffff137224 */ /* 0x000fe400078e0016 */
[----:B------:R-:W0:Y:S02]  /*4830*/  F2I.FTZ.TRUNC.NTZ R5, R0 ;  /* 0x0000000000057305 */ /* 0x000e24000021f100 */
[----:B0-----:R0:W-:Y:S01]  /*4840*/  STG.E.U16 desc[UR36][R2.64], R5 ;  /* 0x0000000502007986 */ /* 0x0011e2000c101524 */
[----:B------:R-:W-:Y:S05]  /*4850*/  BRA `(.L_x_1037) ;  /* 0x0000000c006c7947 */ /* 0x000fea0003800000 */
.L_x_1039:
[----:B------:R-:W-:-:S13]  /*4860*/  ISETP.GT.AND P0, PT, R4, 0x6, PT ;  /* 0x000000060400780c */ /* 0x000fda0003f04270 */
[----:B------:R-:W-:Y:S05]  /*4870*/  @P0 BRA `(.L_x_1045) ;  /* 0x00000000002c0947 */ /* 0x000fea0003800000 */
[----:B------:R-:W-:-:S13]  /*4880*/  ISETP.NE.AND P0, PT, R4, 0x5, PT ;  /* 0x000000050400780c */ /* 0x000fda0003f05270 */
[----:B------:R-:W-:Y:S05]  /*4890*/  @!P0 BRA `(.L_x_1046) ;  /* 0x0000000000188947 */ /* 0x000fea0003800000 */
[----:B------:R-:W-:-:S13]  /*48a0*/  ISETP.NE.AND P0, PT, R4, 0x6, PT ;  /* 0x000000060400780c */ /* 0x000fda0003f05270 */
[----:B------:R-:W-:Y:S05]  /*48b0*/  @P0 BRA `(.L_x_1042) ;  /* 0x0000000800a40947 */ /* 0x000fea0003800000 */
[----:B------:R-:W-:Y:S02]  /*48c0*/  HADD2.F32 R5, -RZ, R0.H0_H0 ;  /* 0x20000000ff057230 */ /* 0x000fe40000004100 */
[----:B------:R-:W-:-:S03]  /*48d0*/  IMAD.MOV.U32 R19, RZ, RZ, R22 ;  /* 0x000000ffff137224 */ /* 0x000fc600078e0016 */
[----:B------:R0:W-:Y:S01]  /*48e0*/  STG.E desc[UR36][R2.64], R5 ;  /* 0x0000000502007986 */ /* 0x0001e2000c101924 */
[----:B------:R-:W-:Y:S05]  /*48f0*/  BRA `(.L_x_1037) ;  /* 0x0000000c00447947 */ /* 0x000fea0003800000 */
.L_x_1046:
[----:B------:R0:W-:Y:S01]  /*4900*/  STG.E.U16 desc[UR36][R2.64], R0 ;  /* 0x0000000002007986 */ /* 0x0001e2000c101524 */
[----:B------:R-:W-:Y:S01]  /*4910*/  IMAD.MOV.U32 R19, RZ, RZ, R22 ;  /* 0x000000ffff137224 */ /* 0x000fe200078e0016 */
[----:B------:R-:W-:Y:S06]  /*4920*/  BRA `(.L_x_1037) ;  /* 0x0000000c00387947 */ /* 0x000fec0003800000 */
.L_x_1045:
[----:B------:R-:W-:-:S13]  /*4930*/  ISETP.NE.AND P0, PT, R4, 0x7, PT ;  /* 0x000000070400780c */ /* 0x000fda0003f05270 */
[----:B------:R-:W-:Y:S05]  /*4940*/  @!P0 BRA `(.L_x_1047) ;  /* 0x00000000003c8947 */ /* 0x000fea0003800000 */
[----:B------:R-:W-:-:S13]  /*4950*/  ISETP.NE.AND P0, PT, R4, 0x8, PT ;  /* 0x000000080400780c */ /* 0x000fda0003f05270 */
[----:B------:R-:W-:Y:S05]  /*4960*/  @!P0 BRA `(.L_x_1048) ;  /* 0x00000000001c8947 */ /* 0x000fea0003800000 */
[----:B------:R-:W-:-:S13]  /*4970*/  ISETP.NE.AND P0, PT, R4, 0x9, PT ;  /* 0x000000090400780c */ /* 0x000fda0003f05270 */
[----:B------:R-:W-:Y:S05]  /*4980*/  @P0 BRA `(.L_x_1042) ;  /* 0x0000000800700947 */ /* 0x000fea0003800000 */
[----:B------:R-:W-:Y:S02]  /*4990*/  HADD2.F32 R4, -RZ, R0.H0_H0 ;  /* 0x20000000ff047230 */ /* 0x000fe40000004100 */
[----:B------:R-:W-:Y:S02]  /*49a0*/  IMAD.MOV.U32 R5, RZ, RZ, RZ ;  /* 0x000000ffff057224 */ /* 0x000fe400078e00ff */
[----:B------:R-:W-:-:S03]  /*49b0*/  IMAD.MOV.U32 R19, RZ, RZ, R22 ;  /* 0x000000ffff137224 */ /* 0x000fc600078e0016 */
[----:B------:R0:W-:Y:S01]  /*49c0*/  STG.E.64 desc[UR36][R2.64], R4 ;  /* 0x0000000402007986 */ /* 0x0001e2000c101b24 */
[----:B------:R-:W-:Y:S05]  /*49d0*/  BRA `(.L_x_1037) ;  /* 0x0000000c000c7947 */ /* 0x000fea0003800000 */
.L_x_1048:
[----:B------:R-:W-:Y:S02]  /*49e0*/  HADD2.F32 R0, -RZ, R0.H0_H0 ;  /* 0x20000000ff007230 */ /* 0x000fe40000004100 */
[----:B------:R-:W-:-:S03]  /*49f0*/  IMAD.MOV.U32 R19, RZ, RZ, R22 ;  /* 0x000000ffff137224 */ /* 0x000fc600078e0016 */
[----:B------:R-:W-:-:S04]  /*4a00*/  F2FP.F16.F32.PACK_AB R0, RZ, R0 ;  /* 0x00000000ff00723e */ /* 0x000fc800000000ff */
[----:B------:R-:W-:-:S05]  /*4a10*/  PRMT R0, R0, 0x5410, RZ ;  /* 0x0000541000007816 */ /* 0x000fca00000000ff */
[----:B------:R0:W-:Y:S01]  /*4a20*/  STG.E desc[UR36][R2.64], R0 ;  /* 0x0000000002007986 */ /* 0x0001e2000c101924 */
[----:B------:R-:W-:Y:S05]  /*4a30*/  BRA `(.L_x_1037) ;  /* 0x0000000800f47947 */ /* 0x000fea0003800000 */
.L_x_1047:
[----:B------:R-:W-:Y:S02]  /*4a40*/  HADD2.F32 R4, -RZ, R0.H0_H0 ;  /* 0x20000000ff047230 */ /* 0x000fe40000004100 */
[----:B------:R-:W-:-:S03]  /*4a50*/  IMAD.MOV.U32 R19, RZ, RZ, R22 ;  /* 0x000000ffff137224 */ /* 0x000fc600078e0016 */
[----:B------:R-:W-:-:S06]  /*4a60*/  FMUL.FTZ R4, R4, 1 ;  /* 0x3f80000004047820 */ /* 0x000fcc0000410000 */
[----:B------:R-:W0:Y:S02]  /*4a70*/  F2F.F64.F32 R4, R4 ;  /* 0x0000000400047310 */ /* 0x000e240000201800 */
[----:B0-----:R0:W-:Y:S01]  /*4a80*/  STG.E.64 desc[UR36][R2.64], R4 ;  /* 0x0000000402007986 */ /* 0x0011e2000c101b24 */
[----:B------:R-:W-:Y:S05]  /*4a90*/  BRA `(.L_x_1037) ;  /* 0x0000000800dc7947 */ /* 0x000fea0003800000 */
.L_x_1038:
        /* <DEDUP_REMOVED lines=10> */
[----:B------:R-:W-:-:S04]  /*4b40*/  FSETP.NEU.FTZ.AND P0, PT, R0, RZ, PT ;  /* 0x000000ff0000720b */ /* 0x000fc80003f1d000 */
[----:B------:R-:W-:-:S05]  /*4b50*/  SEL R5, RZ, 0x1, !P0 ;  /* 0x00000001ff057807 */ /* 0x000fca0004000000 */
[----:B------:R4:W-:Y:S01]  /*4b60*/  STG.E.U8 desc[UR36][R2.64], R5 ;  /* 0x0000000502007986 */ /* 0x0009e2000c101124 */
[----:B------:R-:W-:Y:S05]  /*4b70*/  BRA `(.L_x_1037) ;  /* 0x0000000800a47947 */ /* 0x000fea0003800000 */
.L_x_1051:
[----:B------:R-:W-:Y:S01]  /*4b80*/  HADD2.F32 R0, -RZ, R0.H0_H0 ;  /* 0x20000000ff007230 */ /* 0x000fe20000004100 */
[----:B------:R-:W-:Y:S01]  /*4b90*/  CS2R R6, SRZ ;  /* 0x0000000000067805 */ /* 0x000fe2000001ff00 */
[----:B------:R-:W-:-:S03]  /*4ba0*/  IMAD.MOV.U32 R19, RZ, RZ, R22 ;  /* 0x000000ffff137224 */ /* 0x000fc600078e0016 */
[----:B------:R-:W-:-:S04]  /*4bb0*/  FMUL.FTZ R0, R0, 1 ;  /* 0x3f80000000007820 */ /* 0x000fc80000410000 */
[----:B------:R-:W0:Y:S02]  /*4bc0*/  F2F.F64.F32 R4, R0 ;  /* 0x0000000000047310 */ /* 0x000e240000201800 */
[----:B0-----:R3:W-:Y:S01]  /*4bd0*/  STG.E.128 desc[UR36][R2.64], R4 ;  /* 0x0000000402007986 */ /* 0x0017e2000c101d24 */
[----:B------:R-:W-:Y:S05]  /*4be0*/  BRA `(.L_x_1037) ;  /* 0x0000000800887947 */ /* 0x000fea0003800000 */
.L_x_1050:
[----:B------:R-:W-:-:S13]  /*4bf0*/  ISETP.NE.AND P0, PT, R4, 0xf, PT ;  /* 0x0000000f0400780c */ /* 0x000fda0003f05270 */
[----:B------:R-:W-:Y:S05]  /*4c00*/  @!P0 BRA `(.L_x_1052) ;  /* 0x0000000000a88947 */ /* 0x000fea0003800000 */
[----:B------:R-:W-:-:S13]  /*4c10*/  ISETP.NE.AND P0, PT, R4, 0x17, PT ;  /* 0x000000170400780c */ /* 0x000fda0003f05270 */
[----:B------:R-:W-:Y:S05]  /*4c20*/  @!P0 BRA `(.L_x_1053) ;  /* 0x0000000000508947 */ /* 0x000fea0003800000 */
[----:B------:R-:W-:-:S13]  /*4c30*/  ISETP.NE.AND P0, PT, R4, 0x18, PT ;  /* 0x000000180400780c */ /* 0x000fda0003f05270 */
[----:B------:R-:W-:Y:S05]  /*4c40*/  @P0 BRA `(.L_x_1042) ;  /* 0x0000000400c00947 */ /* 0x000fea0003800000 */
        /* <DEDUP_REMOVED lines=13> */
.L_x_1055:
[----:B------:R-:W-:Y:S05]  /*4d20*/  BSYNC.RECONVERGENT B0 ;  /* 0x0000000000007941 */ /* 0x000fea0003800200 */
.L_x_1054:
[----:B------:R-:W-:Y:S01]  /*4d30*/  LOP3.LUT R5, R0, 0x80, R5, 0xf8, !PT ;  /* 0x0000008000057812 */ /* 0x000fe200078ef805 */
[----:B------:R-:W-:-:S04]  /*4d40*/  IMAD.MOV.U32 R19, RZ, RZ, R22 ;  /* 0x000000ffff137224 */ /* 0x000fc800078e0016 */
[----:B------:R2:W-:Y:S01]  /*4d50*/  STG.E.U8 desc[UR36][R2.64], R5 ;  /* 0x0000000502007986 */ /* 0x0005e2000c101124 */
[----:B------:R-:W-:Y:S05]  /*4d60*/  BRA `(.L_x_1037) ;  /* 0x0000000800287947 */ /* 0x000fea0003800000 */
.L_x_1053:
        /* <DEDUP_REMOVED lines=15> */
.L_x_1057:
[----:B------:R-:W-:Y:S05]  /*4e60*/  BSYNC.RECONVERGENT B0 ;  /* 0x0000000000007941 */ /* 0x000fea0003800200 */
.L_x_1056:
[----:B------:R-:W-:Y:S01]  /*4e70*/  LOP3.LUT R5, R0, 0x80, R5, 0xf8, !PT ;  /* 0x0000008000057812 */ /* 0x000fe200078ef805 */
[----:B------:R-:W-:-:S04]  /*4e80*/  IMAD.MOV.U32 R19, RZ, RZ, R22 ;  /* 0x000000ffff137224 */ /* 0x000fc800078e0016 */
[----:B------:R1:W-:Y:S01]  /*4e90*/  STG.E.U8 desc[UR36][R2.64], R5 ;  /* 0x0000000502007986 */ /* 0x0003e2000c101124 */
[----:B------:R-:W-:Y:S05]  /*4ea0*/  BRA `(.L_x_1037) ;  /* 0x0000000400d87947 */ /* 0x000fea0003800000 */
.L_x_1052:
[----:B------:R-:W-:Y:S02]  /*4eb0*/  HADD2.F32 R0, -RZ, R0.H0_H0 ;  /* 0x20000000ff007230 */ /* 0x000fe40000004100 */
[----:B------:R-:W-:-:S03]  /*4ec0*/  IMAD.MOV.U32 R19, RZ, RZ, R22 ;  /* 0x000000ffff137224 */ /* 0x000fc600078e0016 */
[----:B------:R-:W-:-:S05]  /*4ed0*/  F2FP.BF16.F32.PACK_AB R0, RZ, R0 ;  /* 0x00000000ff00723e */ /* 0x000fca00000010ff */
[----:B------:R0:W-:Y:S01]  /*4ee0*/  STG.E.U16 desc[UR36][R2.64], R0 ;  /* 0x0000000002007986 */ /* 0x0001e2000c101524 */
[----:B------:R-:W-:Y:S05]  /*4ef0*/  BRA `(.L_x_1037) ;  /* 0x0000000400c47947 */ /* 0x000fea0003800000 */
.L_x_1049:
        /* <DEDUP_REMOVED lines=10> */
[----:B------:R-:W0:Y:S02]  /*4fa0*/  F2I.FTZ.U32.TRUNC.NTZ R5, R5 ;  /* 0x0000000500057305 */ /* 0x000e24000021f000 */
[----:B0-----:R0:W-:Y:S01]  /*4fb0*/  STG.E.U16 desc[UR36][R2.64], R5 ;  /* 0x0000000502007986 */ /* 0x0011e2000c101524 */
[----:B------:R-:W-:Y:S05]  /*4fc0*/  BRA `(.L_x_1037) ;  /* 0x0000000400907947 */ /* 0x000fea0003800000 */
.L_x_1060:
        /* <DEDUP_REMOVED lines=13> */
.L_x_1063:
[----:B------:R-:W-:-:S04]  /*50a0*/  SHF.R.U32.HI R0, RZ, 0x14, R5 ;  /* 0x00000014ff007819 */ /* 0x000fc80000011605 */
[----:B------:R-:W-:-:S04]  /*50b0*/  LOP3.LUT R0, R0, 0x1, RZ, 0xc0, !PT ;  /* 0x0000000100007812 */ /* 0x000fc800078ec0ff */
[----:B------:R-:W-:-:S04]  /*50c0*/  IADD3 R0, PT, PT, R5, 0x487ffff, R0 ;  /* 0x0487ffff05007810 */ /* 0x000fc80007ffe000 */
[----:B------:R-:W-:-:S04]  /*50d0*/  SHF.R.U32.HI R0, RZ, 0x14, R0 ;  /* 0x00000014ff007819 */ /* 0x000fc80000011600 */
[----:B------:R-:W-:-:S07]  /*50e0*/  LOP3.LUT R4, R0, 0xff, RZ, 0xc0, !PT ;  /* 0x000000ff00047812 */ /* 0x000fce00078ec0ff */
.L_x_1064:
[----:B------:R-:W-:-:S04]  /*50f0*/  SHF.R.U32.HI R5, RZ, 0x18, R5 ;  /* 0x00000018ff057819 */ /* 0x000fc80000011605 */
[----:B------:R-:W-:-:S04]  /*5100*/  LOP3.LUT R4, R4, 0x80, R5, 0xf8, !PT ;  /* 0x0000008004047812 */ /* 0x000fc800078ef805 */
[----:B------:R-:W-:-:S07]  /*5110*/  PRMT R0, R4, 0x7610, R0 ;  /* 0x0000761004007816 */ /* 0x000fce0000000000 */
.L_x_1062:
[----:B------:R-:W-:Y:S05]  /*5120*/  BSYNC.RECONVERGENT B0 ;  /* 0x0000000000007941 */ /* 0x000fea0003800200 */
.L_x_1061:
[----:B------:R0:W-:Y:S01]  /*5130*/  STG.E.U8 desc[UR36][R2.64], R0 ;  /* 0x0000000002007986 */ /* 0x0001e2000c101124 */
[----:B------:R-:W-:Y:S01]  /*5140*/  IMAD.MOV.U32 R19, RZ, RZ, R22 ;  /* 0x000000ffff137224 */ /* 0x000fe200078e0016 */
[----:B------:R-:W-:Y:S06]  /*5150*/  BRA `(.L_x_1037) ;  /* 0x00000004002c7947 */ /* 0x000fec0003800000 */
.L_x_1059:
        /* <DEDUP_REMOVED lines=13> */
.L_x_1067:
[----:B------:R-:W-:-:S04]  /*5230*/  SHF.R.U32.HI R0, RZ, 0x15, R5 ;  /* 0x00000015ff007819 */ /* 0x000fc80000011605 */
[----:B------:R-:W-:-:S04]  /*5240*/  LOP3.LUT R0, R0, 0x1, RZ, 0xc0, !PT ;  /* 0x0000000100007812 */ /* 0x000fc800078ec0ff */
[----:B------:R-:W-:-:S04]  /*5250*/  IADD3 R0, PT, PT, R5, 0x88fffff, R0 ;  /* 0x088fffff05007810 */ /* 0x000fc80007ffe000 */
[----:B------:R-:W-:-:S04]  /*5260*/  SHF.R.U32.HI R0, RZ, 0x15, R0 ;  /* 0x00000015ff007819 */ /* 0x000fc80000011600 */
[----:B------:R-:W-:-:S07]  /*5270*/  LOP3.LUT R4, R0, 0xff, RZ, 0xc0, !PT ;  /* 0x000000ff00047812 */ /* 0x000fce00078ec0ff */
.L_x_1068:
[----:B------:R-:W-:-:S04]  /*5280*/  SHF.R.U32.HI R5, RZ, 0x18, R5 ;  /* 0x00000018ff057819 */ /* 0x000fc80000011605 */
[----:B------:R-:W-:-:S04]  /*5290*/  LOP3.LUT R4, R4, 0x80, R5, 0xf8, !PT ;  /* 0x0000008004047812 */ /* 0x000fc800078ef805 */
[----:B------:R-:W-:-:S07]  /*52a0*/  PRMT R0, R4, 0x7610, R0 ;  /* 0x0000761004007816 */ /* 0x000fce0000000000 */
.L_x_1066:
[----:B------:R-:W-:Y:S05]  /*52b0*/  BSYNC.RECONVERGENT B0 ;  /* 0x0000000000007941 */ /* 0x000fea0003800200 */
.L_x_1065:
[----:B------:R0:W-:Y:S01]  /*52c0*/  STG.E.U8 desc[UR36][R2.64], R0 ;  /* 0x0000000002007986 */ /* 0x0001e2000c101124 */
[----:B------:R-:W-:Y:S01]  /*52d0*/  IMAD.MOV.U32 R19, RZ, RZ, R22 ;  /* 0x000000ffff137224 */ /* 0x000fe200078e0016 */
[----:B------:R-:W-:Y:S06]  /*52e0*/  BRA `(.L_x_1037) ;  /* 0x0000000000c87947 */ /* 0x000fec0003800000 */
.L_x_1058:
[----:B------:R-:W-:-:S13]  /*52f0*/  ISETP.NE.AND P0, PT, R4, 0x1c, PT ;  /* 0x0000001c0400780c */ /* 0x000fda0003f05270 */
[----:B------:R-:W-:Y:S05]  /*5300*/  @!P0 BRA `(.L_x_1069) ;  /* 0x0000000000b08947 */ /* 0x000fea0003800000 */
[----:B------:R-:W-:-:S13]  /*5310*/  ISETP.NE.AND P0, PT, R4, 0x1d, PT ;  /* 0x0000001d0400780c */ /* 0x000fda0003f05270 */
[----:B------:R-:W-:Y:S05]  /*5320*/  @!P0 BRA `(.L_x_1070) ;  /* 0x0000000000948947 */ /* 0x000fea0003800000 */
[----:B------:R-:W-:-:S13]  /*5330*/  ISETP.NE.AND P0, PT, R4, 0x2c, PT ;  /* 0x0000002c0400780c */ /* 0x000fda0003f05270 */
[----:B------:R-:W-:Y:S05]  /*5340*/  @!P0 BRA `(.L_x_1071) ;  /* 0x0000000000488947 */ /* 0x000fea0003800000 */
.L_x_1042:
        /* <DEDUP_REMOVED lines=16> */
.L_x_1072:
[----:B------:R-:W-:Y:S01]  /*5450*/  IMAD.MOV.U32 R19, RZ, RZ, R22 ;  /* 0x000000ffff137224 */ /* 0x000fe200078e0016 */
[----:B------:R-:W-:Y:S06]  /*5460*/  BRA `(.L_x_1037) ;  /* 0x0000000000687947 */ /* 0x000fec0003800000 */
.L_x_1071:
[----:B------:R-:W-:Y:S02]  /*5470*/  HADD2.F32 R5, -RZ, R0.H0_H0 ;  /* 0x20000000ff057230 */ /* 0x000fe40000004100 */
        /* <DEDUP_REMOVED lines=16> */
.L_x_1070:
[----:B------:R-:W-:Y:S02]  /*5580*/  HADD2.F32 R4, -RZ, R0.H0_H0 ;  /* 0x20000000ff047230 */ /* 0x000fe40000004100 */
[----:B------:R-:W-:-:S04]  /*5590*/  IMAD.MOV.U32 R19, RZ, RZ, R22 ;  /* 0x000000ffff137224 */ /* 0x000fc800078e0016 */
[----:B------:R-:W0:Y:S02]  /*55a0*/  F2I.U64.TRUNC R4, R4 ;  /* 0x0000000400047311 */ /* 0x000e24000020d800 */
[----:B0-----:R0:W-:Y:S01]  /*55b0*/  STG.E.64 desc[UR36][R2.64], R4 ;  /* 0x0000000402007986 */ /* 0x0011e2000c101b24 */
[----:B------:R-:W-:Y:S05]  /*55c0*/  BRA `(.L_x_1037) ;  /* 0x0000000000107947 */ /* 0x000fea0003800000 */
.L_x_1069:
[----:B------:R-:W-:Y:S02]  /*55d0*/  HADD2.F32 R0, -RZ, R0.H0_H0 ;  /* 0x20000000ff007230 */ /* 0x000fe40000004100 */
[----:B------:R-:W-:Y:S02]  /*55e0*/  IMAD.MOV.U32 R19, RZ, RZ, R22 ;  /* 0x000000ffff137224 */ /* 0x000fe400078e0016 */
[----:B------:R-:W0:Y:S02]  /*55f0*/  F2I.FTZ.U32.TRUNC.NTZ R5, R0 ;  /* 0x0000000000057305 */ /* 0x000e24000021f000 */
[----:B0-----:R0:W-:Y:S03]  /*5600*/  STG.E desc[UR36][R2.64], R5 ;  /* 0x0000000502007986 */ /* 0x0011e6000c101924 */
.L_x_1037:
[----:B------:R-:W-:Y:S05]  /*5610*/  BSYNC.RECONVERGENT B6 ;  /* 0x0000000000067941 */ /* 0x000fea0003800200 */
.L_x_1036:
[----:B------:R-:W-:Y:S01]  /*5620*/  ISETP.GE.AND P0, PT, R19, R17, PT ;  /* 0x000000111300720c */ /* 0x000fe20003f06270 */
[----:B------:R-:W-:-:S12]  /*5630*/  BSSY.RECONVERGENT B6, `(.L_x_1073) ;  /* 0x00001f0000067945 */ /* 0x000fd80003800200 */
[----:B------:R-:W-:Y:S05]  /*5640*/  @P0 BRA `(.L_x_1074) ;  /* 0x0000001c00b80947 */ /* 0x000fea0003800000 */
[----:B------:R-:W5:Y:S01]  /*5650*/  LDCU UR4, c[0x0][0x3a8] ;  /* 0x00007500ff0477ac */ /* 0x000f620008000800 */
[----:B01234-:R-:W0:Y:S01]  /*5660*/  LDC.64 R2, c[0x0][0x388] ;  /* 0x0000e200ff027b82 */ /* 0x01fe220000000a00 */
        /* <DEDUP_REMOVED lines=16> */
[----:B------:R-:W-:-:S06]  /*5770*/  HADD2.F32 R25, -RZ, R25.H0_H0 ;  /* 0x20000019ff197230 */ /* 0x000fcc0000004100 */
[----:B------:R-:W0:Y:S02]  /*5780*/  F2I.FTZ.TRUNC.NTZ R25, R25 ;  /* 0x0000001900197305 */ /* 0x000e24000021f100 */
[----:B0-----:R0:W-:Y:S01]  /*5790*/  STG.E.U8 desc[UR36][R2.64], R25 ;  /* 0x0000001902007986 */ /* 0x0011e2000c101124 */
[----:B------:R-:W-:Y:S05]  /*57a0*/  BRA `(.L_x_1080) ;  /* 0x0000000c007c7947 */ /* 0x000fea0003800000 */
.L_x_1078:
[----:B------:R-:W-:-:S06]  /*57b0*/  HADD2.F32 R5, -RZ, R25.H0_H0 ;  /* 0x20000019ff057230 */ /* 0x000fcc0000004100 */
[----:B------:R-:W0:Y:S02]  /*57c0*/  F2I.S64.TRUNC R4, R5 ;  /* 0x0000000500047311 */ /* 0x000e24000020d900 */
[----:B0-----:R0:W-:Y:S01]  /*57d0*/  STG.E.U8 desc[UR36][R2.64], R4 ;  /* 0x0000000402007986 */ /* 0x0011e2000c101124 */
[----:B------:R-:W-:Y:S05]  /*57e0*/  BRA `(.L_x_1080) ;  /* 0x0000000c006c7947 */ /* 0x000fea0003800000 */
.L_x_1077:
[----:B------:R-:W-:-:S13]  /*57f0*/  ISETP.NE.AND P0, PT, R0, 0x2, PT ;  /* 0x000000020000780c */ /* 0x000fda0003f05270 */
[----:B------:R-:W-:Y:S05]  /*5800*/  @!P0 BRA `(.L_x_1081) ;  /* 0x0000000000308947 */ /* 0x000fea0003800000 */
[----:B------:R-:W-:-:S13]  /*5810*/  ISETP.NE.AND P0, PT, R0, 0x3, PT ;  /* 0x000000030000780c */ /* 0x000fda0003f05270 */
[----:B------:R-:W-:Y:S05]  /*5820*/  @!P0 BRA `(.L_x_1082) ;  /* 0x0000000000188947 */ /* 0x000fea0003800000 */
[----:B------:R-:W-:-:S13]  /*5830*/  ISETP.NE.AND P0, PT, R0, 0x4, PT ;  /* 0x000000040000780c */ /* 0x000fda0003f05270 */
[----:B------:R-:W-:Y:S05]  /*5840*/  @P0 BRA `(.L_x_1079) ;  /* 0x0000000800700947 */ /* 0x000fea0003800000 */
[----:B------:R-:W-:-:S06]  /*5850*/  HADD2.F32 R4, -RZ, R25.H0_H0 ;  /* 0x20000019ff047230 */ /* 0x000fcc0000004100 */
[----:B------:R-:W0:Y:S02]  /*5860*/  F2I.S64.TRUNC R4, R4 ;  /* 0x0000000400047311 */ /* 0x000e24000020d900 */
[----:B0-----:R0:W-:Y:S01]  /*5870*/  STG.E.64 desc[UR36][R2.64], R4 ;  /* 0x0000000402007986 */ /* 0x0011e2000c101b24 */
[----:B------:R-:W-:Y:S05]  /*5880*/  BRA `(.L_x_1080) ;  /* 0x0000000c00447947 */ /* 0x000fea0003800000 */
.L_x_1082:
[----:B------:R-:W-:-:S06]  /*5890*/  HADD2.F32 R25, -RZ, R25.H0_H0 ;  /* 0x20000019ff197230 */ /* 0x000fcc0000004100 */
[----:B------:R-:W0:Y:S02]  /*58a0*/  F2I.FTZ.TRUNC.NTZ R25, R25 ;  /* 0x0000001900197305 */ /* 0x000e24000021f100 */
[----:B0-----:R0:W-:Y:S01]  /*58b0*/  STG.E desc[UR36][R2.64], R25 ;  /* 0x0000001902007986 */ /* 0x0011e2000c101924 */
[----:B------:R-:W-:Y:S05]  /*58c0*/  BRA `(.L_x_1080) ;  /* 0x0000000c00347947 */ /* 0x000fea0003800000 */
.L_x_1081:
[----:B------:R-:W-:-:S06]  /*58d0*/  HADD2.F32 R25, -RZ, R25.H0_H0 ;  /* 0x20000019ff197230 */ /* 0x000fcc0000004100 */
[----:B------:R-:W0:Y:S02]  /*58e0*/  F2I.FTZ.TRUNC.NTZ R25, R25 ;  /* 0x0000001900197305 */ /* 0x000e24000021f100 */
[----:B0-----:R0:W-:Y:S01]  /*58f0*/  STG.E.U16 desc[UR36][R2.64], R25 ;  /* 0x0000001902007986 */ /* 0x0011e2000c101524 */
[----:B------:R-:W-:Y:S05]  /*5900*/  BRA `(.L_x_1080) ;  /* 0x0000000c00247947 */ /* 0x000fea0003800000 */
.L_x_1076:
[----:B------:R-:W-:-:S13]  /*5910*/  ISETP.GT.AND P0, PT, R0, 0x6, PT ;  /* 0x000000060000780c */ /* 0x000fda0003f04270 */
[----:B------:R-:W-:Y:S05]  /*5920*/  @P0 BRA `(.L_x_1083) ;  /* 0x0000000000240947 */ /* 0x000fea0003800000 */
[----:B------:R-:W-:-:S13]  /*5930*/  ISETP.NE.AND P0, PT, R0, 0x5, PT ;  /* 0x000000050000780c */ /* 0x000fda0003f05270 */
[----:B------:R-:W-:Y:S05]  /*5940*/  @!P0 BRA `(.L_x_1084) ;  /* 0x0000000000148947 */ /* 0x000fea0003800000 */
[----:B------:R-:W-:-:S13]  /*5950*/  ISETP.NE.AND P0, PT, R0, 0x6, PT ;  /* 0x000000060000780c */ /* 0x000fda0003f05270 */
[----:B------:R-:W-:Y:S05]  /*5960*/  @P0 BRA `(.L_x_1079) ;  /* 0x0000000800280947 */ /* 0x000fea0003800000 */
[----:B------:R-:W-:-:S05]  /*5970*/  HADD2.F32 R25, -RZ, R25.H0_H0 ;  /* 0x20000019ff197230 */ /* 0x000fca0000004100 */
[----:B------:R0:W-:Y:S01]  /*5980*/  STG.E desc[UR36][R2.64], R25 ;  /* 0x0000001902007986 */ /* 0x0001e2000c101924 */
[----:B------:R-:W-:Y:S05]  /*5990*/  BRA `(.L_x_1080) ;  /* 0x0000000c00007947 */ /* 0x000fea0003800000 */
.L_x_1084:
[----:B------:R0:W-:Y:S01]  /*59a0*/  STG.E.U16 desc[UR36][R2.64], R25 ;  /* 0x0000001902007986 */ /* 0x0001e2000c101524 */
[----:B------:R-:W-:Y:S05]  /*59b0*/  BRA `(.L_x_1080) ;  /* 0x0000000800f87947 */ /* 0x000fea0003800000 */
.L_x_1083:
[----:B------:R-:W-:-:S13]  /*59c0*/  ISETP.NE.AND P0, PT, R0, 0x7, PT ;  /* 0x000000070000780c */ /* 0x000fda0003f05270 */
[----:B------:R-:W-:Y:S05]  /*59d0*/  @!P0 BRA `(.L_x_1085) ;  /* 0x0000000000348947 */ /* 0x000fea0003800000 */
[----:B------:R-:W-:-:S13]  /*59e0*/  ISETP.NE.AND P0, PT, R0, 0x8, PT ;  /* 0x000000080000780c */ /* 0x000fda0003f05270 */
[----:B------:R-:W-:Y:S05]  /*59f0*/  @!P0 BRA `(.L_x_1086) ;  /* 0x0000000000188947 */ /* 0x000fea0003800000 */
[----:B------:R-:W-:-:S13]  /*5a00*/  ISETP.NE.AND P0, PT, R0, 0x9, PT ;  /* 0x000000090000780c */ /* 0x000fda0003f05270 */
[----:B------:R-:W-:Y:S05]  /*5a10*/  @P0 BRA `(.L_x_1079) ;  /* 0x0000000400fc0947 */ /* 0x000fea0003800000 */
[----:B------:R-:W-:Y:S02]  /*5a20*/  HADD2.F32 R4, -RZ, R25.H0_H0 ;  /* 0x20000019ff047230 */ /* 0x000fe40000004100 */
[----:B------:R-:W-:-:S05]  /*5a30*/  IMAD.MOV.U32 R5, RZ, RZ, RZ ;  /* 0x000000ffff057224 */ /* 0x000fca00078e00ff */
[----:B------:R0:W-:Y:S01]  /*5a40*/  STG.E.64 desc[UR36][R2.64], R4 ;  /* 0x0000000402007986 */ /* 0x0001e2000c101b24 */
[----:B------:R-:W-:Y:S05]  /*5a50*/  BRA `(.L_x_1080) ;  /* 0x0000000800d07947 */ /* 0x000fea0003800000 */
.L_x_1086:
[----:B------:R-:W-:-:S05]  /*5a60*/  HADD2.F32 R0, -RZ, R25.H0_H0 ;  /* 0x20000019ff007230 */ /* 0x000fca0000004100 */
[----:B------:R-:W-:-:S04]  /*5a70*/  F2FP.F16.F32.PACK_AB R0, RZ, R0 ;  /* 0x00000000ff00723e */ /* 0x000fc800000000ff */
[----:B------:R-:W-:-:S05]  /*5a80*/  PRMT R0, R0, 0x5410, RZ ;  /* 0x0000541000007816 */ /* 0x000fca00000000ff */
[----:B------:R0:W-:Y:S01]  /*5a90*/  STG.E desc[UR36][R2.64], R0 ;  /* 0x0000000002007986 */ /* 0x0001e2000c101924 */
[----:B------:R-:W-:Y:S05]  /*5aa0*/  BRA `(.L_x_1080) ;  /* 0x0000000800bc7947 */ /* 0x000fea0003800000 */
.L_x_1085:
[----:B------:R-:W-:-:S05]  /*5ab0*/  HADD2.F32 R4, -RZ, R25.H0_H0 ;  /* 0x20000019ff047230 */ /* 0x000fca0000004100 */
[----:B------:R-:W-:-:S06]  /*5ac0*/  FMUL.FTZ R4, R4, 1 ;  /* 0x3f80000004047820 */ /* 0x000fcc0000410000 */
[----:B------:R-:W0:Y:S02]  /*5ad0*/  F2F.F64.F32 R4, R4 ;  /* 0x0000000400047310 */ /* 0x000e240000201800 */
[----:B0-----:R0:W-:Y:S01]  /*5ae0*/  STG.E.64 desc[UR36][R2.64], R4 ;  /* 0x0000000402007986 */ /* 0x0011e2000c101b24 */
[----:B------:R-:W-:Y:S05]  /*5af0*/  BRA `(.L_x_1080) ;  /* 0x0000000800a87947 */ /* 0x000fea0003800000 */
.L_x_1075:
        /* <DEDUP_REMOVED lines=10> */
[----:B------:R-:W-:-:S06]  /*5ba0*/  HADD2.F32 R5, -RZ, R25.H0_H0 ;  /* 0x20000019ff057230 */ /* 0x000fcc0000004100 */
[----:B------:R-:W0:Y:S02]  /*5bb0*/  F2I.FTZ.U32.TRUNC.NTZ R5, R5 ;  /* 0x0000000500057305 */ /* 0x000e24000021f000 */
[----:B0-----:R0:W-:Y:S01]  /*5bc0*/  STG.E.U16 desc[UR36][R2.64], R5 ;  /* 0x0000000502007986 */ /* 0x0011e2000c101524 */
[----:B------:R-:W-:Y:S05]  /*5bd0*/  BRA `(.L_x_1080) ;  /* 0x0000000800707947 */ /* 0x000fea0003800000 */
.L_x_1090:
        /* <DEDUP_REMOVED lines=18> */
.L_x_1093:
[----:B------:R-:W-:-:S04]  /*5d00*/  SHF.R.U32.HI R5, RZ, 0x18, R5 ;  /* 0x00000018ff057819 */ /* 0x000fc80000011605 */
[----:B------:R-:W-:-:S07]  /*5d10*/  LOP3.LUT R0, R0, 0x80, R5, 0xf8, !PT ;  /* 0x0000008000007812 */ /* 0x000fce00078ef805 */
.L_x_1092:
[----:B------:R-:W-:Y:S05]  /*5d20*/  BSYNC.RECONVERGENT B0 ;  /* 0x0000000000007941 */ /* 0x000fea0003800200 */
.L_x_1091:
[----:B------:R0:W-:Y:S01]  /*5d30*/  STG.E.U8 desc[UR36][R2.64], R0 ;  /* 0x0000000002007986 */ /* 0x0001e2000c101124 */
[----:B------:R-:W-:Y:S05]  /*5d40*/  BRA `(.L_x_1080) ;  /* 0x0000000800147947 */ /* 0x000fea0003800000 */
.L_x_1089:
        /* <DEDUP_REMOVED lines=18> */
.L_x_1096:
[----:B------:R-:W-:-:S04]  /*5e70*/  SHF.R.U32.HI R5, RZ, 0x18, R5 ;  /* 0x00000018ff057819 */ /* 0x000fc80000011605 */
[----:B------:R-:W-:-:S07]  /*5e80*/  LOP3.LUT R0, R0, 0x80, R5, 0xf8, !PT ;  /* 0x0000008000007812 */ /* 0x000fce00078ef805 */
.L_x_1095:
[----:B------:R-:W-:Y:S05]  /*5e90*/  BSYNC.RECONVERGENT B0 ;  /* 0x0000000000007941 */ /* 0x000fea0003800200 */
.L_x_1094:
[----:B------:R0:W-:Y:S01]  /*5ea0*/  STG.E.U8 desc[UR36][R2.64], R0 ;  /* 0x0000000002007986 */ /* 0x0001e2000c101124 */
[----:B------:R-:W-:Y:S05]  /*5eb0*/  BRA `(.L_x_1080) ;  /* 0x0000000400b87947 */ /* 0x000fea0003800000 */
.L_x_1088:
[----:B------:R-:W-:-:S13]  /*5ec0*/  ISETP.NE.AND P0, PT, R0, 0x1c, PT ;  /* 0x0000001c0000780c */ /* 0x000fda0003f05270 */
[----:B------:R-:W-:Y:S05]  /*5ed0*/  @!P0 BRA `(.L_x_1097) ;  /* 0x0000000000608947 */ /* 0x000fea0003800000 */
[----:B------:R-:W-:-:S13]  /*5ee0*/  ISETP.NE.AND P0, PT, R0, 0x1d, PT ;  /* 0x0000001d0000780c */ /* 0x000fda0003f05270 */
[----:B------:R-:W-:Y:S05]  /*5ef0*/  @!P0 BRA `(.L_x_1098) ;  /* 0x0000000000488947 */ /* 0x000fea0003800000 */
[----:B------:R-:W-:-:S13]  /*5f00*/  ISETP.NE.AND P0, PT, R0, 0x2c, PT ;  /* 0x0000002c0000780c */ /* 0x000fda0003f05270 */
[----:B------:R-:W-:Y:S05]  /*5f10*/  @P0 BRA `(.L_x_1079) ;  /* 0x0000000000bc0947 */ /* 0x000fea0003800000 */
[----:B------:R-:W-:Y:S02]  /*5f20*/  HADD2.F32 R25, -RZ, R25.H0_H0 ;  /* 0x20000019ff197230 */ /* 0x000fe40000004100 */
        /* <DEDUP_REMOVED lines=15> */
.L_x_1098:
[----:B------:R-:W-:-:S06]  /*6020*/  HADD2.F32 R4, -RZ, R25.H0_H0 ;  /* 0x20000019ff047230 */ /* 0x000fcc0000004100 */
[----:B------:R-:W0:Y:S02]  /*6030*/  F2I.U64.TRUNC R4, R4 ;  /* 0x0000000400047311 */ /* 0x000e24000020d800 */
[----:B0-----:R0:W-:Y:S01]  /*6040*/  STG.E.64 desc[UR36][R2.64], R4 ;  /* 0x0000000402007986 */ /* 0x0011e2000c101b24 */
[----:B------:R-:W-:Y:S05]  /*6050*/  BRA `(.L_x_1080) ;  /* 0x0000000400507947 */ /* 0x000fea0003800000 */
.L_x_1097:
[----:B------:R-:W-:-:S06]  /*6060*/  HADD2.F32 R25, -RZ, R25.H0_H0 ;  /* 0x20000019ff197230 */ /* 0x000fcc0000004100 */
[----:B------:R-:W0:Y:S02]  /*6070*/  F2I.FTZ.U32.TRUNC.NTZ R25, R25 ;  /* 0x0000001900197305 */ /* 0x000e24000021f000 */
[----:B0-----:R0:W-:Y:S01]  /*6080*/  STG.E desc[UR36][R2.64], R25 ;  /* 0x0000001902007986 */ /* 0x0011e2000c101924 */
[----:B------:R-:W-:Y:S05]  /*6090*/  BRA `(.L_x_1080) ;  /* 0x0000000400407947 */ /* 0x000fea0003800000 */
.L_x_1087:
[----:B------:R-:W-:-:S13]  /*60a0*/  ISETP.GT.AND P0, PT, R0, 0xe, PT ;  /* 0x0000000e0000780c */ /* 0x000fda0003f04270 */
[----:B------:R-:W-:Y:S05]  /*60b0*/  @P0 BRA `(.L_x_1099) ;  /* 0x00000000003c0947 */ /* 0x000fea0003800000 */
[----:B------:R-:W-:-:S13]  /*60c0*/  ISETP.NE.AND P0, PT, R0, 0xa, PT ;  /* 0x0000000a0000780c */ /* 0x000fda0003f05270 */
[----:B------:R-:W-:Y:S05]  /*60d0*/  @!P0 BRA `(.L_x_1100) ;  /* 0x00000000001c8947 */ /* 0x000fea0003800000 */
[----:B------:R-:W-:-:S13]  /*60e0*/  ISETP.NE.AND P0, PT, R0, 0xb, PT ;  /* 0x0000000b0000780c */ /* 0x000fda0003f05270 */
[----:B------:R-:W-:Y:S05]  /*60f0*/  @P0 BRA `(.L_x_1079) ;  /* 0x0000000000440947 */ /* 0x000fea0003800000 */
[----:B------:R-:W-:-:S05]  /*6100*/  HADD2.F32 R25, -RZ, R25.H0_H0 ;  /* 0x20000019ff197230 */ /* 0x000fca0000004100 */
[----:B------:R-:W-:-:S04]  /*6110*/  FSETP.NEU.FTZ.AND P0, PT, R25, RZ, PT ;  /* 0x000000ff1900720b */ /* 0x000fc80003f1d000 */
[----:B------:R-:W-:-:S05]  /*6120*/  SEL R5, RZ, 0x1, !P0 ;  /* 0x00000001ff057807 */ /* 0x000fca0004000000 */
[----:B------:R1:W-:Y:S01]  /*6130*/  STG.E.U8 desc[UR36][R2.64], R5 ;  /* 0x0000000502007986 */ /* 0x0003e2000c101124 */
[----:B------:R-:W-:Y:S05]  /*6140*/  BRA `(.L_x_1080) ;  /* 0x0000000400147947 */ /* 0x000fea0003800000 */
.L_x_1100:
[----:B------:R-:W-:Y:S01]  /*6150*/  HADD2.F32 R25, -RZ, R25.H0_H0 ;  /* 0x20000019ff197230 */ /* 0x000fe20000004100 */
[----:B------:R-:W-:-:S04]  /*6160*/  CS2R R6, SRZ ;  /* 0x0000000000067805 */ /* 0x000fc8000001ff00 */
[----:B------:R-:W-:-:S06]  /*6170*/  FMUL.FTZ R4, R25, 1 ;  /* 0x3f80000019047820 */ /* 0x000fcc0000410000 */
[----:B------:R-:W0:Y:S02]  /*6180*/  F2F.F64.F32 R4, R4 ;  /* 0x0000000400047310 */ /* 0x000e240000201800 */
[----:B0-----:R0:W-:Y:S01]  /*6190*/  STG.E.128 desc[UR36][R2.64], R4 ;  /* 0x0000000402007986 */ /* 0x0011e2000c101d24 */
[----:B------:R-:W-:Y:S05]  /*61a0*/  BRA `(.L_x_1080) ;  /* 0x0000000000fc7947 */ /* 0x000fea0003800000 */
.L_x_1099:
[----:B------:R-:W-:-:S13]  /*61b0*/  ISETP.NE.AND P0, PT, R0, 0xf, PT ;  /* 0x0000000f0000780c */ /* 0x000fda0003f05270 */
[----:B------:R-:W-:Y:S05]  /*61c0*/  @!P0 BRA `(.L_x_1101) ;  /* 0x0000000000e88947 */ /* 0x000fea0003800000 */
[----:B------:R-:W-:-:S13]  /*61d0*/  ISETP.NE.AND P0, PT, R0, 0x17, PT ;  /* 0x000000170000780c */ /* 0x000fda0003f05270 */
[----:B------:R-:W-:Y:S05]  /*61e0*/  @!P0 BRA `(.L_x_1102) ;  /* 0x0000000000908947 */ /* 0x000fea0003800000 */
[----:B------:R-:W-:-:S13]  /*61f0*/  ISETP.NE.AND P0, PT, R0, 0x18, PT ;  /* 0x000000180000780c */ /* 0x000fda0003f05270 */
[----:B------:R-:W-:Y:S05]  /*6200*/  @!P0 BRA `(.L_x_1103) ;  /* 0x0000000000448947 */ /* 0x000fea0003800000 */
.L_x_1079:
        /* <DEDUP_REMOVED lines=16> */
.L_x_1104:
[----:B------:R-:W-:Y:S05]  /*6310*/  BRA `(.L_x_1080) ;  /* 0x0000000000a07947 */ /* 0x000fea0003800000 */
.L_x_1103:
        /* <DEDUP_REMOVED lines=13> */
.L_x_1106:
[----:B------:R-:W-:Y:S05]  /*63f0*/  BSYNC.RECONVERGENT B0 ;  /* 0x0000000000007941 */ /* 0x000fea0003800200 */
.L_x_1105:
[----:B------:R-:W-:-:S05]  /*6400*/  LOP3.LUT R5, R0, 0x80, R5, 0xf8, !PT ;  /* 0x0000008000057812 */ /* 0x000fca00078ef805 */
[----:B------:R3:W-:Y:S01]  /*6410*/  STG.E.U8 desc[UR36][R2.64], R5 ;  /* 0x0000000502007986 */ /* 0x0007e2000c101124 */
[----:B------:R-:W-:Y:S05]  /*6420*/  BRA `(.L_x_1080) ;  /* 0x00000000005c7947 */ /* 0x000fea0003800000 */
.L_x_1102:
        /* <DEDUP_REMOVED lines=12> */
.L_x_1108:
[----:B------:R-:W-:Y:S01]  /*64f0*/  IMAD.MOV.U32 R0, RZ, RZ, 0x7f ;  /* 0x0000007fff007424 */ /* 0x000fe200078e00ff */
[----:B------:R-:W-:-:S04]  /*6500*/  ISETP.GT.U32.AND P0, PT, R4, 0x7f800000, PT ;  /* 0x7f8000000400780c */ /* 0x000fc80003f04070 */
[----:B------:R-:W-:-:S09]  /*6510*/  SEL R0, R0, 0x7c, P0 ;  /* 0x0000007c00007807 */ /* 0x000fd20000000000 */
.L_x_1109:
[----:B------:R-:W-:Y:S05]  /*6520*/  BSYNC.RECONVERGENT B0 ;  /* 0x0000000000007941 */ /* 0x000fea0003800200 */
.L_x_1107:
[----:B------:R-:W-:-:S04]  /*6530*/  SHF.R.U32.HI R5, RZ, 0x18, R5 ;  /* 0x00000018ff057819 */ /* 0x000fc80000011605 */
[----:B------:R-:W-:-:S05]  /*6540*/  LOP3.LUT R5, R0, 0x80, R5, 0xf8, !PT ;  /* 0x0000008000057812 */ /* 0x000fca00078ef805 */
[----:B------:R2:W-:Y:S01]  /*6550*/  STG.E.U8 desc[UR36][R2.64], R5 ;  /* 0x0000000502007986 */ /* 0x0005e2000c101124 */
[----:B------:R-:W-:Y:S05]  /*6560*/  BRA `(.L_x_1080) ;  /* 0x00000000000c7947 */ /* 0x000fea0003800000 */
.L_x_1101:
[----:B------:R-:W-:-:S05]  /*6570*/  HADD2.F32 R0, -RZ, R25.H0_H0 ;  /* 0x20000019ff007230 */ /* 0x000fca0000004100 */
[----:B------:R-:W-:-:S05]  /*6580*/  F2FP.BF16.F32.PACK_AB R0, RZ, R0 ;  /* 0x00000000ff00723e */ /* 0x000fca00000010ff */
[----:B------:R4:W-:Y:S02]  /*6590*/  STG.E.U16 desc[UR36][R2.64], R0 ;  /* 0x0000000002007986 */ /* 0x0009e4000c101524 */
.L_x_1080:
[----:B------:R-:W-:-:S05]  /*65a0*/  VIADD R19, R19, 0x80 ;  /* 0x0000008013137836 */ /* 0x000fca0000000000 */
[----:B------:R-:W-:-:S13]  /*65b0*/  ISETP.GE.AND P0, PT, R19, R17, PT ;  /* 0x000000111300720c */ /* 0x000fda0003f06270 */
        /* <DEDUP_REMOVED lines=19> */
[----:B------:R-:W-:-:S04]  /*66f0*/  HADD2.F32 R24, -RZ, R24.H0_H0 ;  /* 0x20000018ff187230 */ /* 0x000fc80000004100 */
[----:B------:R-:W0:Y:S02]  /*6700*/  F2I.FTZ.TRUNC.NTZ R5, R24 ;  /* 0x0000001800057305 */ /* 0x000e24000021f100 */
[----:B0-----:R3:W-:Y:S01]  /*6710*/  STG.E.U8 desc[UR36][R2.64], R5 ;  /* 0x0000000502007986 */ /* 0x0017e2000c101124 */
[----:B------:R-:W-:Y:S05]  /*6720*/  BRA `(.L_x_1115) ;  /* 0x0000000c007c7947 */ /* 0x000fea0003800000 */
.L_x_1113:
[----:B------:R-:W-:-:S06]  /*6730*/  HADD2.F32 R5, -RZ, R24.H0_H0 ;  /* 0x20000018ff057230 */ /* 0x000fcc0000004100 */
[----:B------:R-:W0:Y:S02]  /*6740*/  F2I.S64.TRUNC R4, R5 ;  /* 0x0000000500047311 */ /* 0x000e24000020d900 */
[----:B0-----:R4:W-:Y:S01]  /*6750*/  STG.E.U8 desc[UR36][R2.64], R4 ;  /* 0x0000000402007986 */ /* 0x0019e2000c101124 */
[----:B------:R-:W-:Y:S05]  /*6760*/  BRA `(.L_x_1115) ;  /* 0x0000000c006c7947 */ /* 0x000fea0003800000 */
.L_x_1112:
        /* <DEDUP_REMOVED lines=10> */
.L_x_1117:
[----:B------:R-:W-:-:S04]  /*6810*/  HADD2.F32 R24, -RZ, R24.H0_H0 ;  /* 0x20000018ff187230 */ /* 0x000fc80000004100 */
[----:B------:R-:W0:Y:S02]  /*6820*/  F2I.FTZ.TRUNC.NTZ R5, R24 ;  /* 0x0000001800057305 */ /* 0x000e24000021f100 */
[----:B0-----:R2:W-:Y:S01]  /*6830*/  STG.E desc[UR36][R2.64], R5 ;  /* 0x0000000502007986 */ /* 0x0015e2000c101924 */
[----:B------:R-:W-:Y:S05]  /*6840*/  BRA `(.L_x_1115) ;  /* 0x0000000c00347947 */ /* 0x000fea0003800000 */
.L_x_1116:
[----:B------:R-:W-:-:S04]  /*6850*/  HADD2.F32 R24, -RZ, R24.H0_H0 ;  /* 0x20000018ff187230 */ /* 0x000fc80000004100 */
[----:B------:R-:W0:Y:S02]  /*6860*/  F2I.FTZ.TRUNC.NTZ R5, R24 ;  /* 0x0000001800057305 */ /* 0x000e24000021f100 */
[----:B0-----:R0:W-:Y:S01]  /*6870*/  STG.E.U16 desc[UR36][R2.64], R5 ;  /* 0x0000000502007986 */ /* 0x0011e2000c101524 */
[----:B------:R-:W-:Y:S05]  /*6880*/  BRA `(.L_x_1115) ;  /* 0x0000000c00247947 */ /* 0x000fea0003800000 */
.L_x_1111:
        /* <DEDUP_REMOVED lines=9> */
.L_x_1119:
[----:B------:R0:W-:Y:S01]  /*6920*/  STG.E.U16 desc[UR36][R2.64], R24 ;  /* 0x0000001802007986 */ /* 0x0001e2000c101524 */
[----:B------:R-:W-:Y:S05]  /*6930*/  BRA `(.L_x_1115) ;  /* 0x0000000800f87947 */ /* 0x000fea0003800000 */
.L_x_1118:
        /* <DEDUP_REMOVED lines=10> */
.L_x_1121:
[----:B------:R-:W-:-:S05]  /*69e0*/  HADD2.F32 R0, -RZ, R24.H0_H0 ;  /* 0x20000018ff007230 */ /* 0x000fca0000004100 */
[----:B------:R-:W-:-:S04]  /*69f0*/  F2FP.F16.F32.PACK_AB R0, RZ, R0 ;  /* 0x00000000ff00723e */ /* 0x000fc800000000ff */
[----:B------:R-:W-:-:S05]  /*6a00*/  PRMT R0, R0, 0x5410, RZ ;  /* 0x0000541000007816 */ /* 0x000fca00000000ff */
[----:B------:R0:W-:Y:S01]  /*6a10*/  STG.E desc[UR36][R2.64], R0 ;  /* 0x0000000002007986 */ /* 0x0001e2000c101924 */
[----:B------:R-:W-:Y:S05]  /*6a20*/  BRA `(.L_x_1115) ;  /* 0x0000000800bc7947 */ /* 0x000fea0003800000 */
.L_x_1120:
[----:B------:R-:W-:-:S05]  /*6a30*/  HADD2.F32 R4, -RZ, R24.H0_H0 ;  /* 0x20000018ff047230 */ /* 0x000fca0000004100 */
[----:B------:R-:W-:-:S06]  /*6a40*/  FMUL.FTZ R4, R4, 1 ;  /* 0x3f80000004047820 */ /* 0x000fcc0000410000 */
[----:B------:R-:W0:Y:S02]  /*6a50*/  F2F.F64.F32 R4, R4 ;  /* 0x0000000400047310 */ /* 0x000e240000201800 */
[----:B0-----:R0:W-:Y:S01]  /*6a60*/  STG.E.64 desc[UR36][R2.64], R4 ;  /* 0x0000000402007986 */ /* 0x0011e2000c101b24 */
[----:B------:R-:W-:Y:S05]  /*6a70*/  BRA `(.L_x_1115) ;  /* 0x0000000800a87947 */ /* 0x000fea0003800000 */
.L_x_1110:
        /* <DEDUP_REMOVED lines=14> */
.L_x_1125:
        /* <DEDUP_REMOVED lines=18> */
.L_x_1128:
[----:B------:R-:W-:-:S04]  /*6c80*/  SHF.R.U32.HI R5, RZ, 0x18, R5 ;  /* 0x00000018ff057819 */ /* 0x000fc80000011605 */
[----:B------:R-:W-:-:S07]  /*6c90*/  LOP3.LUT R0, R0, 0x80, R5, 0xf8, !PT ;  /* 0x0000008000007812 */ /* 0x000fce00078ef805 */
.L_x_1127:
[----:B------:R-:W-:Y:S05]  /*6ca0*/  BSYNC.RECONVERGENT B0 ;  /* 0x0000000000007941 */ /* 0x000fea0003800200 */
.L_x_1126:
[----:B------:R0:W-:Y:S01]  /*6cb0*/  STG.E.U8 desc[UR36][R2.64], R0 ;  /* 0x0000000002007986 */ /* 0x0001e2000c101124 */
[----:B------:R-:W-:Y:S05]  /*6cc0*/  BRA `(.L_x_1115) ;  /* 0x0000000800147947 */ /* 0x000fea0003800000 */
.L_x_1124:
        /* <DEDUP_REMOVED lines=18> */
.L_x_1131:
[----:B------:R-:W-:-:S04]  /*6df0*/  SHF.R.U32.HI R5, RZ, 0x18, R5 ;  /* 0x00000018ff057819 */ /* 0x000fc80000011605 */
[----:B------:R-:W-:-:S07]  /*6e00*/  LOP3.LUT R0, R0, 0x80, R5, 0xf8, !PT ;  /* 0x0000008000007812 */ /* 0x000fce00078ef805 */
.L_x_1130:
[----:B------:R-:W-:Y:S05]  /*6e10*/  BSYNC.RECONVERGENT B0 ;  /* 0x0000000000007941 */ /* 0x000fea0003800200 */
.L_x_1129:
[----:B------:R0:W-:Y:S01]  /*6e20*/  STG.E.U8 desc[UR36][R2.64], R0 ;  /* 0x0000000002007986 */ /* 0x0001e2000c101124 */
[----:B------:R-:W-:Y:S05]  /*6e30*/  BRA `(.L_x_1115) ;  /* 0x0000000400b87947 */ /* 0x000fea0003800000 */
.L_x_1123:
[----:B------:R-:W-:-:S13]  /*6e40*/  ISETP.NE.AND P0, PT, R0, 0x1c, PT ;  /* 0x0000001c0000780c */ /* 0x000fda0003f05270 */
[----:B------:R-:W-:Y:S05]  /*6e50*/  @!P0 BRA `(.L_x_1132) ;  /* 0x0000000000608947 */ /* 0x000fea0003800000 */
[----:B------:R-:W-:-:S13]  /*6e60*/  ISETP.NE.AND P0, PT, R0, 0x1d, PT ;  /* 0x0000001d0000780c */ /* 0x000fda0003f05270 */
[----:B------:R-:W-:Y:S05]  /*6e70*/  @!P0 BRA `(.L_x_1133) ;  /* 0x0000000000488947 */ /* 0x000fea0003800000 */
[----:B------:R-:W-:-:S13]  /*6e80*/  ISETP.NE.AND P0, PT, R0, 0x2c, PT ;  /* 0x0000002c0000780c */ /* 0x000fda0003f05270 */
[----:B------:R-:W-:Y:S05]  /*6e90*/  @P0 BRA `(.L_x_1114) ;  /* 0x0000000000bc0947 */ /* 0x000fea0003800000 */
        /* <DEDUP_REMOVED lines=16> */
.L_x_1133:
[----:B------:R-:W-:-:S06]  /*6fa0*/  HADD2.F32 R4, -RZ, R24.H0_H0 ;  /* 0x20000018ff047230 */ /* 0x000fcc0000004100 */
[----:B------:R-:W0:Y:S02]  /*6fb0*/  F2I.U64.TRUNC R4, R4 ;  /* 0x0000000400047311 */ /* 0x000e24000020d800 */
[----:B0-----:R0:W-:Y:S01]  /*6fc0*/  STG.E.64 desc[UR36][R2.64], R4 ;  /* 0x0000000402007986 */ /* 0x0011e2000c101b24 */
[----:B------:R-:W-:Y:S05]  /*6fd0*/  BRA `(.L_x_1115) ;  /* 0x0000000400507947 */ /* 0x000fea0003800000 */
.L_x_1132:
[----:B------:R-:W-:-:S04]  /*6fe0*/  HADD2.F32 R24, -RZ, R24.H0_H0 ;  /* 0x20000018ff187230 */ /* 0x000fc80000004100 */
[----:B------:R-:W0:Y:S02]  /*6ff0*/  F2I.FTZ.U32.TRUNC.NTZ R5, R24 ;  /* 0x0000001800057305 */ /* 0x000e24000021f000 */
[----:B0-----:R0:W-:Y:S01]  /*7000*/  STG.E desc[UR36][R2.64], R5 ;  /* 0x0000000502007986 */ /* 0x0011e2000c101924 */
[----:B------:R-:W-:Y:S05]  /*7010*/  BRA `(.L_x_1115) ;  /* 0x0000000400407947 */ /* 0x000fea0003800000 */
.L_x_1122:
        /* <DEDUP_REMOVED lines=11> */
.L_x_1135:
[----:B------:R-:W-:Y:S01]  /*70d0*/  HADD2.F32 R24, -RZ, R24.H0_H0 ;  /* 0x20000018ff187230 */ /* 0x000fe20000004100 */
[----:B------:R-:W-:-:S04]  /*70e0*/  CS2R R6, SRZ ;  /* 0x0000000000067805 */ /* 0x000fc8000001ff00 */
[----:B------:R-:W-:-:S06]  /*70f0*/  FMUL.FTZ R4, R24, 1 ;  /* 0x3f80000018047820 */ /* 0x000fcc0000410000 */
[----:B------:R-:W0:Y:S02]  /*7100*/  F2F.F64.F32 R4, R4 ;  /* 0x0000000400047310 */ /* 0x000e240000201800 */
[----:B0-----:R0:W-:Y:S01]  /*7110*/  STG.E.128 desc[UR36][R2.64], R4 ;  /* 0x0000000402007986 */ /* 0x0011e2000c101d24 */
[----:B------:R-:W-:Y:S05]  /*7120*/  BRA `(.L_x_1115) ;  /* 0x0000000000fc7947 */ /* 0x000fea0003800000 */
.L_x_1134:
[----:B------:R-:W-:-:S13]  /*7130*/  ISETP.NE.AND P0, PT, R0, 0xf, PT ;  /* 0x0000000f0000780c */ /* 0x000fda0003f05270 */
[----:B------:R-:W-:Y:S05]  /*7140*/  @!P0 BRA `(.L_x_1136) ;  /* 0x0000000000e88947 */ /* 0x000fea0003800000 */
[----:B------:R-:W-:-:S13]  /*7150*/  ISETP.NE.AND P0, PT, R0, 0x17, PT ;  /* 0x000000170000780c */ /* 0x000fda0003f05270 */
[----:B------:R-:W-:Y:S05]  /*7160*/  @!P0 BRA `(.L_x_1137) ;  /* 0x0000000000908947 */ /* 0x000fea0003800000 */
[----:B------:R-:W-:-:S13]  /*7170*/  ISETP.NE.AND P0, PT, R0, 0x18, PT ;  /* 0x000000180000780c */ /* 0x000fda0003f05270 */
[----:B------:R-:W-:Y:S05]  /*7180*/  @!P0 BRA `(.L_x_1138) ;  /* 0x0000000000448947 */ /* 0x000fea0003800000 */
.L_x_1114:
        /* <DEDUP_REMOVED lines=16> */
.L_x_1139:
[----:B------:R-:W-:Y:S05]  /*7290*/  BRA `(.L_x_1115) ;  /* 0x0000000000a07947 */ /* 0x000fea0003800000 */
.L_x_1138:
        /* <DEDUP_REMOVED lines=13> */
.L_x_1141:
[----:B------:R-:W-:Y:S05]  /*7370*/  BSYNC.RECONVERGENT B0 ;  /* 0x0000000000007941 */ /* 0x000fea0003800200 */
.L_x_1140:
[----:B------:R-:W-:-:S05]  /*7380*/  LOP3.LUT R5, R0, 0x80, R5, 0xf8, !PT ;  /* 0x0000008000057812 */ /* 0x000fca00078ef805 */
[----:B------:R0:W-:Y:S01]  /*7390*/  STG.E.U8 desc[UR36][R2.64], R5 ;  /* 0x0000000502007986 */ /* 0x0001e2000c101124 */
[----:B------:R-:W-:Y:S05]  /*73a0*/  BRA `(.L_x_1115) ;  /* 0x00000000005c7947 */ /* 0x000fea0003800000 */
.L_x_1137:
        /* <DEDUP_REMOVED lines=12> */
.L_x_1143:
[----:B------:R-:W-:Y:S01]  /*7470*/  IMAD.MOV.U32 R0, RZ, RZ, 0x7f ;  /* 0x0000007fff007424 */ /* 0x000fe200078e00ff */
[----:B------:R-:W-:-:S04]  /*7480*/  ISETP.GT.U32.AND P0, PT, R4, 0x7f800000, PT ;  /* 0x7f8000000400780c */ /* 0x000fc80003f04070 */
[----:B------:R-:W-:-:S09]  /*7490*/  SEL R0, R0, 0x7c, P0 ;  /* 0x0000007c00007807 */ /* 0x000fd20000000000 */
.L_x_1144:
[----:B------:R-:W-:Y:S05]  /*74a0*/  BSYNC.RECONVERGENT B0 ;  /* 0x0000000000007941 */ /* 0x000fea0003800200 */
.L_x_1142:
[----:B------:R-:W-:-:S04]  /*74b0*/  SHF.R.U32.HI R5, RZ, 0x18, R5 ;  /* 0x00000018ff057819 */ /* 0x000fc80000011605 */
[----:B------:R-:W-:-:S05]  /*74c0*/  LOP3.LUT R5, R0, 0x80, R5, 0xf8, !PT ;  /* 0x0000008000057812 */ /* 0x000fca00078ef805 */
[----:B------:R0:W-:Y:S01]  /*74d0*/  STG.E.U8 desc[UR36][R2.64], R5 ;  /* 0x0000000502007986 */ /* 0x0001e2000c101124 */
[----:B------:R-:W-:Y:S05]  /*74e0*/  BRA `(.L_x_1115) ;  /* 0x00000000000c7947 */ /* 0x000fea0003800000 */
.L_x_1136:
[----:B------:R-:W-:-:S05]  /*74f0*/  HADD2.F32 R0, -RZ, R24.H0_H0 ;  /* 0x20000018ff007230 */ /* 0x000fca0000004100 */
[----:B------:R-:W-:-:S05]  /*7500*/  F2FP.BF16.F32.PACK_AB R0, RZ, R0 ;  /* 0x00000000ff00723e */ /* 0x000fca00000010ff */
[----:B------:R0:W-:Y:S02]  /*7510*/  STG.E.U16 desc[UR36][R2.64], R0 ;  /* 0x0000000002007986 */ /* 0x0001e4000c101524 */
.L_x_1115:
[----:B------:R-:W-:-:S07]  /*7520*/  VIADD R19, R19, 0x80 ;  /* 0x0000008013137836 */ /* 0x000fce0000000000 */
.L_x_1074:
[----:B------:R-:W-:Y:S05]  /*7530*/  BSYNC.RECONVERGENT B6 ;  /* 0x0000000000067941 */ /* 0x000fea0003800200 */
.L_x_1073:
[----:B------:R-:W-:-:S13]  /*7540*/  ISETP.GE.AND P0, PT, R19, R17, PT ;  /* 0x000000111300720c */ /* 0x000fda0003f06270 */
[----:B------:R-:W-:Y:S05]  /*7550*/  @P0 EXIT ;  /* 0x000000000000094d */ /* 0x000fea0003800000 */
[----:B01234-:R-:W0:Y:S01]  /*7560*/  LDC.64 R2, c[0x0][0x388] ;  /* 0x0000e200ff027b82 */ /* 0x01fe220000000a00 */
        /* <DEDUP_REMOVED lines=18> */
[----:B0-----:R-:W-:Y:S01]  /*7690*/  STG.E.U8 desc[UR36][R2.64], R23 ;  /* 0x0000001702007986 */ /* 0x001fe2000c101124 */
[----:B------:R-:W-:Y:S05]  /*76a0*/  EXIT ;  /* 0x000000000000794d */ /* 0x000fea0003800000 */
.L_x_1148:
[----:B------:R-:W-:-:S06]  /*76b0*/  HADD2.F32 R5, -RZ, R23.H0_H0 ;  /* 0x20000017ff057230 */ /* 0x000fcc0000004100 */
[----:B------:R-:W0:Y:S02]  /*76c0*/  F2I.S64.TRUNC R4, R5 ;  /* 0x0000000500047311 */ /* 0x000e24000020d900 */
[----:B0-----:R-:W-:Y:S01]  /*76d0*/  STG.E.U8 desc[UR36][R2.64], R4 ;  /* 0x0000000402007986 */ /* 0x001fe2000c101124 */
[----:B------:R-:W-:Y:S05]  /*76e0*/  EXIT ;  /* 0x000000000000794d */ /* 0x000fea0003800000 */
.L_x_1147:
        /* <DEDUP_REMOVED lines=8> */
[----:B0-----:R-:W-:Y:S01]  /*7770*/  STG.E.64 desc[UR36][R2.64], R4 ;  /* 0x0000000402007986 */ /* 0x001fe2000c101b24 */
[----:B------:R-:W-:Y:S05]  /*7780*/  EXIT ;  /* 0x000000000000794d */ /* 0x000fea0003800000 */
.L_x_1151:
[----:B------:R-:W-:-:S06]  /*7790*/  HADD2.F32 R23, -RZ, R23.H0_H0 ;  /* 0x20000017ff177230 */ /* 0x000fcc0000004100 */
[----:B------:R-:W0:Y:S02]  /*77a0*/  F2I.FTZ.TRUNC.NTZ R23, R23 ;  /* 0x0000001700177305 */ /* 0x000e24000021f100 */
[----:B0-----:R-:W-:Y:S01]  /*77b0*/  STG.E desc[UR36][R2.64], R23 ;  /* 0x0000001702007986 */ /* 0x001fe2000c101924 */
[----:B------:R-:W-:Y:S05]  /*77c0*/  EXIT ;  /* 0x000000000000794d */ /* 0x000fea0003800000 */
.L_x_1150:
[----:B------:R-:W-:-:S06]  /*77d0*/  HADD2.F32 R23, -RZ, R23.H0_H0 ;  /* 0x20000017ff177230 */ /* 0x000fcc0000004100 */
[----:B------:R-:W0:Y:S02]  /*77e0*/  F2I.FTZ.TRUNC.NTZ R23, R23 ;  /* 0x0000001700177305 */ /* 0x000e24000021f100 */
[----:B0-----:R-:W-:Y:S01]  /*77f0*/  STG.E.U16 desc[UR36][R2.64], R23 ;  /* 0x0000001702007986 */ /* 0x001fe2000c101524 */
[----:B------:R-:W-:Y:S05]  /*7800*/  EXIT ;  /* 0x000000000000794d */ /* 0x000fea0003800000 */
.L_x_1146:
[----:B------:R-:W-:-:S13]  /*7810*/  ISETP.GT.AND P0, PT, R0, 0x6, PT ;  /* 0x000000060000780c */ /* 0x000fda0003f04270 */
[----:B------:R-:W-:Y:S05]  /*7820*/  @P0 BRA `(.L_x_1152) ;  /* 0x0000000000240947 */ /* 0x000fea0003800000 */
[----:B------:R-:W-:-:S13]  /*7830*/  ISETP.NE.AND P0, PT, R0, 0x5, PT ;  /* 0x000000050000780c */ /* 0x000fda0003f05270 */
[----:B------:R-:W-:Y:S05]  /*7840*/  @!P0 BRA `(.L_x_1153) ;  /* 0x0000000000148947 */ /* 0x000fea0003800000 */
[----:B------:R-:W-:-:S13]  /*7850*/  ISETP.NE.AND P0, PT, R0, 0x6, PT ;  /* 0x000000060000780c */ /* 0x000fda0003f05270 */
[----:B------:R-:W-:Y:S05]  /*7860*/  @P0 BRA `(.L_x_1149) ;  /* 0x0000000800280947 */ /* 0x000fea0003800000 */
[----:B------:R-:W-:-:S05]  /*7870*/  HADD2.F32 R23, -RZ, R23.H0_H0 ;  /* 0x20000017ff177230 */ /* 0x000fca0000004100 */
[----:B------:R-:W-:Y:S01]  /*7880*/  STG.E desc[UR36][R2.64], R23 ;  /* 0x0000001702007986 */ /* 0x000fe2000c101924 */
[----:B------:R-:W-:Y:S05]  /*7890*/  EXIT ;  /* 0x000000000000794d */ /* 0x000fea0003800000 */
.L_x_1153:
[----:B------:R-:W-:Y:S01]  /*78a0*/  STG.E.U16 desc[UR36][R2.64], R23 ;  /* 0x0000001702007986 */ /* 0x000fe2000c101524 */
[----:B------:R-:W-:Y:S05]  /*78b0*/  EXIT ;  /* 0x000000000000794d */ /* 0x000fea0003800000 */
.L_x_1152:
        /* <DEDUP_REMOVED lines=8> */
[----:B------:R-:W-:Y:S01]  /*7940*/  STG.E.64 desc[UR36][R2.64], R4 ;  /* 0x0000000402007986 */ /* 0x000fe2000c101b24 */
[----:B------:R-:W-:Y:S05]  /*7950*/  EXIT ;  /* 0x000000000000794d */ /* 0x000fea0003800000 */
.L_x_1155:
[----:B------:R-:W-:-:S05]  /*7960*/  HADD2.F32 R0, -RZ, R23.H0_H0 ;  /* 0x20000017ff007230 */ /* 0x000fca0000004100 */
[----:B------:R-:W-:-:S04]  /*7970*/  F2FP.F16.F32.PACK_AB R0, RZ, R0 ;  /* 0x00000000ff00723e */ /* 0x000fc800000000ff */
[----:B------:R-:W-:-:S05]  /*7980*/  PRMT R0, R0, 0x5410, RZ ;  /* 0x0000541000007816 */ /* 0x000fca00000000ff */
[----:B------:R-:W-:Y:S01]  /*7990*/  STG.E desc[UR36][R2.64], R0 ;  /* 0x0000000002007986 */ /* 0x000fe2000c101924 */
[----:B------:R-:W-:Y:S05]  /*79a0*/  EXIT ;  /* 0x000000000000794d */ /* 0x000fea0003800000 */
.L_x_1154:
[----:B------:R-:W-:-:S05]  /*79b0*/  HADD2.F32 R4, -RZ, R23.H0_H0 ;  /* 0x20000017ff047230 */ /* 0x000fca0000004100 */
[----:B------:R-:W-:-:S06]  /*79c0*/  FMUL.FTZ R4, R4, 1 ;  /* 0x3f80000004047820 */ /* 0x000fcc0000410000 */
[----:B------:R-:W0:Y:S02]  /*79d0*/  F2F.F64.F32 R4, R4 ;  /* 0x0000000400047310 */ /* 0x000e240000201800 */
[----:B0-----:R-:W-:Y:S01]  /*79e0*/  STG.E.64 desc[UR36][R2.64], R4 ;  /* 0x0000000402007986 */ /* 0x001fe2000c101b24 */
[----:B------:R-:W-:Y:S05]  /*79f0*/  EXIT ;  /* 0x000000000000794d */ /* 0x000fea0003800000 */
.L_x_1145:
        /* <DEDUP_REMOVED lines=12> */
[----:B0-----:R-:W-:Y:S01]  /*7ac0*/  STG.E.U16 desc[UR36][R2.64], R5 ;  /* 0x0000000502007986 */ /* 0x001fe2000c101524 */
[----:B------:R-:W-:Y:S05]  /*7ad0*/  EXIT ;  /* 0x000000000000794d */ /* 0x000fea0003800000 */
.L_x_1159:
        /* <DEDUP_REMOVED lines=18> */
.L_x_1162:
[----:B------:R-:W-:-:S04]  /*7c00*/  SHF.R.U32.HI R5, RZ, 0x18, R5 ;  /* 0x00000018ff057819 */ /* 0x000fc80000011605 */
[----:B------:R-:W-:-:S07]  /*7c10*/  LOP3.LUT R0, R0, 0x80, R5, 0xf8, !PT ;  /* 0x0000008000007812 */ /* 0x000fce00078ef805 */
.L_x_1161:
[----:B------:R-:W-:Y:S05]  /*7c20*/  BSYNC.RECONVERGENT B0 ;  /* 0x0000000000007941 */ /* 0x000fea0003800200 */
.L_x_1160:
[----:B------:R-:W-:Y:S01]  /*7c30*/  STG.E.U8 desc[UR36][R2.64], R0 ;  /* 0x0000000002007986 */ /* 0x000fe2000c101124 */
[----:B------:R-:W-:Y:S05]  /*7c40*/  EXIT ;  /* 0x000000000000794d */ /* 0x000fea0003800000 */
.L_x_1158:
        /* <DEDUP_REMOVED lines=18> */
.L_x_1165:
[----:B------:R-:W-:-:S04]  /*7d70*/  SHF.R.U32.HI R5, RZ, 0x18, R5 ;  /* 0x00000018ff057819 */ /* 0x000fc80000011605 */
[----:B------:R-:W-:-:S07]  /*7d80*/  LOP3.LUT R0, R0, 0x80, R5, 0xf8, !PT ;  /* 0x0000008000007812 */ /* 0x000fce00078ef805 */
.L_x_1164:
[----:B------:R-:W-:Y:S05]  /*7d90*/  BSYNC.RECONVERGENT B0 ;  /* 0x0000000000007941 */ /* 0x000fea0003800200 */
.L_x_1163:
[----:B------:R-:W-:Y:S01]  /*7da0*/  STG.E.U8 desc[UR36][R2.64], R0 ;  /* 0x0000000002007986 */ /* 0x000fe2000c101124 */
[----:B------:R-:W-:Y:S05]  /*7db0*/  EXIT ;  /* 0x000000000000794d */ /* 0x000fea0003800000 */
.L_x_1157:
        /* <DEDUP_REMOVED lines=22> */
.L_x_1167:
[----:B------:R-:W-:-:S06]  /*7f20*/  HADD2.F32 R4, -RZ, R23.H0_H0 ;  /* 0x20000017ff047230 */ /* 0x000fcc0000004100 */
[----:B------:R-:W0:Y:S02]  /*7f30*/  F2I.U64.TRUNC R4, R4 ;  /* 0x0000000400047311 */ /* 0x000e24000020d800 */
[----:B0-----:R-:W-:Y:S01]  /*7f40*/  STG.E.64 desc[UR36][R2.64], R4 ;  /* 0x0000000402007986 */ /* 0x001fe2000c101b24 */
[----:B------:R-:W-:Y:S05]  /*7f50*/  EXIT ;  /* 0x000000000000794d */ /* 0x000fea0003800000 */
.L_x_1166:
[----:B------:R-:W-:-:S06]  /*7f60*/  HADD2.F32 R23, -RZ, R23.H0_H0 ;  /* 0x20000017ff177230 */ /* 0x000fcc0000004100 */
[----:B------:R-:W0:Y:S02]  /*7f70*/  F2I.FTZ.U32.TRUNC.NTZ R23, R23 ;  /* 0x0000001700177305 */ /* 0x000e24000021f000 */
[----:B0-----:R-:W-:Y:S01]  /*7f80*/  STG.E desc[UR36][R2.64], R23 ;  /* 0x0000001702007986 */ /* 0x001fe2000c101924 */
[----:B------:R-:W-:Y:S05]  /*7f90*/  EXIT ;  /* 0x000000000000794d */ /* 0x000fea0003800000 */
.L_x_1156:
        /* <DEDUP_REMOVED lines=9> */
[----:B------:R-:W-:Y:S01]  /*8030*/  STG.E.U8 desc[UR36][R2.64], R5 ;  /* 0x0000000502007986 */ /* 0x000fe2000c101124 */
[----:B------:R-:W-:Y:S05]  /*8040*/  EXIT ;  /* 0x000000000000794d */ /* 0x000fea0003800000 */
.L_x_1169:
[----:B------:R-:W-:Y:S01]  /*8050*/  HADD2.F32 R23, -RZ, R23.H0_H0 ;  /* 0x20000017ff177230 */ /* 0x000fe20000004100 */
[----:B------:R-:W-:-:S04]  /*8060*/  CS2R R6, SRZ ;  /* 0x0000000000067805 */ /* 0x000fc8000001ff00 */
[----:B------:R-:W-:-:S06]  /*8070*/  FMUL.FTZ R4, R23, 1 ;  /* 0x3f80000017047820 */ /* 0x000fcc0000410000 */
[----:B------:R-:W0:Y:S02]  /*8080*/  F2F.F64.F32 R4, R4 ;  /* 0x0000000400047310 */ /* 0x000e240000201800 */
[----:B0-----:R-:W-:Y:S01]  /*8090*/  STG.E.128 desc[UR36][R2.64], R4 ;  /* 0x0000000402007986 */ /* 0x001fe2000c101d24 */
[----:B------:R-:W-:Y:S05]  /*80a0*/  EXIT ;  /* 0x000000000000794d */ /* 0x000fea0003800000 */
.L_x_1168:
[----:B------:R-:W-:-:S13]  /*80b0*/  ISETP.NE.AND P0, PT, R0, 0xf, PT ;  /* 0x0000000f0000780c */ /* 0x000fda0003f05270 */
[----:B------:R-:W-:Y:S05]  /*80c0*/  @!P0 BRA `(.L_x_1170) ;  /* 0x0000000000e88947 */ /* 0x000fea0003800000 */
[----:B------:R-:W-:-:S13]  /*80d0*/  ISETP.NE.AND P0, PT, R0, 0x17, PT ;  /* 0x000000170000780c */ /* 0x000fda0003f05270 */
[----:B------:R-:W-:Y:S05]  /*80e0*/  @!P0 BRA `(.L_x_1171) ;  /* 0x0000000000908947 */ /* 0x000fea0003800000 */
[----:B------:R-:W-:-:S13]  /*80f0*/  ISETP.NE.AND P0, PT, R0, 0x18, PT ;  /* 0x000000180000780c */ /* 0x000fda0003f05270 */
[----:B------:R-:W-:Y:S05]  /*8100*/  @!P0 BRA `(.L_x_1172) ;  /* 0x0000000000448947 */ /* 0x000fea0003800000 */
.L_x_1149:
[----:B------:R-:W-:Y:S01]  /*8110*/  MOV R0, 0x0 ;  /* 0x0000000000007802 */ /* 0x000fe20000000f00 */
[----:B------:R-:W0:Y:S01]  /*8120*/  LDCU.64 UR4, c[0x4][0x158] ;  /* 0x01002b00ff0477ac */ /* 0x000e220008000a00 */
[----:B------:R-:W-:Y:S02]  /*8130*/  IMAD.MOV.U32 R8, RZ, RZ, 0x65 ;  /* 0x00000065ff087424 */ /* 0x000fe400078e00ff */
[----:B------:R1:W2:Y:S01]  /*8140*/  LDC.64 R2, c[0x4][R0] ;  /* 0x0100000000027b82 */ /* 0x0002a20000000a00 */
[----:B------:R-:W3:Y:S01]  /*8150*/  LDCU.64 UR6, c[0x4][0x160] ;  /* 0x01002c00ff0677ac */ /* 0x000ee20008000a00 */
[----:B------:R-:W-:Y:S02]  /*8160*/  IMAD.MOV.U32 R12, RZ, RZ, 0x1 ;  /* 0x00000001ff0c7424 */ /* 0x000fe400078e00ff */
[----:B------:R-:W-:Y:S01]  /*8170*/  IMAD.MOV.U32 R13, RZ, RZ, RZ ;  /* 0x000000ffff0d7224 */ /* 0x000fe200078e00ff */
[----:B------:R-:W4:Y:S01]  /*8180*/  LDCU.64 UR8, c[0x4][0x60] ;  /* 0x01000c00ff0877ac */ /* 0x000f220008000a00 */
[----:B0-----:R-:W-:-:S02]  /*8190*/  IMAD.U32 R4, RZ, RZ, UR4 ;  /* 0x00000004ff047e24 */ /* 0x001fc4000f8e00ff */
[----:B------:R-:W-:Y:S02]  /*81a0*/  IMAD.U32 R5, RZ, RZ, UR5 ;  /* 0x00000005ff057e24 */ /* 0x000fe4000f8e00ff */
[----:B---3--:R-:W-:Y:S02]  /*81b0*/  IMAD.U32 R6, RZ, RZ, UR6 ;  /* 0x00000006ff067e24 */ /* 0x008fe4000f8e00ff */
[----:B------:R-:W-:Y:S02]  /*81c0*/  IMAD.U32 R7, RZ, RZ, UR7 ;  /* 0x00000007ff077e24 */ /* 0x000fe4000f8e00ff */
[----:B----4-:R-:W-:Y:S02]  /*81d0*/  IMAD.U32 R10, RZ, RZ, UR8 ;  /* 0x00000008ff0a7e24 */ /* 0x010fe4000f8e00ff */
[----:B-1----:R-:W-:-:S07]  /*81e0*/  IMAD.U32 R11, RZ, RZ, UR9 ;  /* 0x00000009ff0b7e24 */ /* 0x002fce000f8e00ff */
[----:B------:R-:W-:-:S07]  /*81f0*/  LEPC R20, `(.L_x_1173) ;  /* 0x000000001014794e */ /* 0x000fce0000000000 */
[----:B--2---:R-:W-:Y:S05]  /*8200*/  CALL.ABS.NOINC R2 ;  /* 0x0000000002007343 */ /* 0x004fea0003c00000 */
.L_x_1173:
[----:B------:R-:W-:Y:S05]  /*8210*/  EXIT ;  /* 0x000000000000794d */ /* 0x000fea0003800000 */
.L_x_1172:
        /* <DEDUP_REMOVED lines=13> */
.L_x_1175:
[----:B------:R-:W-:Y:S05]  /*82f0*/  BSYNC.RECONVERGENT B0 ;  /* 0x0000000000007941 */ /* 0x000fea0003800200 */
.L_x_1174:
[----:B------:R-:W-:-:S05]  /*8300*/  LOP3.LUT R5, R0, 0x80, R5, 0xf8, !PT ;  /* 0x0000008000057812 */ /* 0x000fca00078ef805 */
[----:B------:R-:W-:Y:S01]  /*8310*/  STG.E.U8 desc[UR36][R2.64], R5 ;  /* 0x0000000502007986 */ /* 0x000fe2000c101124 */
[----:B------:R-:W-:Y:S05]  /*8320*/  EXIT ;  /* 0x000000000000794d */ /* 0x000fea0003800000 */
.L_x_1171:
        /* <DEDUP_REMOVED lines=12> */
.L_x_1177:
[----:B------:R-:W-:Y:S01]  /*83f0*/  IMAD.MOV.U32 R0, RZ, RZ, 0x7f ;  /* 0x0000007fff007424 */ /* 0x000fe200078e00ff */
[----:B------:R-:W-:-:S04]  /*8400*/  ISETP.GT.U32.AND P0, PT, R4, 0x7f800000, PT ;  /* 0x7f8000000400780c */ /* 0x000fc80003f04070 */
[----:B------:R-:W-:-:S09]  /*8410*/  SEL R0, R0, 0x7c, P0 ;  /* 0x0000007c00007807 */ /* 0x000fd20000000000 */
.L_x_1178:
[----:B------:R-:W-:Y:S05]  /*8420*/  BSYNC.RECONVERGENT B0 ;  /* 0x0000000000007941 */ /* 0x000fea0003800200 */
.L_x_1176:
[----:B------:R-:W-:-:S04]  /*8430*/  SHF.R.U32.HI R5, RZ, 0x18, R5 ;  /* 0x00000018ff057819 */ /* 0x000fc80000011605 */
[----:B------:R-:W-:-:S05]  /*8440*/  LOP3.LUT R5, R0, 0x80, R5, 0xf8, !PT ;  /* 0x0000008000057812 */ /* 0x000fca00078ef805 */
[----:B------:R-:W-:Y:S01]  /*8450*/  STG.E.U8 desc[UR36][R2.64], R5 ;  /* 0x0000000502007986 */ /* 0x000fe2000c101124 */
[----:B------:R-:W-:Y:S05]  /*8460*/  EXIT ;  /* 0x000000000000794d */ /* 0x000fea0003800000 */
.L_x_1170:
[----:B------:R-:W-:-:S05]  /*8470*/  HADD2.F32 R0, -RZ, R23.H0_H0 ;  /* 0x20000017ff007230 */ /* 0x000fca0000004100 */
[----:B------:R-:W-:-:S05]  /*8480*/  F2FP.BF16.F32.PACK_AB R0, RZ, R0 ;  /* 0x00000000ff00723e */ /* 0x000fca00000010ff */
[----:B------:R-:W-:Y:S01]  /*8490*/  STG.E.U16 desc[UR36][R2.64], R0 ;  /* 0x0000000002007986 */ /* 0x000fe2000c101524 */
[----:B------:R-:W-:Y:S05]  /*84a0*/  EXIT ;  /* 0x000000000000794d */ /* 0x000fea0003800000 */
.L_x_1179:
        /* <DEDUP_REMOVED lines=13> */
.L_x_7500:


//--------------------- .text._ZN2at6native18elementwise_kernelILi128ELi4EZNS0_22gpu_kernel_impl_nocastIZZZNS0_15tan_kernel_cudaERNS_18TensorIteratorBaseEENKUlvE0_clEvENKUlvE1_clEvEUlN3c104HalfEE_EEvS4_RKT_EUliE_EEviT1_ --------------------------
	.section	.text._ZN2at6native18elementwise_kernelILi128ELi4EZNS0_22gpu_kernel_impl_nocastIZZZNS0_15tan_kernel_cudaERNS_18TensorIteratorBaseEENKUlvE0_clEvENKUlvE1_clEvEUlN3c104HalfEE_EEvS4_RKT_EUliE_EEviT1_,"ax",@progbits
	.align	128
        .global         _ZN2at6native18elementwise_kernelILi128ELi4EZNS0_22gpu_kernel_impl_nocastIZZZNS0_15tan_kernel_cudaERNS_18TensorIteratorBaseEENKUlvE0_clEvENKUlvE1_clEvEUlN3c104HalfEE_EEvS4_RKT_EUliE_EEviT1_
        .type           _ZN2at6native18elementwise_kernelILi128ELi4EZNS0_22gpu_kernel_impl_nocastIZZZNS0_15tan_kernel_cudaERNS_18TensorIteratorBaseEENKUlvE0_clEvENKUlvE1_clEvEUlN3c104HalfEE_EEvS4_RKT_EUliE_EEviT1_,@function
        .size           _ZN2at6native18elementwise_kernelILi128ELi4EZNS0_22gpu_kernel_impl_nocastIZZZNS0_15tan_kernel_cudaERNS_18TensorIteratorBaseEENKUlvE0_clEvENKUlvE1_clEvEUlN3c104HalfEE_EEvS4_RKT_EUliE_EEviT1_,(.L_x_7501 - _ZN2at6native18elementwise_kernelILi128ELi4EZNS0_22gpu_kernel_impl_nocastIZZZNS0_15tan_kernel_cudaERNS_18TensorIteratorBaseEENKUlvE0_clEvENKUlvE1_clEvEUlN3c104HalfEE_EEvS4_RKT_EUliE_EEviT1_)
        .other          _ZN2at6native18elementwise_kernelILi128ELi4EZNS0_22gpu_kernel_impl_nocastIZZZNS0_15tan_kernel_cudaERNS_18TensorIteratorBaseEENKUlvE0_clEvENKUlvE1_clEvEUlN3c104HalfEE_EEvS4_RKT_EUliE_EEviT1_,@"STO_CUDA_ENTRY STV_DEFAULT"
_ZN2at6native18elementwise_kernelILi128ELi4EZNS0_22gpu_kernel_impl_nocastIZZZNS0_15tan_kernel_cudaERNS_18TensorIteratorBaseEENKUlvE0_clEvENKUlvE1_clEvEUlN3c104HalfEE_EEvS4_RKT_EUliE_EEviT1_:
.text._ZN2at6native18elementwise_kernelILi128ELi4EZNS0_22gpu_kernel_impl_nocastIZZZNS0_15tan_kernel_cudaERNS_18TensorIteratorBaseEENKUlvE0_clEvENKUlvE1_clEvEUlN3c104HalfEE_EEvS4_RKT_EUliE_EEviT1_:
        /* <DEDUP_REMOVED lines=20> */
[----:B--2---:R-:W-:-:S05]  /*0140*/  HADD2.F32 R0, -RZ, R4.H0_H0 ;  /* 0x20000004ff007230 */ /* 0x004fca0000004100 */
[----:B------:R-:W-:-:S04]  /*0150*/  FMUL.RZ R8, R0, 0.15915493667125701904 ;  /* 0x3e22f98300087820 */ /* 0x000fc8000040c000 */
[----:B------:R-:W1:Y:S08]  /*0160*/  MUFU.COS R2, R8 ;  /* 0x0000000800027308 */ /* 0x000e700000000000 */
[----:B------:R-:W-:Y:S08]  /*0170*/  MUFU.SIN R0, R8 ;  /* 0x0000000800007308 */ /* 0x000ff00000000400 */
[----:B-1----:R-:W1:Y:S02]  /*0180*/  MUFU.RCP R9, R2 ;  /* 0x0000000200097308 */ /* 0x002e640000001000 */
[----:B-1----:R-:W-:-:S05]  /*0190*/  FMUL.FTZ R0, R0, R9 ;  /* 0x0000000900007220 */ /* 0x002fca0000410000 */
[----:B------:R-:W-:-:S05]  /*01a0*/  F2FP.F16.F32.PACK_AB R0, RZ, R0 ;  /* 0x00000000ff00723e */ /* 0x000fca00000000ff */
[----:B0-----:R0:W-:Y:S01]  /*01b0*/  STG.E.U16 desc[UR6][R6.64], R0 ;  /* 0x0000000006007986 */ /* 0x0011e2000c101506 */
[----:B------:R-:W-:Y:S05]  /*01c0*/  @P0 BRA `(.L_x_1184) ;  /* 0x0000000000700947 */ /* 0x000fea0003800000 */
[----:B------:R-:W1:Y:S02]  /*01d0*/  LDC.64 R4, c[0x0][0x588] ;  /* 0x00016200ff047b82 */ /* 0x000e640000000a00 */
[----:B-1----:R-:W2:Y:S06]  /*01e0*/  LDG.E.U16 R4, desc[UR6][R4.64] ;  /* 0x0000000604047981 */ /* 0x002eac000c1e1500 */
[----:B0-----:R-:W0:Y:S01]  /*01f0*/  LDC.64 R6, c[0x0][0x580] ;  /* 0x00016000ff067b82 */ /* 0x001e220000000a00 */
[----:B------:R-:W-:Y:S01]  /*0200*/  IADD3 R3, PT, PT, R3, 0x80, RZ ;  /* 0x0000008003037810 */ /* 0x000fe20007ffe0ff */
[----:B--2---:R-:W-:-:S05]  /*0210*/  HADD2.F32 R0, -RZ, R4.H0_H0 ;  /* 0x20000004ff007230 */ /* 0x004fca0000004100 */
[----:B------:R-:W-:-:S04]  /*0220*/  FMUL.RZ R8, R0, 0.15915493667125701904 ;  /* 0x3e22f98300087820 */ /* 0x000fc8000040c000 */
[----:B------:R-:W1:Y:S08]  /*0230*/  MUFU.COS R2, R8 ;  /* 0x0000000800027308 */ /* 0x000e700000000000 */
[----:B------:R-:W-:Y:S08]  /*0240*/  MUFU.SIN R0, R8 ;  /* 0x0000000800007308 */ /* 0x000ff00000000400 */
[----:B-1----:R-:W1:Y:S02]  /*0250*/  MUFU.RCP R9, R2 ;  /* 0x0000000200097308 */ /* 0x002e640000001000 */
[----:B-1----:R-:W-:-:S05]  /*0260*/  FMUL.FTZ R0, R0, R9 ;  /* 0x0000000900007220 */ /* 0x002fca0000410000 */
[----:B------:R-:W-:-:S05]  /*0270*/  F2FP.F16.F32.PACK_AB R0, RZ, R0 ;  /* 0x00000000ff00723e */ /* 0x000fca00000000ff */
[----:B0-----:R0:W-:Y:S02]  /*0280*/  STG.E.U16 desc[UR6][R6.64], R0 ;  /* 0x0000000006007986 */ /* 0x0011e4000c101506 */
.L_x_1183:
[----:B------:R-:W-:-:S13]  /*0290*/  ISETP.GE.AND P0, PT, R3, UR4, PT ;  /* 0x0000000403007c0c */ /* 0x000fda000bf06270 */
[----:B------:R-:W-:Y:S05]  /*02a0*/  @P0 BREAK.RELIABLE B1 ;  /* 0x0000000000010942 */ /* 0x000fea0003800100 */
[----:B------:R-:W-:Y:S05]  /*02b0*/  @P0 BRA `(.L_x_1184) ;  /* 0x0000000000340947 */ /* 0x000fea0003800000 */
[----:B------:R-:W-:Y:S05]  /*02c0*/  BSYNC.RELIABLE B1 ;  /* 0x0000000000017941 */ /* 0x000fea0003800100 */
.L_x_1182:
        /* <DEDUP_REMOVED lines=12> */
.L_x_1184:
[----:B------:R-:W-:Y:S05]  /*0390*/  BSYNC.RECONVERGENT B0 ;  /* 0x0000000000007941 */ /* 0x000fea0003800200 */
.L_x_1181:
[----:B------:R-:W-:Y:S05]  /*03a0*/  WARPSYNC.ALL ;  /* 0x0000000000007948 */ /* 0x000fea0003800000 */
[----:B------:R-:W-:-:S13]  /*03b0*/  ISETP.GE.AND P0, PT, R3, UR4, PT ;  /* 0x0000000403007c0c */ /* 0x000fda000bf06270 */
[----:B------:R-:W-:Y:S05]  /*03c0*/  @P0 EXIT ;  /* 0x000000000000094d */ /* 0x000fea0003800000 */
[----:B------:R-:W2:Y:S02]  /*03d0*/  LDC.64 R2, c[0x0][0x588] ;  /* 0x00016200ff027b82 */ /* 0x000ea40000000a00 */
[----:B--2---:R-:W0:Y:S06]  /*03e0*/  LDG.E.U16 R2, desc[UR6][R2.64] ;  /* 0x0000000602027981 */ /* 0x004e2c000c1e1500 */
[----:B------:R-:W2:Y:S01]  /*03f0*/  LDC.64 R4, c[0x0][0x580] ;  /* 0x00016000ff047b82 */ /* 0x000ea20000000a00 */
[----:B01----:R-:W-:-:S05]  /*0400*/  HADD2.F32 R0, -RZ, R2.H0_H0 ;  /* 0x20000002ff007230 */ /* 0x003fca0000004100 */
[----:B------:R-:W-:-:S04]  /*0410*/  FMUL.RZ R8, R0, 0.15915493667125701904 ;  /* 0x3e22f98300087820 */ /* 0x000fc8000040c000 */
[----:B------:R-:W0:Y:S08]  /*0420*/  MUFU.COS R6, R8 ;  /* 0x0000000800067308 */ /* 0x000e300000000000 */
[----:B------:R-:W-:Y:S08]  /*0430*/  MUFU.SIN R0, R8 ;  /* 0x0000000800007308 */ /* 0x000ff00000000400 */
[----:B0-----:R-:W0:Y:S02]  /*0440*/  MUFU.RCP R7, R6 ;  /* 0x0000000600077308 */ /* 0x001e240000001000 */
[----:B0-----:R-:W-:-:S05]  /*0450*/  FMUL.FTZ R0, R0, R7 ;  /* 0x0000000700007220 */ /* 0x001fca0000410000 */
[----:B------:R-:W-:-:S05]  /*0460*/  F2FP.F16.F32.PACK_AB R0, RZ, R0 ;  /* 0x00000000ff00723e */ /* 0x000fca00000000ff */
[----:B--2---:R-:W-:Y:S01]  /*0470*/  STG.E.U16 desc[UR6][R4.64], R0 ;  /* 0x0000000004007986 */ /* 0x004fe2000c101506 */
[----:B------:R-:W-:Y:S05]  /*0480*/  EXIT ;  /* 0x000000000000794d */ /* 0x000fea0003800000 */
.L_x_1180:
        /* <DEDUP_REMOVED lines=306> */
.L_x_1188:
[----:B------:R-:W0:Y:S02]  /*17b0*/  LDCU.128 UR8, c[0x0][0x580] ;  /* 0x0000b000ff0877ac */ /* 0x000e240008000c00 */
[----:B0-----:R-:W-:-:S04]  /*17c0*/  IADD3 R6, P0, PT, R4, UR10, RZ ;  /* 0x0000000a04067c10 */ /* 0x001fc8000ff1e0ff */
[----:B------:R-:W-:-:S05]  /*17d0*/  IADD3.X R7, PT, PT, RZ, UR11, RZ, P0, !PT ;  /* 0x0000000bff077c10 */ /* 0x000fca00087fe4ff */
[----:B------:R-:W2:Y:S01]  /*17e0*/  LDG.E.U16 R6, desc[UR6][R6.64] ;  /* 0x0000000606067981 */ /* 0x000ea2000c1e1500 */
[----:B------:R-:W-:Y:S01]  /*17f0*/  IADD3 R3, PT, PT, R3, 0x80, RZ ;  /* 0x0000008003037810 */ /* 0x000fe20007ffe0ff */
[----:B--2---:R-:W-:-:S05]  /*1800*/  HADD2.F32 R4, -RZ, R6.H0_H0 ;  /* 0x20000006ff047230 */ /* 0x004fca0000004100 */
[----:B------:R-:W-:-:S04]  /*1810*/  FMUL.RZ R10, R4, 0.15915493667125701904 ;  /* 0x3e22f983040a7820 */ /* 0x000fc8000040c000 */
[----:B------:R-:W0:Y:S08]  /*1820*/  MUFU.COS R8, R10 ;  /* 0x0000000a00087308 */ /* 0x000e300000000000 */
[----:B------:R-:W-:Y:S08]  /*1830*/  MUFU.SIN R4, R10 ;  /* 0x0000000a00047308 */ /* 0x000ff00000000400 */
[----:B0-----:R-:W0:Y:S02]  /*1840*/  MUFU.RCP R9, R8 ;  /* 0x0000000800097308 */ /* 0x001e240000001000 */
[----:B0-----:R-:W-:Y:S01]  /*1850*/  FMUL.FTZ R9, R4, R9 ;  /* 0x0000000904097220 */ /* 0x001fe20000410000 */
[----:B------:R-:W-:-:S04]  /*1860*/  IADD3 R4, P0, PT, R5, UR8, RZ ;  /* 0x0000000805047c10 */ /* 0x000fc8000ff1e0ff */
[----:B------:R-:W-:Y:S02]  /*1870*/  F2FP.F16.F32.PACK_AB R9, RZ, R9 ;  /* 0x00000009ff09723e */ /* 0x000fe400000000ff */
        /* <DEDUP_REMOVED lines=303> */
.L_x_1190:
[----:B------:R-:W0:Y:S02]  /*2b70*/  LDCU.128 UR8, c[0x0][0x580] ;  /* 0x0000b000ff0877ac */ /* 0x000e240008000c00 */
[----:B0-----:R-:W-:-:S05]  /*2b80*/  IADD3 R6, P0, PT, R4, UR10, RZ ;  /* 0x0000000a04067c10 */ /* 0x001fca000ff1e0ff */
[----:B------:R-:W-:-:S05]  /*2b90*/  IMAD.X R7, RZ, RZ, UR11, P0 ;  /* 0x0000000bff077e24 */ /* 0x000fca00080e06ff */
        /* <DEDUP_REMOVED lines=10> */
[----:B------:R-:W-:-:S05]  /*2c40*/  IADD3.X R5, PT, PT, RZ, UR9, RZ, P0, !PT ;  /* 0x00000009ff057c10 */ /* 0x000fca00087fe4ff */
[----:B------:R0:W-:Y:S02]  /*2c50*/  STG.E.U16 desc[UR6][R4.64], R9 ;  /* 0x0000000904007986 */ /* 0x0001e4000c101506 */
.L_x_1187:
[----:B------:R-:W-:-:S13]  /*2c60*/  ISETP.GE.AND P0, PT, R3, UR4, PT ;  /* 0x0000000403007c0c */ /* 0x000fda000bf06270 */
[----:B------:R-:W-:Y:S05]  /*2c70*/  @P0 BREAK.RELIABLE B1 ;  /* 0x0000000000010942 */ /* 0x000fea0003800100 */
[----:B------:R-:W-:Y:S05]  /*2c80*/  @P0 BRA `(.L_x_1189) ;  /* 0x0000001000e80947 */ /* 0x000fea0003800000 */
[----:B------:R-:W-:Y:S05]  /*2c90*/  BSYNC.RELIABLE B1 ;  /* 0x0000000000017941 */ /* 0x000fea0003800100 */
.L_x_1186:
        /* <DEDUP_REMOVED lines=298> */
.L_x_1191:
        /* <DEDUP_REMOVED lines=15> */
.L_x_1189:
[----:B------:R-:W-:Y:S05]  /*4030*/  BSYNC.RECONVERGENT B0 ;  /* 0x0000000000007941 */ /* 0x000fea0003800200 */
.L_x_1185:
[----:B------:R-:W-:Y:S05]  /*4040*/  WARPSYNC.ALL ;  /* 0x0000000000007948 */ /* 0x000fea0003800000 */
[----:B------:R-:W-:-:S13]  /*4050*/  ISETP.GE.AND P0, PT, R3, UR4, PT ;  /* 0x0000000403007c0c */ /* 0x000fda000bf06270 */
[----:B------:R-:W-:Y:S05]  /*4060*/  @P0 EXIT ;  /* 0x000000000000094d */ /* 0x000fea0003800000 */
[----:B------:R-:W2:Y:S01]  /*4070*/  LDCU.64 UR4, c[0x0][0x390] ;  /* 0x00007200ff0477ac */ /* 0x000ea20008000a00 */
[----:B01----:R-:W-:Y:S01]  /*4080*/  HFMA2 R4, -RZ, RZ, 0, 0 ;  /* 0x00000000ff047431 */ /* 0x003fe200000001ff */
[----:B------:R-:W-:Y:S01]  /*4090*/  MOV R5, R3 ;  /* 0x0000000300057202 */ /* 0x000fe20000000f00 */
[----:B------:R-:W0:Y:S01]  /*40a0*/  LDCU UR8, c[0x0][0x38c] ;  /* 0x00007180ff0877ac */ /* 0x000e220008000800 */
[----:B------:R-:W-:Y:S01]  /*40b0*/  ISETP.NE.AND P0, PT, R2, RZ, PT ;  /* 0x000000ff0200720c */ /* 0x000fe20003f05270 */
[----:B------:R-:W1:Y:S01]  /*40c0*/  LDCU.64 UR10, c[0x0][0x4b8] ;  /* 0x00009700ff0a77ac */ /* 0x000e620008000a00 */
[----:B--2---:R-:W-:-:S05]  /*40d0*/  IMAD.HI.U32 R4, R3, UR4, R4 ;  /* 0x0000000403047c27 */ /* 0x004fca000f8e0004 */
[----:B------:R-:W-:-:S04]  /*40e0*/  SHF.R.U32.HI R5, RZ, UR5, R4 ;  /* 0x00000005ff057c19 */ /* 0x000fc80008011604 */
[----:B------:R-:W-:-:S05]  /*40f0*/  IADD3 R6, PT, PT, -R5, RZ, RZ ;  /* 0x000000ff05067210 */ /* 0x000fca0007ffe1ff */
[----:B0-----:R-:W-:-:S04]  /*4100*/  IMAD R2, R6, UR8, R3 ;  /* 0x0000000806027c24 */ /* 0x001fc8000f8e0203 */
[C---:B-1----:R-:W-:Y:S02]  /*4110*/  IMAD R3, R2.reuse, UR10, RZ ;  /* 0x0000000a02037c24 */ /* 0x042fe4000f8e02ff */
        /* <DEDUP_REMOVED lines=287> */
.L_x_1192:
[----:B------:R-:W0:Y:S02]  /*5310*/  LDCU.128 UR8, c[0x0][0x580] ;  /* 0x0000b000ff0877ac */ /* 0x000e240008000c00 */
[----:B0-----:R-:W-:-:S04]  /*5320*/  IADD3 R4, P0, PT, R2, UR10, RZ ;  /* 0x0000000a02047c10 */ /* 0x001fc8000ff1e0ff */
[----:B------:R-:W-:-:S05]  /*5330*/  IADD3.X R5, PT, PT, RZ, UR11, RZ, P0, !PT ;  /* 0x0000000bff057c10 */ /* 0x000fca00087fe4ff */
[----:B------:R-:W2:Y:S01]  /*5340*/  LDG.E.U16 R4, desc[UR6][R4.64] ;  /* 0x0000000604047981 */ /* 0x000ea2000c1e1500 */
[----:B------:R-:W-:-:S04]  /*5350*/  IADD3 R2, P0, PT, R3, UR8, RZ ;  /* 0x0000000803027c10 */ /* 0x000fc8000ff1e0ff */
[----:B------:R-:W-:Y:S01]  /*5360*/  IADD3.X R3, PT, PT, RZ, UR9, RZ, P0, !PT ;  /* 0x00000009ff037c10 */ /* 0x000fe200087fe4ff */
[----:B--2---:R-:W-:-:S05]  /*5370*/  HADD2.F32 R0, -RZ, R4.H0_H0 ;  /* 0x20000004ff007230 */ /* 0x004fca0000004100 */
[----:B------:R-:W-:-:S04]  /*5380*/  FMUL.RZ R8, R0, 0.15915493667125701904 ;  /* 0x3e22f98300087820 */ /* 0x000fc8000040c000 */
[----:B------:R-:W0:Y:S08]  /*5390*/  MUFU.COS R6, R8 ;  /* 0x0000000800067308 */ /* 0x000e300000000000 */
[----:B------:R-:W-:Y:S08]  /*53a0*/  MUFU.SIN R0, R8 ;  /* 0x0000000800007308 */ /* 0x000ff00000000400 */
[----:B0-----:R-:W0:Y:S02]  /*53b0*/  MUFU.RCP R7, R6 ;  /* 0x0000000600077308 */ /* 0x001e240000001000 */
[----:B0-----:R-:W-:-:S05]  /*53c0*/  FMUL.FTZ R0, R0, R7 ;  /* 0x0000000700007220 */ /* 0x001fca0000410000 */
[----:B------:R-:W-:-:S05]  /*53d0*/  F2FP.F16.F32.PACK_AB R0, RZ, R0 ;  /* 0x00000000ff00723e */ /* 0x000fca00000000ff */
[----:B------:R-:W-:Y:S01]  /*53e0*/  STG.E.U16 desc[UR6][R2.64], R0 ;  /* 0x0000000002007986 */ /* 0x000fe2000c101506 */
[----:B------:R-:W-:Y:S05]  /*53f0*/  EXIT ;  /* 0x000000000000794d */ /* 0x000fea0003800000 */
.L_x_1193:
        /* <DEDUP_REMOVED lines=16> */
.L_x_7501:


//--------------------- .text._ZN2at6native27unrolled_elementwise_kernelIZZZNS0_15tan_kernel_cudaERNS_18TensorIteratorBaseEENKUlvE0_clEvENKUlvE1_clEvEUlN3c104HalfEE_St5arrayIPcLm2EELi4E23TrivialOffsetCalculatorILi1EjESD_NS0_6memory15LoadWithoutCastENSE_16StoreWithoutCastEEEviT_T0_T2_T3_T4_T5_ --------------------------
	.section	.text._ZN2at6native27unrolled_elementwise_kernelIZZZNS0_15tan_kernel_cudaERNS_18TensorIteratorBaseEENKUlvE0_clEvENKUlvE1_clEvEUlN3c104HalfEE_St5arrayIPcLm2EELi4E23TrivialOffsetCalculatorILi1EjESD_NS0_6memory15LoadWithoutCastENSE_16StoreWithoutCastEEEviT_T0_T2_T3_T4_T5_,"ax",@progbits
	.align	128
        .global         _ZN2at6native27unrolled_elementwise_kernelIZZZNS0_15tan_kernel_cudaERNS_18TensorIteratorBaseEENKUlvE0_clEvENKUlvE1_clEvEUlN3c104HalfEE_St5arrayIPcLm2EELi4E23TrivialOffsetCalculatorILi1EjESD_NS0_6memory15LoadWithoutCastENSE_16StoreWithoutCastEEEviT_T0_T2_T3_T4_T5_
        .type           _ZN2at6native27unrolled_elementwise_kernelIZZZNS0_15tan_kernel_cudaERNS_18TensorIteratorBaseEENKUlvE0_clEvENKUlvE1_clEvEUlN3c104HalfEE_St5arrayIPcLm2EELi4E23TrivialOffsetCalculatorILi1EjESD_NS0_6memory15LoadWithoutCastENSE_16StoreWithoutCastEEEviT_T0_T2_T3_T4_T5_,@function
        .size           _ZN2at6native27unrolled_elementwise_kernelIZZZNS0_15tan_kernel_cudaERNS_18TensorIteratorBaseEENKUlvE0_clEvENKUlvE1_clEvEUlN3c104HalfEE_St5arrayIPcLm2EELi4E23TrivialOffsetCalculatorILi1EjESD_NS0_6memory15LoadWithoutCastENSE_16StoreWithoutCastEEEviT_T0_T2_T3_T4_T5_,(.L_x_7502 - _ZN2at6native27unrolled_elementwise_kernelIZZZNS0_15tan_kernel_cudaERNS_18TensorIteratorBaseEENKUlvE0_clEvENKUlvE1_clEvEUlN3c104HalfEE_St5arrayIPcLm2EELi4E23TrivialOffsetCalculatorILi1EjESD_NS0_6memory15LoadWithoutCastENSE_16StoreWithoutCastEEEviT_T0_T2_T3_T4_T5_)
        .other          _ZN2at6native27unrolled_elementwise_kernelIZZZNS0_15tan_kernel_cudaERNS_18TensorIteratorBaseEENKUlvE0_clEvENKUlvE1_clEvEUlN3c104HalfEE_St5arrayIPcLm2EELi4E23TrivialOffsetCalculatorILi1EjESD_NS0_6memory15LoadWithoutCastENSE_16StoreWithoutCastEEEviT_T0_T2_T3_T4_T5_,@"STO_CUDA_ENTRY STV_DEFAULT"
_ZN2at6native27unrolled_elementwise_kernelIZZZNS0_15tan_kernel_cudaERNS_18TensorIteratorBaseEENKUlvE0_clEvENKUlvE1_clEvEUlN3c104HalfEE_St5arrayIPcLm2EELi4E23TrivialOffsetCalculatorILi1EjESD_NS0_6memory15LoadWithoutCastENSE_16StoreWithoutCastEEEviT_T0_T2_T3_T4_T5_:
.text._ZN2at6native27unrolled_elementwise_kernelIZZZNS0_15tan_kernel_cudaERNS_18TensorIteratorBaseEENKUlvE0_clEvENKUlvE1_clEvEUlN3c104HalfEE_St5arrayIPcLm2EELi4E23TrivialOffsetCalculatorILi1EjESD_NS0_6memory15LoadWithoutCastENSE_16StoreWithoutCastEEEviT_T0_T2_T3_T4_T5_:
[----:B------:R-:W-:Y:S01]  /*0000*/  LDC R1, c[0x0][0x37c] ;  /* 0x0000df00ff017b82 */ /* 0x000fe20000000800 */
[----:B------:R-:W0:Y:S07]  /*0010*/  S2R R0, SR_CTAID.X ;  /* 0x0000000000007919 */ /* 0x000e2e0000002500 */
[----:B------:R-:W0:Y:S01]  /*0020*/  LDC R3, c[0x0][0x380] ;  /* 0x0000e000ff037b82 */ /* 0x000e220000000800 */
[----:B------:R-:W1:Y:S01]  /*0030*/  LDCU.64 UR4, c[0x0][0x358] ;  /* 0x00006b00ff0477ac */ /* 0x000e620008000a00 */
[----:B------:R-:W-:Y:S01]  /*0040*/  PRMT R18, RZ, 0x7610, R18 ;  /* 0x00007610ff127816 */ /* 0x000fe20000000012 */
[----:B------:R-:W2:Y:S01]  /*0050*/  S2R R7, SR_TID.X ;  /* 0x0000000000077919 */ /* 0x000ea20000002100 */
[----:B0-----:R-:W-:Y:S01]  /*0060*/  IMAD R2, R0, -0x200, R3 ;  /* 0xfffffe0000027824 */ /* 0x001fe200078e0203 */
[----:B--2---:R-:W-:-:S04]  /*0070*/  MOV R3, R7 ;  /* 0x0000000700037202 */ /* 0x004fc80000000f00 */
        /* <DEDUP_REMOVED lines=27> */
[C---:B-1----:R-:W-:Y:S01]  /*0230*/  VIADD R15, R3.reuse, 0x100 ;  /* 0x00000100030f7836 */ /* 0x042fe20000000000 */
[----:B------:R-:W-:Y:S01]  /*0240*/  IADD3 R11, PT, PT, R3, 0x80, RZ ;  /* 0x00000080030b7810 */ /* 0x000fe20007ffe0ff */
[----:B------:R-:W-:Y:S03]  /*0250*/  BSSY.RECONVERGENT B0, `(.L_x_1194) ;  /* 0x000002f000007945 */ /* 0x000fe60003800200 */
[-C--:B------:R-:W-:Y:S02]  /*0260*/  ISETP.GE.AND P2, PT, R11, R2.reuse, PT ;  /* 0x000000020b00720c */ /* 0x080fe40003f46270 */
[----:B------:R-:W-:Y:S02]  /*0270*/  ISETP.GE.AND P3, PT, R15, R2, PT ;  /* 0x000000020f00720c */ /* 0x000fe40003f66270 */
[----:B0-----:R-:W-:-:S04]  /*0280*/  IADD3 R9, PT, PT, R3, 0x180, RZ ;  /* 0x0000018003097810 */ /* 0x001fc80007ffe0ff */
[----:B------:R-:W-:Y:S02]  /*0290*/  ISETP.GE.AND P0, PT, R9, R2, PT ;  /* 0x000000020900720c */ /* 0x000fe40003f06270 */
[----:B------:R-:W0:Y:S01]  /*02a0*/  @!P1 LDC.64 R8, c[0x0][0x388] ;  /* 0x0000e200ff089b82 */ /* 0x000e220000000a00 */
[----:B---3--:R-:W-:-:S05]  /*02b0*/  @!P1 HADD2.F32 R18, -RZ, R18.H0_H0 ;  /* 0x20000012ff129230 */ /* 0x008fca0000004100 */
[----:B------:R-:W-:-:S04]  /*02c0*/  @!P1 FMUL.RZ R18, R18, 0.15915493667125701904 ;  /* 0x3e22f98312129820 */ /* 0x000fc8000040c000 */
[----:B------:R-:W1:Y:S08]  /*02d0*/  @!P1 MUFU.COS R13, R18 ;  /* 0x00000012000d9308 */ /* 0x000e700000000000 */
[----:B------:R-:W-:Y:S01]  /*02e0*/  @!P1 MUFU.SIN R10, R18 ;  /* 0x00000012000a9308 */ /* 0x000fe20000000400 */
[----:B--2---:R-:W-:-:S05]  /*02f0*/  @!P2 HADD2.F32 R19, -RZ, R19.H0_H0 ;  /* 0x20000013ff13a230 */ /* 0x004fca0000004100 */
[----:B------:R-:W-:Y:S02]  /*0300*/  @!P2 FMUL.RZ R21, R19, 0.15915493667125701904 ;  /* 0x3e22f9831315a820 */ /* 0x000fe4000040c000 */
[----:B-1----:R-:W1:Y:S08]  /*0310*/  @!P1 MUFU.RCP R17, R13 ;  /* 0x0000000d00119308 */ /* 0x002e700000001000 */
[----:B------:R-:W2:Y:S01]  /*0320*/  @!P2 MUFU.COS R14, R21 ;  /* 0x00000015000ea308 */ /* 0x000ea20000000000 */
[----:B-----5:R-:W-:-:S05]  /*0330*/  @!P3 HADD2.F32 R20, -RZ, R20.H0_H0 ;  /* 0x20000014ff14b230 */ /* 0x020fca0000004100 */
[----:B------:R-:W-:Y:S02]  /*0340*/  @!P3 FMUL.RZ R20, R20, 0.15915493667125701904 ;  /* 0x3e22f9831414b820 */ /* 0x000fe4000040c000 */
[----:B------:R-:W-:Y:S01]  /*0350*/  @!P2 MUFU.SIN R12, R21 ;  /* 0x00000015000ca308 */ /* 0x000fe20000000400 */
[----:B-1----:R-:W-:Y:S01]  /*0360*/  @!P1 FMUL.FTZ R10, R10, R17 ;  /* 0x000000110a0a9220 */ /* 0x002fe20000410000 */
[----:B------:R-:W-:Y:S01]  /*0370*/  @!P1 IMAD R17, R0, 0x200, R3 ;  /* 0x0000020000119824 */ /* 0x000fe200078e0203 */
[----:B------:R-:W-:-:S03]  /*0380*/  @!P1 MOV R3, R11 ;  /* 0x0000000b00039202 */ /* 0x000fc60000000f00 */
[----:B------:R-:W-:Y:S01]  /*0390*/  @!P1 F2FP.F16.F32.PACK_AB R6, RZ, R10 ;  /* 0x0000000aff06923e */ /* 0x000fe200000000ff */
[----:B0-----:R-:W-:Y:S01]  /*03a0*/  @!P1 IMAD.WIDE.U32 R8, R17, 0x2, R8 ;  /* 0x0000000211089825 */ /* 0x001fe200078e0008 */
[----:B------:R-:W0:Y:S01]  /*03b0*/  @!P3 MUFU.COS R15, R20 ;  /* 0x00000014000fb308 */ /* 0x000e220000000000 */
[----:B------:R-:W-:-:S03]  /*03c0*/  ISETP.GE.AND P4, PT, R3, R2, PT ;  /* 0x000000020300720c */ /* 0x000fc60003f86270 */
[----:B------:R1:W-:Y:S01]  /*03d0*/  @!P1 STG.E.U16 desc[UR4][R8.64], R6 ;  /* 0x0000000608009986 */ /* 0x0003e2000c101504 */
[----:B----4-:R-:W-:-:S03]  /*03e0*/  @!P0 HADD2.F32 R7, -RZ, R7.H0_H0 ;  /* 0x20000007ff078230 */ /* 0x010fc60000004100 */
[----:B--2---:R-:W2:Y:S02]  /*03f0*/  @!P2 MUFU.RCP R19, R14 ;  /* 0x0000000e0013a308 */ /* 0x004ea40000001000 */
[----:B------:R-:W-:-:S06]  /*0400*/  @!P0 FMUL.RZ R18, R7, 0.15915493667125701904 ;  /* 0x3e22f98307128820 */ /* 0x000fcc000040c000 */
[----:B------:R-:W-:Y:S08]  /*0410*/  @!P3 MUFU.SIN R13, R20 ;  /* 0x00000014000db308 */ /* 0x000ff00000000400 */
[----:B0-----:R-:W0:Y:S01]  /*0420*/  @!P3 MUFU.RCP R16, R15 ;  /* 0x0000000f0010b308 */ /* 0x001e220000001000 */
[----:B--2---:R-:W-:-:S05]  /*0430*/  @!P2 FMUL.FTZ R12, R12, R19 ;  /* 0x000000130c0ca220 */ /* 0x004fca0000410000 */
[----:B------:R-:W-:Y:S02]  /*0440*/  @!P2 F2FP.F16.F32.PACK_AB R4, RZ, R12 ;  /* 0x0000000cff04a23e */ /* 0x000fe400000000ff */
[----:B------:R1:W2:Y:S08]  /*0450*/  @!P0 MUFU.SIN R7, R18 ;  /* 0x0000001200078308 */ /* 0x0002b00000000400 */
[----:B------:R1:W3:Y:S01]  /*0460*/  @!P0 MUFU.COS R10, R18 ;  /* 0x00000012000a8308 */ /* 0x0002e20000000000 */
[----:B0-----:R-:W-:-:S05]  /*0470*/  @!P3 FMUL.FTZ R13, R13, R16 ;  /* 0x000000100d0db220 */ /* 0x001fca0000410000 */
[----:B------:R-:W-:Y:S01]  /*0480*/  @!P3 F2FP.F16.F32.PACK_AB R5, RZ, R13 ;  /* 0x0000000dff05b23e */ /* 0x000fe200000000ff */
        /* <DEDUP_REMOVED lines=11> */
.L_x_1195:
[----:B------:R-:W-:Y:S05]  /*0540*/  BSYNC.RECONVERGENT B0 ;  /* 0x0000000000007941 */ /* 0x000fea0003800200 */
.L_x_1194:
[----:B------:R-:W-:Y:S01]  /*0550*/  ISETP.GE.AND P1, PT, R3, R2, PT ;  /* 0x000000020300720c */ /* 0x000fe20003f26270 */
[----:B---3--:R-:W3:-:S12]  /*0560*/  @!P0 MUFU.RCP R10, R10 ;  /* 0x0000000a000a8308 */ /* 0x008ed80000001000 */
[----:B------:R-:W-:Y:S05]  /*0570*/  @P1 EXIT ;  /* 0x000000000000194d */ /* 0x000fea0003800000 */
[----:B0-----:R-:W0:Y:S01]  /*0580*/  LDC.64 R4, c[0x0][0x388] ;  /* 0x0000e200ff047b82 */ /* 0x001e220000000a00 */
[----:B--23--:R-:W-:Y:S01]  /*0590*/  @!P0 FMUL.FTZ R7, R7, R10 ;  /* 0x0000000a07078220 */ /* 0x00cfe20000410000 */
[----:B------:R-:W-:-:S04]  /*05a0*/  LEA R3, R0, R3, 0x9 ;  /* 0x0000000300037211 */ /* 0x000fc800078e48ff */
[----:B------:R-:W-:-:S04]  /*05b0*/  @!P0 F2FP.F16.F32.PACK_AB R2, RZ, R7 ;  /* 0x00000007ff02823e */ /* 0x000fc800000000ff */
[----:B------:R-:W-:Y:S01]  /*05c0*/  PRMT R0, R2, 0x7610, R0 ;  /* 0x0000761002007816 */ /* 0x000fe20000000000 */
[----:B0-----:R-:W-:-:S05]  /*05d0*/  IMAD.WIDE.U32 R2, R3, 0x2, R4 ;  /* 0x0000000203027825 */ /* 0x001fca00078e0004 */
[----:B------:R-:W-:Y:S01]  /*05e0*/  STG.E.U16 desc[UR4][R2.64], R0 ;  /* 0x0000000002007986 */ /* 0x000fe2000c101504 */
[----:B------:R-:W-:Y:S05]  /*05f0*/  EXIT ;  /* 0x000000000000794d */ /* 0x000fea0003800000 */
.L_x_1196:
        /* <DEDUP_REMOVED lines=16> */
.L_x_7502:


//--------------------- .text._ZN2at6native29vectorized_elementwise_kernelILi2EZZZNS0_15tan_kernel_cudaERNS_18TensorIteratorBaseEENKUlvE0_clEvENKUlvE1_clEvEUlN3c104HalfEE_St5arrayIPcLm2EEEEviT0_T1_ --------------------------
	.section	.text._ZN2at6native29vectorized_elementwise_kernelILi2EZZZNS0_15tan_kernel_cudaERNS_18TensorIteratorBaseEENKUlvE0_clEvENKUlvE1_clEvEUlN3c104HalfEE_St5arrayIPcLm2EEEEviT0_T1_,"ax",@progbits
	.align	128
        .global         _ZN2at6native29vectorized_elementwise_kernelILi2EZZZNS0_15tan_kernel_cudaERNS_18TensorIteratorBaseEENKUlvE0_clEvENKUlvE1_clEvEUlN3c104HalfEE_St5arrayIPcLm2EEEEviT0_T1_
        .type           _ZN2at6native29vectorized_elementwise_kernelILi2EZZZNS0_15tan_kernel_cudaERNS_18TensorIteratorBaseEENKUlvE0_clEvENKUlvE1_clEvEUlN3c104HalfEE_St5arrayIPcLm2EEEEviT0_T1_,@function
        .size           _ZN2at6native29vectorized_elementwise_kernelILi2EZZZNS0_15tan_kernel_cudaERNS_18TensorIteratorBaseEENKUlvE0_clEvENKUlvE1_clEvEUlN3c104HalfEE_St5arrayIPcLm2EEEEviT0_T1_,(.L_x_7503 - _ZN2at6native29vectorized_elementwise_kernelILi2EZZZNS0_15tan_kernel_cudaERNS_18TensorIteratorBaseEENKUlvE0_clEvENKUlvE1_clEvEUlN3c104HalfEE_St5arrayIPcLm2EEEEviT0_T1_)
        .other          _ZN2at6native29vectorized_elementwise_kernelILi2EZZZNS0_15tan_kernel_cudaERNS_18TensorIteratorBaseEENKUlvE0_clEvENKUlvE1_clEvEUlN3c104HalfEE_St5arrayIPcLm2EEEEviT0_T1_,@"STO_CUDA_ENTRY STV_DEFAULT"
_ZN2at6native29vectorized_elementwise_kernelILi2EZZZNS0_15tan_kernel_cudaERNS_18TensorIteratorBaseEENKUlvE0_clEvENKUlvE1_clEvEUlN3c104HalfEE_St5arrayIPcLm2EEEEviT0_T1_:
.text._ZN2at6native29vectorized_elementwise_kernelILi2EZZZNS0_15tan_kernel_cudaERNS_18TensorIteratorBaseEENKUlvE0_clEvENKUlvE1_clEvEUlN3c104HalfEE_St5arrayIPcLm2EEEEviT0_T1_:
        /* <DEDUP_REMOVED lines=9> */
[----:B0-----:R-:W-:Y:S02]  /*0090*/  ISETP.GE.U32.AND P0, PT, R0, R5, PT ;  /* 0x000000050000720c */ /* 0x001fe40003f06070 */
[----:B------:R-:W-:-:S11]  /*00a0*/  MOV R2, R0 ;  /* 0x0000000000027202 */ /* 0x000fd60000000f00 */
[----:B------:R-:W-:Y:S01]  /*00b0*/  @!P0 IADD3 R0, PT, PT, R2, 0x80, RZ ;  /* 0x0000008002008810 */ /* 0x000fe20007ffe0ff */
[----:B------:R-:W0:Y:S01]  /*00c0*/  @!P0 LDC.64 R18, c[0x0][0x390] ;  /* 0x0000e400ff128b82 */ /* 0x000e220000000a00 */
[----:B------:R-:W-:Y:S02]  /*00d0*/  @!P0 IADD3 R13, PT, PT, R3, R2, RZ ;  /* 0x00000002030d8210 */ /* 0x000fe40007ffe0ff */
        /* <DEDUP_REMOVED lines=12> */
[----:B------:R-:W-:Y:S02]  /*01a0*/  @!P3 IADD3 R25, PT, PT, R3, R0, RZ ;  /* 0x000000000319b210 */ /* 0x000fe40007ffe0ff */
[----:B------:R-:W-:-:S04]  /*01b0*/  @!P3 IADD3 R0, PT, PT, R0, 0x80, RZ ;  /* 0x000000800000b810 */ /* 0x000fc80007ffe0ff */
        /* <DEDUP_REMOVED lines=13> */
[----:B----4-:R-:W3:Y:S01]  /*0290*/  @!P1 LDC.64 R14, c[0x0][0x390] ;  /* 0x0000e400ff0e9b82 */ /* 0x010ee20000000a00 */
[----:B------:R-:W-:-:S04]  /*02a0*/  @!P1 IADD3 R0, PT, PT, R0, 0x80, RZ ;  /* 0x0000008000009810 */ /* 0x000fc80007ffe0ff */
        /* <DEDUP_REMOVED lines=23> */
[----:B------:R-:W-:Y:S02]  /*0420*/  ISETP.GE.U32.AND P5, PT, R14, R5, PT ;  /* 0x000000050e00720c */ /* 0x000fe40003fa6070 */
[C---:B------:R-:W-:Y:S01]  /*0430*/  IADD3 R0, PT, PT, R2.reuse, 0x80, RZ ;  /* 0x0000008002007810 */ /* 0x040fe20007ffe0ff */
[----:B------:R-:W-:-:S03]  /*0440*/  VIADD R14, R2, 0x180 ;  /* 0x00000180020e7836 */ /* 0x000fc60000000000 */
[-C--:B------:R-:W-:Y:S02]  /*0450*/  ISETP.GE.U32.AND P0, PT, R0, R5.reuse, PT ;  /* 0x000000050000720c */ /* 0x080fe40003f06070 */
[-C--:B------:R-:W-:Y:S02]  /*0460*/  ISETP.GE.U32.AND P1, PT, R2, R5.reuse, PT ;  /* 0x000000050200720c */ /* 0x080fe40003f26070 */
[----:B------:R-:W-:Y:S01]  /*0470*/  ISETP.GE.U32.AND P2, PT, R14, R5, PT ;  /* 0x000000050e00720c */ /* 0x000fe20003f46070 */
[----:B------:R-:W-:Y:S04]  /*0480*/  BSSY.RECONVERGENT B0, `(.L_x_1198) ;  /* 0x0000072000007945 */ /* 0x000fe80003800200 */
[----:B------:R-:W-:Y:S06]  /*0490*/  BSSY.RELIABLE B1, `(.L_x_1199) ;  /* 0x000006a000017945 */ /* 0x000fec0003800100 */
[----:B--2---:R-:W-:-:S05]  /*04a0*/  @!P1 HADD2.F32 R13, -RZ, R13.H0_H0 ;  /* 0x2000000dff0d9230 */ /* 0x004fca0000004100 */
[----:B------:R-:W-:Y:S01]  /*04b0*/  @!P1 FMUL.RZ R21, R13, 0.15915493667125701904 ;  /* 0x3e22f9830d159820 */ /* 0x000fe2000040c000 */
[----:B-----5:R-:W-:-:S05]  /*04c0*/  @!P5 HADD2.F32 R23, -RZ, R23.H0_H0 ;  /* 0x20000017ff17d230 */ /* 0x020fca0000004100 */
[----:B------:R-:W-:-:S04]  /*04d0*/  @!P5 FMUL.RZ R23, R23, 0.15915493667125701904 ;  /* 0x3e22f9831717d820 */ /* 0x000fc8000040c000 */
[----:B------:R-:W0:Y:S01]  /*04e0*/  @!P5 MUFU.COS R15, R23 ;  /* 0x00000017000fd308 */ /* 0x000e220000000000 */
[----:B------:R-:W-:-:S07]  /*04f0*/  @!P0 HADD2.F32 R22, -RZ, R22.H0_H0 ;  /* 0x20000016ff168230 */ /* 0x000fce0000004100 */
[----:B------:R-:W-:Y:S08]  /*0500*/  @!P5 MUFU.SIN R14, R23 ;  /* 0x00000017000ed308 */ /* 0x000ff00000000400 */
[----:B0-----:R-:W0:Y:S01]  /*0510*/  @!P5 MUFU.RCP R15, R15 ;  /* 0x0000000f000fd308 */ /* 0x001e220000001000 */
[----:B------:R-:W-:-:S07]  /*0520*/  @!P0 FMUL.RZ R28, R22, 0.15915493667125701904 ;  /* 0x3e22f983161c8820 */ /* 0x000fce000040c000 */
[----:B-1----:R-:W-:Y:S01]  /*0530*/  @!P0 MUFU.COS R16, R28 ;  /* 0x0000001c00108308 */ /* 0x002fe20000000000 */
[----:B---3--:R-:W-:-:S07]  /*0540*/  @!P2 HADD2.F32 R24, -RZ, R24.H0_H0 ;  /* 0x20000018ff18a230 */ /* 0x008fce0000004100 */
[----:B------:R1:W-:Y:S01]  /*0550*/  @!P0 MUFU.SIN R13, R28 ;  /* 0x0000001c000d8308 */ /* 0x0003e20000000400 */
[----:B------:R-:W-:Y:S01]  /*0560*/  @!P2 FMUL.RZ R29, R24, 0.15915493667125701904 ;  /* 0x3e22f983181da820 */ /* 0x000fe2000040c000 */
[----:B0-----:R-:W-:Y:S01]  /*0570*/  @!P5 FMUL.FTZ R14, R14, R15 ;  /* 0x0000000f0e0ed220 */ /* 0x001fe20000410000 */
[C---:B------:R-:W-:Y:S02]  /*0580*/  IADD3 R24, PT, PT, R2.reuse, 0x200, RZ ;  /* 0x0000020002187810 */ /* 0x040fe40007ffe0ff */
[----:B-1----:R-:W-:Y:S02]  /*0590*/  IADD3 R28, PT, PT, R2, 0x300, RZ ;  /* 0x00000300021c7810 */ /* 0x002fe40007ffe0ff */
[-C--:B------:R-:W-:Y:S02]  /*05a0*/  ISETP.GE.U32.AND P3, PT, R24, R5.reuse, PT ;  /* 0x000000051800720c */ /* 0x080fe40003f66070 */
[----:B------:R-:W-:Y:S02]  /*05b0*/  ISETP.GE.U32.AND P6, PT, R28, R5, PT ;  /* 0x000000051c00720c */ /* 0x000fe40003fc6070 */
[----:B------:R-:W-:-:S02]  /*05c0*/  @!P5 F2FP.F16.F32.PACK_AB R4, RZ, R14 ;  /* 0x0000000eff04d23e */ /* 0x000fc400000000ff */
[C---:B------:R-:W-:Y:S02]  /*05d0*/  IADD3 R24, PT, PT, R2.reuse, 0x280, RZ ;  /* 0x0000028002187810 */ /* 0x040fe40007ffe0ff */
[----:B------:R-:W-:Y:S01]  /*05e0*/  IADD3 R14, PT, PT, R2, 0x380, RZ ;  /* 0x00000380020e7810 */ /* 0x000fe20007ffe0ff */
[----:B------:R-:W0:Y:S01]  /*05f0*/  @!P1 MUFU.COS R20, R21 ;  /* 0x0000001500149308 */ /* 0x000e220000000000 */
[-C--:B------:R-:W-:Y:S02]  /*0600*/  ISETP.GE.U32.AND P4, PT, R24, R5.reuse, PT ;  /* 0x000000051800720c */ /* 0x080fe40003f86070 */
[----:B------:R-:W-:Y:S01]  /*0610*/  ISETP.GE.U32.AND P5, PT, R14, R5, PT ;  /* 0x000000050e00720c */ /* 0x000fe20003fa6070 */
[----:B----4-:R-:W-:Y:S01]  /*0620*/  @!P3 HADD2.F32 R25, -RZ, R25.H0_H0 ;  /* 0x20000019ff19b230 */ /* 0x010fe20000004100 */
[----:B------:R-:W1:Y:S01]  /*0630*/  @!P1 LDC.64 R14, c[0x0][0x388] ;  /* 0x0000e200ff0e9b82 */ /* 0x000e620000000a00 */
[----:B------:R-:W-:Y:S02]  /*0640*/  @!P6 HADD2.F32 R27, -RZ, R27.H0_H0 ;  /* 0x2000001bff1be230 */ /* 0x000fe40000004100 */
[----:B------:R-:W-:Y:S01]  /*0650*/  @!P2 MUFU.COS R22, R29 ;  /* 0x0000001d0016a308 */ /* 0x000fe20000000000 */
[----:B------:R-:W-:-:S05]  /*0660*/  @!P3 FMUL.RZ R25, R25, 0.15915493667125701904 ;  /* 0x3e22f9831919b820 */ /* 0x000fca000040c000 */
[----:B------:R-:W-:Y:S02]  /*0670*/  @!P4 HADD2.F32 R26, -RZ, R26.H0_H0 ;  /* 0x2000001aff1ac230 */ /* 0x000fe40000004100 */
[----:B------:R2:W-:Y:S03]  /*0680*/  @!P2 MUFU.SIN R17, R29 ;  /* 0x0000001d0011a308 */ /* 0x0005e60000000400 */
[----:B------:R-:W-:Y:S01]  /*0690*/  @!P4 FMUL.RZ R23, R26, 0.15915493667125701904 ;  /* 0x3e22f9831a17c820 */ /* 0x000fe2000040c000 */
[----:B--2---:R-:W-:Y:S01]  /*06a0*/  @!P6 FMUL.RZ R29, R27, 0.15915493667125701904 ;  /* 0x3e22f9831b1de820 */ /* 0x004fe2000040c000 */
[----:B------:R-:W-:-:S03]  /*06b0*/  @!P5 HADD2.F32 R27, -RZ, R18.H0_H0 ;  /* 0x20000012ff1bd230 */ /* 0x000fc60000004100 */
[----:B------:R-:W-:Y:S02]  /*06c0*/  @!P1 MUFU.SIN R19, R21 ;  /* 0x0000001500139308 */ /* 0x000fe40000000400 */
[----:B------:R-:W-:-:S06]  /*06d0*/  @!P5 FMUL.RZ R27, R27, 0.15915493667125701904 ;  /* 0x3e22f9831b1bd820 */ /* 0x000fcc000040c000 */
[----:B0-----:R-:W0:Y:S08]  /*06e0*/  @!P1 MUFU.RCP R20, R20 ;  /* 0x0000001400149308 */ /* 0x001e300000001000 */
[----:B------:R-:W2:Y:S08]  /*06f0*/  @!P3 MUFU.COS R21, R25 ;  /* 0x000000190015b308 */ /* 0x000eb00000000000 */
[----:B------:R-:W-:Y:S08]  /*0700*/  @!P3 MUFU.SIN R24, R25 ;  /* 0x000000190018b308 */ /* 0x000ff00000000400 */
[----:B------:R-:W3:Y:S08]  /*0710*/  @!P4 MUFU.COS R26, R23 ;  /* 0x00000017001ac308 */ /* 0x000ef00000000000 */
[----:B------:R-:W4:Y:S08]  /*0720*/  @!P6 MUFU.COS R25, R29 ;  /* 0x0000001d0019e308 */ /* 0x000f300000000000 */
[----:B------:R-:W5:Y:S01]  /*0730*/  @!P5 MUFU.COS R28, R27 ;  /* 0x0000001b001cd308 */ /* 0x000f620000000000 */
[----:B0-----:R-:W-:Y:S01]  /*0740*/  @!P1 FMUL.FTZ R19, R19, R20 ;  /* 0x0000001413139220 */ /* 0x001fe20000410000 */
[----:B------:R-:W-:Y:S01]  /*0750*/  @!P1 IMAD.IADD R20, R3, 0x1, R2 ;  /* 0x0000000103149824 */ /* 0x000fe200078e0202 */
[----:B------:R-:W-:-:S03]  /*0760*/  @!P1 MOV R2, R0 ;  /* 0x0000000000029202 */ /* 0x000fc60000000f00 */
[----:B------:R-:W-:Y:S01]  /*0770*/  @!P1 F2FP.F16.F32.PACK_AB R12, RZ, R19 ;  /* 0x00000013ff0c923e */ /* 0x000fe200000000ff */
        /* <DEDUP_REMOVED lines=17> */
[----:B------:R-:W-:-:S02]  /*0890*/  @!P0 F2FP.F16.F32.PACK_AB R6, RZ, R13 ;  /* 0x0000000dff06823e */ /* 0x000fc400000000ff */
[----:B------:R-:W-:Y:S02]  /*08a0*/  @!P2 F2FP.F16.F32.PACK_AB R7, RZ, R17 ;  /* 0x00000011ff07a23e */ /* 0x000fe400000000ff */
[----:B------:R-:W-:Y:S02]  /*08b0*/  @!P3 F2FP.F16.F32.PACK_AB R8, RZ, R21 ;  /* 0x00000015ff08b23e */ /* 0x000fe400000000ff */
[----:B------:R-:W-:Y:S01]  /*08c0*/  @!P4 F2FP.F16.F32.PACK_AB R9, RZ, R23 ;  /* 0x00000017ff09c23e */ /* 0x000fe200000000ff */
[----:B-----5:R-:W-:Y:S01]  /*08d0*/  @!P5 FMUL.FTZ R27, R27, R28 ;  /* 0x0000001c1b1bd220 */ /* 0x020fe20000410000 */
[----:B------:R-:W-:-:S04]  /*08e0*/  @!P6 F2FP.F16.F32.PACK_AB R10, RZ, R18 ;  /* 0x00000012ff0ae23e */ /* 0x000fc800000000ff */
[----:B------:R-:W-:Y:S01]  /*08f0*/  @!P5 F2FP.F16.F32.PACK_AB R11, RZ, R27 ;  /* 0x0000001bff0bd23e */ /* 0x000fe200000000ff */
[----:B------:R-:W-:Y:S06]  /*0900*/  @P1 BRA `(.L_x_1200) ;  /* 0x0000000000301947 */ /* 0x000fec0003800000 */
[----:B------:R-:W0:Y:S01]  /*0910*/  LDC.64 R12, c[0x0][0x388] ;  /* 0x0000e200ff0c7b82 */ /* 0x000e220000000a00 */
[----:B------:R-:W-:Y:S02]  /*0920*/  IADD3 R15, PT, PT, R3, R2, RZ ;  /* 0x00000002030f7210 */ /* 0x000fe40007ffe0ff */
[----:B------:R-:W-:-:S04]  /*0930*/  IADD3 R2, PT, PT, R2, 0x80, RZ ;  /* 0x0000008002027810 */ /* 0x000fc80007ffe0ff */
        /* <DEDUP_REMOVED lines=9> */
.L_x_1200:
[----:B------:R-:W-:-:S13]  /*09d0*/  ISETP.GE.U32.AND P0, PT, R2, R5, PT ;  /* 0x000000050200720c */ /* 0x000fda0003f06070 */
[----:B------:R-:W-:Y:S05]  /*09e0*/  @P0 BRA `(.L_x_1202) ;  /* 0x0000000000300947 */ /* 0x000fea0003800000 */
[----:B0-----:R-:W0:Y:S01]  /*09f0*/  LDC.64 R12, c[0x0][0x388] ;  /* 0x0000e200ff0c7b82 */ /* 0x001e220000000a00 */
[----:B------:R-:W-:Y:S02]  /*0a00*/  IADD3 R15, PT, PT, R3, R2, RZ ;  /* 0x00000002030f7210 */ /* 0x000fe40007ffe0ff */
[----:B------:R-:W-:-:S03]  /*0a10*/  IADD3 R2, PT, PT, R2, 0x80, RZ ;  /* 0x0000008002027810 */ /* 0x000fc60007ffe0ff */
[----:B0-----:R-:W-:-:S05]  /*0a20*/  IMAD.WIDE.U32 R12, R15, 0x2, R12 ;  /* 0x000000020f0c7825 */ /* 0x001fca00078e000c */
[----:B------:R1:W-:Y:S02]  /*0a30*/  STG.E.U16 desc[UR4][R12.64], R7 ;  /* 0x000000070c007986 */ /* 0x0003e4000c101504 */
.L_x_1201:
[----:B------:R-:W-:-:S13]  /*0a40*/  ISETP.GE.U32.AND P0, PT, R2, R5, PT ;  /* 0x000000050200720c */ /* 0x000fda0003f06070 */
[----:B------:R-:W-:Y:S05]  /*0a50*/  @P0 BRA `(.L_x_1203) ;  /* 0x0000000000340947 */ /* 0x000fea0003800000 */
[----:B01----:R-:W0:Y:S01]  /*0a60*/  LDC.64 R6, c[0x0][0x388] ;  /* 0x0000e200ff067b82 */ /* 0x003e220000000a00 */
[----:B------:R-:W-:Y:S02]  /*0a70*/  IADD3 R13, PT, PT, R3, R2, RZ ;  /* 0x00000002030d7210 */ /* 0x000fe40007ffe0ff */
[----:B------:R-:W-:-:S03]  /*0a80*/  IADD3 R2, PT, PT, R2, 0x80, RZ ;  /* 0x0000008002027810 */ /* 0x000fc60007ffe0ff */
[----:B0-----:R-:W-:-:S05]  /*0a90*/  IMAD.WIDE.U32 R6, R13, 0x2, R6 ;  /* 0x000000020d067825 */ /* 0x001fca00078e0006 */
[----:B------:R1:W-:Y:S02]  /*0aa0*/  STG.E.U16 desc[UR4][R6.64], R8 ;  /* 0x0000000806007986 */ /* 0x0003e4000c101504 */
.L_x_1202:
[----:B------:R-:W-:-:S13]  /*0ab0*/  ISETP.GE.U32.AND P0, PT, R2, R5, PT ;  /* 0x000000050200720c */ /* 0x000fda0003f06070 */
[----:B------:R-:W-:Y:S05]  /*0ac0*/  @P0 BREAK.RELIABLE B1 ;  /* 0x0000000000010942 */ /* 0x000fea0003800100 */
[----:B------:R-:W-:Y:S05]  /*0ad0*/  @P0 BRA `(.L_x_1204) ;  /* 0x0000000000300947 */ /* 0x000fea0003800000 */
[----:B-1----:R-:W1:Y:S01]  /*0ae0*/  LDC.64 R6, c[0x0][0x388] ;  /* 0x0000e200ff067b82 */ /* 0x002e620000000a00 */
[----:B0-----:R-:W-:Y:S01]  /*0af0*/  IMAD.IADD R13, R3, 0x1, R2 ;  /* 0x00000001030d7824 */ /* 0x001fe200078e0202 */
[----:B------:R-:W-:-:S03]  /*0b00*/  IADD3 R2, PT, PT, R2, 0x80, RZ ;  /* 0x0000008002027810 */ /* 0x000fc60007ffe0ff */
[----:B-1----:R-:W-:-:S05]  /*0b10*/  IMAD.WIDE.U32 R6, R13, 0x2, R6 ;  /* 0x000000020d067825 */ /* 0x002fca00078e0006 */
[----:B------:R2:W-:Y:S02]  /*0b20*/  STG.E.U16 desc[UR4][R6.64], R9 ;  /* 0x0000000906007986 */ /* 0x0005e4000c101504 */
.L_x_1203:
[----:B------:R-:W-:Y:S05]  /*0b30*/  BSYNC.RELIABLE B1 ;  /* 0x0000000000017941 */ /* 0x000fea0003800100 */
.L_x_1199:
[----:B------:R-:W-:-:S13]  /*0b40*/  ISETP.GE.U32.AND P0, PT, R2, R5, PT ;  /* 0x000000050200720c */ /* 0x000fda0003f06070 */
[----:B012---:R-:W0:Y:S01]  /*0b50*/  @!P0 LDC.64 R6, c[0x0][0x388] ;  /* 0x0000e200ff068b82 */ /* 0x007e220000000a00 */
[----:B------:R-:W-:Y:S02]  /*0b60*/  @!P0 IADD3 R9, PT, PT, R3, R2, RZ ;  /* 0x0000000203098210 */ /* 0x000fe40007ffe0ff */
[----:B------:R-:W-:-:S03]  /*0b70*/  @!P0 IADD3 R2, PT, PT, R2, 0x80, RZ ;  /* 0x0000008002028810 */ /* 0x000fc60007ffe0ff */
[----:B0-----:R-:W-:-:S05]  /*0b80*/  @!P0 IMAD.WIDE.U32 R6, R9, 0x2, R6 ;  /* 0x0000000209068825 */ /* 0x001fca00078e0006 */
[----:B------:R2:W-:Y:S02]  /*0b90*/  @!P0 STG.E.U16 desc[UR4][R6.64], R10 ;  /* 0x0000000a06008986 */ /* 0x0005e4000c101504 */
.L_x_1204:
[----:B------:R-:W-:Y:S05]  /*0ba0*/  BSYNC.RECONVERGENT B0 ;  /* 0x0000000000007941 */ /* 0x000fea0003800200 */
.L_x_1198:
        /* <DEDUP_REMOVED lines=8> */
.L_x_1197:
[----:B------:R-:W0:Y:S01]  /*0c30*/  S2R R0, SR_TID.X ;  /* 0x0000000000007919 */ /* 0x000e220000002100 */
[----:B------:R-:W1:Y:S02]  /*0c40*/  LDC.64 R4, c[0x0][0x390] ;  /* 0x0000e400ff047b82 */ /* 0x000e640000000a00 */
[----:B-1----:R-:W-:-:S04]  /*0c50*/  IMAD.WIDE.U32 R4, R3, 0x2, R4 ;  /* 0x0000000203047825 */ /* 0x002fc800078e0004 */
[----:B0-----:R-:W-:-:S05]  /*0c60*/  IMAD.WIDE.U32 R8, R0, 0x4, R4 ;  /* 0x0000000400087825 */ /* 0x001fca00078e0004 */
[----:B------:R-:W2:Y:S04]  /*0c70*/  LDG.E R2, desc[UR4][R8.64] ;  /* 0x0000000408027981 */ /* 0x000ea8000c1e1900 */
[----:B------:R-:W3:Y:S04]  /*0c80*/  LDG.E R5, desc[UR4][R8.64+0x200] ;  /* 0x0002000408057981 */ /* 0x000ee8000c1e1900 */
[----:B------:R-:W4:Y:S04]  /*0c90*/  LDG.E R10, desc[UR4][R8.64+0x400] ;  /* 0x00040004080a7981 */ /* 0x000f28000c1e1900 */
[----:B------:R-:W5:Y:S01]  /*0ca0*/  LDG.E R4, desc[UR4][R8.64+0x600] ;  /* 0x0006000408047981 */ /* 0x000f62000c1e1900 */
[----:B--2---:R-:W-:-:S02]  /*0cb0*/  HADD2.F32 R6, -RZ, R2.H0_H0 ;  /* 0x20000002ff067230 */ /* 0x004fc40000004100 */
[----:B------:R-:W-:-:S03]  /*0cc0*/  HADD2.F32 R2, -RZ, R2.H1_H1 ;  /* 0x30000002ff027230 */ /* 0x000fc60000004100 */
[----:B------:R-:W-:Y:S02]  /*0cd0*/  FMUL.RZ R7, R6, 0.15915493667125701904 ;  /* 0x3e22f98306077820 */ /* 0x000fe4000040c000 */
[----:B------:R-:W-:Y:S01]  /*0ce0*/  FMUL.RZ R13, R2, 0.15915493667125701904 ;  /* 0x3e22f983020d7820 */ /* 0x000fe2000040c000 */
[--C-:B---3--:R-:W-:Y:S01]  /*0cf0*/  HADD2.F32 R2, -RZ, R5.reuse.H0_H0 ;  /* 0x20000005ff027230 */ /* 0x108fe20000004100 */
[----:B------:R-:W-:Y:S01]  /*0d00*/  MUFU.SIN R6, R7 ;  /* 0x0000000700067308 */ /* 0x000fe20000000400 */
[----:B------:R-:W-:-:S03]  /*0d10*/  HADD2.F32 R5, -RZ, R5.H1_H1 ;  /* 0x30000005ff057230 */ /* 0x000fc60000004100 */
[----:B------:R-:W-:Y:S02]  /*0d20*/  FMUL.RZ R18, R2, 0.15915493667125701904 ;  /* 0x3e22f98302127820 */ /* 0x000fe4000040c000 */
[----:B------:R-:W-:Y:S01]  /*0d30*/  FMUL.RZ R19, R5, 0.15915493667125701904 ;  /* 0x3e22f98305137820 */ /* 0x000fe2000040c000 */
[--C-:B----4-:R-:W-:Y:S01]  /*0d40*/  HADD2.F32 R5, -RZ, R10.reuse.H0_H0 ;  /* 0x2000000aff057230 */ /* 0x110fe20000004100 */
[----:B------:R-:W-:Y:S01]  /*0d50*/  MUFU.COS R14, R7 ;  /* 0x00000007000e7308 */ /* 0x000fe20000000000 */
[----:B------:R-:W-:-:S03]  /*0d60*/  HADD2.F32 R10, -RZ, R10.H1_H1 ;  /* 0x3000000aff0a7230 */ /* 0x000fc60000004100 */
[----:B------:R-:W-:Y:S01]  /*0d70*/  FMUL.RZ R20, R5, 0.15915493667125701904 ;  /* 0x3e22f98305147820 */ /* 0x000fe2000040c000 */
[--C-:B-----5:R-:W-:Y:S02]  /*0d80*/  HADD2.F32 R5, -RZ, R4.reuse.H0_H0 ;  /* 0x20000004ff057230 */ /* 0x120fe40000004100 */
[----:B------:R-:W-:Y:S01]  /*0d90*/  FMUL.RZ R22, R10, 0.15915493667125701904 ;  /* 0x3e22f9830a167820 */ /* 0x000fe2000040c000 */
[----:B------:R-:W-:Y:S01]  /*0da0*/  HADD2.F32 R4, -RZ, R4.H1_H1 ;  /* 0x30000004ff047230 */ /* 0x000fe20000004100 */
[----:B------:R-:W-:Y:S01]  /*0db0*/  MUFU.SIN R2, R18 ;  /* 0x0000001200027308 */ /* 0x000fe20000000400 */
[----:B------:R-:W-:-:S03]  /*0dc0*/  FMUL.RZ R24, R5, 0.15915493667125701904 ;  /* 0x3e22f98305187820 */ /* 0x000fc6000040c000 */
[----:B------:R-:W-:Y:S02]  /*0dd0*/  FMUL.RZ R26, R4, 0.15915493667125701904 ;  /* 0x3e22f983041a7820 */ /* 0x000fe4000040c000 */
[----:B------:R-:W0:Y:S02]  /*0de0*/  LDC.64 R4, c[0x0][0x388] ;  /* 0x0000e200ff047b82 */ /* 0x000e240000000a00 */
[----:B------:R-:W-:Y:S08]  /*0df0*/  MUFU.COS R15, R18 ;  /* 0x00000012000f7308 */ /* 0x000ff00000000000 */
[----:B------:R-:W-:Y:S08]  /*0e00*/  MUFU.SIN R8, R19 ;  /* 0x0000001300087308 */ /* 0x000ff00000000400 */
[----:B------:R-:W1:Y:S01]  /*0e10*/  MUFU.COS R16, R19 ;  /* 0x0000001300107308 */ /* 0x000e620000000000 */
[----:B0-----:R-:W-:-:S07]  /*0e20*/  IMAD.WIDE.U32 R4, R3, 0x2, R4 ;  /* 0x0000000203047825 */ /* 0x001fce00078e0004 */
[----:B------:R-:W-:Y:S01]  /*0e30*/  MUFU.SIN R7, R20 ;  /* 0x0000001400077308 */ /* 0x000fe20000000400 */
[----:B------:R-:W-:-:S07]  /*0e40*/  IMAD.WIDE.U32 R4, R0, 0x4, R4 ;  /* 0x0000000400047825 */ /* 0x000fce00078e0004 */
[----:B------:R-:W-:Y:S08]  /*0e50*/  MUFU.COS R17, R20 ;  /* 0x0000001400117308 */ /* 0x000ff00000000000 */
[----:B------:R-:W-:Y:S08]  /*0e60*/  MUFU.COS R12, R13 ;  /* 0x0000000d000c7308 */ /* 0x000ff00000000000 */
[----:B------:R-:W-:Y:S08]  /*0e70*/  MUFU.COS R18, R22 ;  /* 0x0000001600127308 */ /* 0x000ff00000000000 */
[----:B------:R-:W-:Y:S08]  /*0e80*/  MUFU.COS R19, R24 ;  /* 0x0000001800137308 */ /* 0x000ff00000000000 */
[----:B------:R-:W-:Y:S08]  /*0e90*/  MUFU.COS R20, R26 ;  /* 0x0000001a00147308 */ /* 0x000ff00000000000 */
[----:B------:R-:W-:Y:S08]  /*0ea0*/  MUFU.SIN R11, R13 ;  /* 0x0000000d000b7308 */ /* 0x000ff00000000400 */
[----:B------:R-:W-:Y:S08]  /*0eb0*/  MUFU.SIN R10, R22 ;  /* 0x00000016000a7308 */ /* 0x000ff00000000400 */
[----:B------:R-:W-:Y:S08]  /*0ec0*/  MUFU.SIN R9, R24 ;  /* 0x0000001800097308 */ /* 0x000ff00000000400 */
[----:B-1----:R-:W0:Y:S08]  /*0ed0*/  MUFU.RCP R23, R16 ;  /* 0x0000001000177308 */ /* 0x002e300000001000 */
[----:B------:R-:W-:Y:S08]  /*0ee0*/  MUFU.SIN R13, R26 ;  /* 0x0000001a000d7308 */ /* 0x000ff00000000400 */
[----:B------:R-:W1:Y:S01]  /*0ef0*/  MUFU.RCP R21, R14 ;  /* 0x0000000e00157308 */ /* 0x000e620000001000 */
[----:B0-----:R-:W-:-:S07]  /*0f00*/  FMUL.FTZ R3, R8, R23 ;  /* 0x0000001708037220 */ /* 0x001fce0000410000 */
[----:B------:R-:W0:Y:S08]  /*0f10*/  MUFU.RCP R12, R12 ;  /* 0x0000000c000c7308 */ /* 0x000e300000001000 */
[----:B------:R-:W2:Y:S01]  /*0f20*/  MUFU.RCP R15, R15 ;  /* 0x0000000f000f7308 */ /* 0x000ea20000001000 */
[----:B-1----:R-:W-:-:S07]  /*0f30*/  FMUL.FTZ R6, R6, R21 ;  /* 0x0000001506067220 */ /* 0x002fce0000410000 */
[----:B------:R-:W1:Y:S01]  /*0f40*/  MUFU.RCP R22, R17 ;  /* 0x0000001100167308 */ /* 0x000e620000001000 */
[----:B0-----:R-:W-:-:S05]  /*0f50*/  FMUL.FTZ R11, R11, R12 ;  /* 0x0000000c0b0b7220 */ /* 0x001fca0000410000 */
[----:B------:R-:W-:Y:S02]  /*0f60*/  F2FP.F16.F32.PACK_AB R11, R11, R6 ;  /* 0x000000060b0b723e */ /* 0x000fe400000000ff */
[----:B------:R-:W0:Y:S01]  /*0f70*/  MUFU.RCP R25, R18 ;  /* 0x0000001200197308 */ /* 0x000e220000001000 */
[----:B--2---:R-:W-:Y:S02]  /*0f80*/  FMUL.FTZ R2, R2, R15 ;  /* 0x0000000f02027220 */ /* 0x004fe40000410000 */
[----:B------:R-:W-:Y:S03]  /*0f90*/  STG.E desc[UR4][R4.64], R11 ;  /* 0x0000000b04007986 */ /* 0x000fe6000c101904 */
[----:B------:R-:W-:Y:S02]  /*0fa0*/  F2FP.F16.F32.PACK_AB R3, R3, R2 ;  /* 0x000000020303723e */ /* 0x000fe400000000ff */
[----:B------:R-:W2:Y:S01]  /*0fb0*/  MUFU.RCP R24, R19 ;  /* 0x0000001300187308 */ /* 0x000ea20000001000 */
[----:B-1----:R-:W-:-:S02]  /*0fc0*/  FMUL.FTZ R7, R7, R22 ;  /* 0x0000001607077220 */ /* 0x002fc40000410000 */
[----:B------:R-:W-:Y:S05]  /*0fd0*/  STG.E desc[UR4][R4.64+0x200], R3 ;  /* 0x0002000304007986 */ /* 0x000fea000c101904 */
[----:B------:R-:W1:Y:S01]  /*0fe0*/  MUFU.RCP R20, R20 ;  /* 0x0000001400147308 */ /* 0x000e620000001000 */
[----:B0-----:R-:W-:-:S05]  /*0ff0*/  FMUL.FTZ R10, R10, R25 ;  /* 0x000000190a0a7220 */ /* 0x001fca0000410000 */
[----:B------:R-:W-:Y:S01]  /*1000*/  F2FP.F16.F32.PACK_AB R7, R10, R7 ;  /* 0x000000070a07723e */ /* 0x000fe200000000ff */
[----:B--2---:R-:W-:-:S04]  /*1010*/  FMUL.FTZ R9, R9, R24 ;  /* 0x0000001809097220 */ /* 0x004fc80000410000 */
[----:B------:R-:W-:Y:S01]  /*1020*/  STG.E desc[UR4][R4.64+0x400], R7 ;  /* 0x0004000704007986 */ /* 0x000fe2000c101904 */
[----:B-1----:R-:W-:-:S05]  /*1030*/  FMUL.FTZ R8, R13, R20 ;  /* 0x000000140d087220 */ /* 0x002fca0000410000 */
[----:B------:R-:W-:-:S05]  /*1040*/  F2FP.F16.F32.PACK_AB R9, R8, R9 ;  /* 0x000000090809723e */ /* 0x000fca00000000ff */
[----:B------:R-:W-:Y:S01]  /*1050*/  STG.E desc[UR4][R4.64+0x600], R9 ;  /* 0x0006000904007986 */ /* 0x000fe2000c101904 */
[----:B------:R-:W-:Y:S05]  /*1060*/  EXIT ;  /* 0x000000000000794d */ /* 0x000fea0003800000 */
.L_x_1205:
        /* <DEDUP_REMOVED lines=9> */
.L_x_7503:


//--------------------- .text._ZN2at6native29vectorized_elementwise_kernelILi4EZZZNS0_15tan_kernel_cudaERNS_18TensorIteratorBaseEENKUlvE0_clEvENKUlvE1_clEvEUlN3c104HalfEE_St5arrayIPcLm2EEEEviT0_T1_ --------------------------
	.section	.text._ZN2at6native29vectorized_elementwise_kernelILi4EZZZNS0_15tan_kernel_cudaERNS_18TensorIteratorBaseEENKUlvE0_clEvENKUlvE1_clEvEUlN3c104HalfEE_St5arrayIPcLm2EEEEviT0_T1_,"ax",@progbits
	.align	128
        .global         _ZN2at6native29vectorized_elementwise_kernelILi4EZZZNS0_15tan_kernel_cudaERNS_18TensorIteratorBaseEENKUlvE0_clEvENKUlvE1_clEvEUlN3c104HalfEE_St5arrayIPcLm2EEEEviT0_T1_
        .type           _ZN2at6native29vectorized_elementwise_kernelILi4EZZZNS0_15tan_kernel_cudaERNS_18TensorIteratorBaseEENKUlvE0_clEvENKUlvE1_clEvEUlN3c104HalfEE_St5arrayIPcLm2EEEEviT0_T1_,@function
        .size           _ZN2at6native29vectorized_elementwise_kernelILi4EZZZNS0_15tan_kernel_cudaERNS_18TensorIteratorBaseEENKUlvE0_clEvENKUlvE1_clEvEUlN3c104HalfEE_St5arrayIPcLm2EEEEviT0_T1_,(.L_x_7504 - _ZN2at6native29vectorized_elementwise_kernelILi4EZZZNS0_15tan_kernel_cudaERNS_18TensorIteratorBaseEENKUlvE0_clEvENKUlvE1_clEvEUlN3c104HalfEE_St5arrayIPcLm2EEEEviT0_T1_)
        .other          _ZN2at6native29vectorized_elementwise_kernelILi4EZZZNS0_15tan_kernel_cudaERNS_18TensorIteratorBaseEENKUlvE0_clEvENKUlvE1_clEvEUlN3c104HalfEE_St5arrayIPcLm2EEEEviT0_T1_,@"STO_CUDA_ENTRY STV_DEFAULT"
_ZN2at6native29vectorized_elementwise_kernelILi4EZZZNS0_15tan_kernel_cudaERNS_18TensorIteratorBaseEENKUlvE0_clEvENKUlvE1_clEvEUlN3c104HalfEE_St5arrayIPcLm2EEEEviT0_T1_:
.text._ZN2at6native29vectorized_elementwise_kernelILi4EZZZNS0_15tan_kernel_cudaERNS_18TensorIteratorBaseEENKUlvE0_clEvENKUlvE1_clEvEUlN3c104HalfEE_St5arrayIPcLm2EEEEviT0_T1_:
        /* <DEDUP_REMOVED lines=157> */
.L_x_1209:
[----:B------:R-:W-:-:S13]  /*09d0*/  ISETP.GE.U32.AND P0, PT, R2, R5, PT ;  /* 0x000000050200720c */ /* 0x000fda0003f06070 */
[----:B------:R-:W-:Y:S05]  /*09e0*/  @P0 BRA `(.L_x_1211) ;  /* 0x0000000000300947 */ /* 0x000fea0003800000 */
[----:B0-----:R-:W0:Y:S01]  /*09f0*/  LDC.64 R12, c[0x0][0x388] ;  /* 0x0000e200ff0c7b82 */ /* 0x001e220000000a00 */
[----:B------:R-:W-:Y:S02]  /*0a00*/  IADD3 R15, PT, PT, R3, R2, RZ ;  /* 0x00000002030f7210 */ /* 0x000fe40007ffe0ff */
[----:B------:R-:W-:-:S03]  /*0a10*/  IADD3 R2, PT, PT, R2, 0x80, RZ ;  /* 0x0000008002027810 */ /* 0x000fc60007ffe0ff */
[----:B0-----:R-:W-:-:S05]  /*0a20*/  IMAD.WIDE.U32 R12, R15, 0x2, R12 ;  /* 0x000000020f0c7825 */ /* 0x001fca00078e000c */
[----:B------:R1:W-:Y:S02]  /*0a30*/  STG.E.U16 desc[UR4][R12.64], R7 ;  /* 0x000000070c007986 */ /* 0x0003e4000c101504 */
.L_x_1210:
[----:B------:R-:W-:-:S13]  /*0a40*/  ISETP.GE.U32.AND P0, PT, R2, R5, PT ;  /* 0x000000050200720c */ /* 0x000fda0003f06070 */
[----:B------:R-:W-:Y:S05]  /*0a50*/  @P0 BRA `(.L_x_1212) ;  /* 0x0000000000340947 */ /* 0x000fea0003800000 */
[----:B01----:R-:W0:Y:S01]  /*0a60*/  LDC.64 R6, c[0x0][0x388] ;  /* 0x0000e200ff067b82 */ /* 0x003e220000000a00 */
[----:B------:R-:W-:Y:S02]  /*0a70*/  IADD3 R13, PT, PT, R3, R2, RZ ;  /* 0x00000002030d7210 */ /* 0x000fe40007ffe0ff */
[----:B------:R-:W-:-:S03]  /*0a80*/  IADD3 R2, PT, PT, R2, 0x80, RZ ;  /* 0x0000008002027810 */ /* 0x000fc60007ffe0ff */
[----:B0-----:R-:W-:-:S05]  /*0a90*/  IMAD.WIDE.U32 R6, R13, 0x2, R6 ;  /* 0x000000020d067825 */ /* 0x001fca00078e0006 */
[----:B------:R1:W-:Y:S02]  /*0aa0*/  STG.E.U16 desc[UR4][R6.64], R8 ;  /* 0x0000000806007986 */ /* 0x0003e4000c101504 */
.L_x_1211:
        /* <DEDUP_REMOVED lines=8> */
.L_x_1212:
[----:B------:R-:W-:Y:S05]  /*0b30*/  BSYNC.RELIABLE B1 ;  /* 0x0000000000017941 */ /* 0x000fea0003800100 */
.L_x_1208:
[----:B------:R-:W-:-:S13]  /*0b40*/  ISETP.GE.U32.AND P0, PT, R2, R5, PT ;  /* 0x000000050200720c */ /* 0x000fda0003f06070 */
[----:B012---:R-:W0:Y:S01]  /*0b50*/  @!P0 LDC.64 R6, c[0x0][0x388] ;  /* 0x0000e200ff068b82 */ /* 0x007e220000000a00 */
[----:B------:R-:W-:Y:S02]  /*0b60*/  @!P0 IADD3 R9, PT, PT, R3, R2, RZ ;  /* 0x0000000203098210 */ /* 0x000fe40007ffe0ff */
[----:B------:R-:W-:-:S03]  /*0b70*/  @!P0 IADD3 R2, PT, PT, R2, 0x80, RZ ;  /* 0x0000008002028810 */ /* 0x000fc60007ffe0ff */
[----:B0-----:R-:W-:-:S05]  /*0b80*/  @!P0 IMAD.WIDE.U32 R6, R9, 0x2, R6 ;  /* 0x0000000209068825 */ /* 0x001fca00078e0006 */
[----:B------:R2:W-:Y:S02]  /*0b90*/  @!P0 STG.E.U16 desc[UR4][R6.64], R10 ;  /* 0x0000000a06008986 */ /* 0x0005e4000c101504 */
.L_x_1213:
[----:B------:R-:W-:Y:S05]  /*0ba0*/  BSYNC.RECONVERGENT B0 ;  /* 0x0000000000007941 */ /* 0x000fea0003800200 */
.L_x_1207:
        /* <DEDUP_REMOVED lines=8> */
.L_x_1206:
[----:B------:R-:W0:Y:S01]  /*0c30*/  S2R R0, SR_TID.X ;  /* 0x0000000000007919 */ /* 0x000e220000002100 */
[----:B------:R-:W1:Y:S02]  /*0c40*/  LDC.64 R4, c[0x0][0x390] ;  /* 0x0000e400ff047b82 */ /* 0x000e640000000a00 */
[----:B-1----:R-:W-:-:S04]  /*0c50*/  IMAD.WIDE.U32 R4, R3, 0x2, R4 ;  /* 0x0000000203047825 */ /* 0x002fc800078e0004 */
[----:B0-----:R-:W-:-:S05]  /*0c60*/  IMAD.WIDE.U32 R8, R0, 0x8, R4 ;  /* 0x0000000800087825 */ /* 0x001fca00078e0004 */
[----:B------:R-:W2:Y:S04]  /*0c70*/  LDG.E.64 R6, desc[UR4][R8.64] ;  /* 0x0000000408067981 */ /* 0x000ea8000c1e1b00 */
[----:B------:R-:W3:Y:S01]  /*0c80*/  LDG.E.64 R4, desc[UR4][R8.64+0x400] ;  /* 0x0004000408047981 */ /* 0x000ee2000c1e1b00 */
[--C-:B--2---:R-:W-:Y:S02]  /*0c90*/  HADD2.F32 R2, -RZ, R6.reuse.H0_H0 ;  /* 0x20000006ff027230 */ /* 0x104fe40000004100 */
[----:B------:R-:W-:-:S03]  /*0ca0*/  HADD2.F32 R6, -RZ, R6.H1_H1 ;  /* 0x30000006ff067230 */ /* 0x000fc60000004100 */
[----:B------:R-:W-:Y:S02]  /*0cb0*/  FMUL.RZ R12, R2, 0.15915493667125701904 ;  /* 0x3e22f983020c7820 */ /* 0x000fe4000040c000 */
[----:B------:R-:W-:Y:S01]  /*0cc0*/  FMUL.RZ R17, R6, 0.15915493667125701904 ;  /* 0x3e22f98306117820 */ /* 0x000fe2000040c000 */
[--C-:B------:R-:W-:Y:S01]  /*0cd0*/  HADD2.F32 R6, -RZ, R7.reuse.H0_H0 ;  /* 0x20000007ff067230 */ /* 0x100fe20000004100 */
[----:B------:R-:W0:Y:S01]  /*0ce0*/  MUFU.COS R13, R12 ;  /* 0x0000000c000d7308 */ /* 0x000e220000000000 */
[----:B------:R-:W-:-:S03]  /*0cf0*/  HADD2.F32 R7, -RZ, R7.H1_H1 ;  /* 0x30000007ff077230 */ /* 0x000fc60000004100 */
[----:B------:R-:W-:Y:S01]  /*0d00*/  FMUL.RZ R18, R6, 0.15915493667125701904 ;  /* 0x3e22f98306127820 */ /* 0x000fe2000040c000 */
[--C-:B---3--:R-:W-:Y:S02]  /*0d10*/  HADD2.F32 R6, -RZ, R4.reuse.H0_H0 ;  /* 0x20000004ff067230 */ /* 0x108fe40000004100 */
[----:B------:R-:W-:Y:S01]  /*0d20*/  FMUL.RZ R19, R7, 0.15915493667125701904 ;  /* 0x3e22f98307137820 */ /* 0x000fe2000040c000 */
[----:B------:R-:W-:Y:S01]  /*0d30*/  HADD2.F32 R4, -RZ, R4.H1_H1 ;  /* 0x30000004ff047230 */ /* 0x000fe20000004100 */
[----:B------:R-:W-:Y:S01]  /*0d40*/  MUFU.SIN R11, R17 ;  /* 0x00000011000b7308 */ /* 0x000fe20000000400 */
[----:B------:R-:W-:-:S03]  /*0d50*/  FMUL.RZ R20, R6, 0.15915493667125701904 ;  /* 0x3e22f98306147820 */ /* 0x000fc6000040c000 */
[----:B------:R-:W-:Y:S01]  /*0d60*/  FMUL.RZ R21, R4, 0.15915493667125701904 ;  /* 0x3e22f98304157820 */ /* 0x000fe2000040c000 */
[--C-:B------:R-:W-:Y:S02]  /*0d70*/  HADD2.F32 R4, -RZ, R5.reuse.H0_H0 ;  /* 0x20000005ff047230 */ /* 0x100fe40000004100 */
[----:B------:R-:W-:Y:S01]  /*0d80*/  HADD2.F32 R5, -RZ, R5.H1_H1 ;  /* 0x30000005ff057230 */ /* 0x000fe20000004100 */
[----:B------:R-:W1:Y:S02]  /*0d90*/  MUFU.COS R14, R17 ;  /* 0x00000011000e7308 */ /* 0x000e640000000000 */
[----:B------:R-:W-:Y:S02]  /*0da0*/  FMUL.RZ R22, R4, 0.15915493667125701904 ;  /* 0x3e22f98304167820 */ /* 0x000fe4000040c000 */
[----:B------:R-:W-:Y:S02]  /*0db0*/  FMUL.RZ R23, R5, 0.15915493667125701904 ;  /* 0x3e22f98305177820 */ /* 0x000fe4000040c000 */
[----:B------:R-:W2:Y:S02]  /*0dc0*/  LDC.64 R4, c[0x0][0x388] ;  /* 0x0000e200ff047b82 */ /* 0x000ea40000000a00 */
[----:B------:R-:W-:Y:S08]  /*0dd0*/  MUFU.SIN R10, R18 ;  /* 0x00000012000a7308 */ /* 0x000ff00000000400 */
[----:B------:R-:W-:Y:S08]  /*0de0*/  MUFU.COS R15, R18 ;  /* 0x00000012000f7308 */ /* 0x000ff00000000000 */
[----:B------:R-:W-:Y:S01]  /*0df0*/  MUFU.SIN R7, R19 ;  /* 0x0000001300077308 */ /* 0x000fe20000000400 */
[----:B--2---:R-:W-:-:S07]  /*0e00*/  IMAD.WIDE.U32 R4, R3, 0x2, R4 ;  /* 0x0000000203047825 */ /* 0x004fce00078e0004 */
[----:B------:R-:W-:Y:S01]  /*0e10*/  MUFU.COS R16, R19 ;  /* 0x0000001300107308 */ /* 0x000fe20000000000 */
[----:B------:R-:W-:-:S07]  /*0e20*/  IMAD.WIDE.U32 R4, R0, 0x8, R4 ;  /* 0x0000000800047825 */ /* 0x000fce00078e0004 */
[----:B------:R-:W-:Y:S08]  /*0e30*/  MUFU.SIN R6, R20 ;  /* 0x0000001400067308 */ /* 0x000ff00000000400 */
[----:B------:R-:W-:Y:S08]  /*0e40*/  MUFU.COS R17, R20 ;  /* 0x0000001400117308 */ /* 0x000ff00000000000 */
[----:B------:R-:W-:Y:S08]  /*0e50*/  MUFU.COS R18, R21 ;  /* 0x0000001500127308 */ /* 0x000ff00000000000 */
[----:B------:R-:W-:Y:S08]  /*0e60*/  MUFU.COS R19, R22 ;  /* 0x0000001600137308 */ /* 0x000ff00000000000 */
[----:B------:R-:W-:Y:S08]  /*0e70*/  MUFU.COS R20, R23 ;  /* 0x0000001700147308 */ /* 0x000ff00000000000 */
[----:B------:R-:W-:Y:S08]  /*0e80*/  MUFU.SIN R2, R12 ;  /* 0x0000000c00027308 */ /* 0x000ff00000000400 */
[----:B------:R-:W-:Y:S08]  /*0e90*/  MUFU.SIN R9, R21 ;  /* 0x0000001500097308 */ /* 0x000ff00000000400 */
[----:B0-----:R-:W0:Y:S08]  /*0ea0*/  MUFU.RCP R13, R13 ;  /* 0x0000000d000d7308 */ /* 0x001e300000001000 */
[----:B-1----:R-:W1:Y:S08]  /*0eb0*/  MUFU.RCP R14, R14 ;  /* 0x0000000e000e7308 */ /* 0x002e700000001000 */
[----:B------:R-:W-:Y:S01]  /*0ec0*/  MUFU.SIN R8, R22 ;  /* 0x0000001600087308 */ /* 0x000fe20000000400 */
[----:B0-----:R-:W-:-:S07]  /*0ed0*/  FMUL.FTZ R2, R2, R13 ;  /* 0x0000000d02027220 */ /* 0x001fce0000410000 */
[----:B------:R-:W-:Y:S01]  /*0ee0*/  MUFU.SIN R12, R23 ;  /* 0x00000017000c7308 */ /* 0x000fe20000000400 */
[----:B-1----:R-:W-:-:S07]  /*0ef0*/  FMUL.FTZ R11, R11, R14 ;  /* 0x0000000e0b0b7220 */ /* 0x002fce0000410000 */
[----:B------:R-:W0:Y:S08]  /*0f00*/  MUFU.RCP R15, R15 ;  /* 0x0000000f000f7308 */ /* 0x000e300000001000 */
[----:B------:R-:W1:Y:S08]  /*0f10*/  MUFU.RCP R16, R16 ;  /* 0x0000001000107308 */ /* 0x000e700000001000 */
[----:B------:R-:W2:Y:S01]  /*0f20*/  MUFU.RCP R17, R17 ;  /* 0x0000001100117308 */ /* 0x000ea20000001000 */
[----:B0-----:R-:W-:-:S07]  /*0f30*/  FMUL.FTZ R10, R10, R15 ;  /* 0x0000000f0a0a7220 */ /* 0x001fce0000410000 */
[----:B------:R-:W0:Y:S01]  /*0f40*/  MUFU.RCP R18, R18 ;  /* 0x0000001200127308 */ /* 0x000e220000001000 */
[----:B-1----:R-:W-:-:S05]  /*0f50*/  FMUL.FTZ R7, R7, R16 ;  /* 0x0000001007077220 */ /* 0x002fca0000410000 */
[----:B------:R-:W-:Y:S02]  /*0f60*/  F2FP.F16.F32.PACK_AB R13, R7, R10 ;  /* 0x0000000a070d723e */ /* 0x000fe400000000ff */
[----:B------:R-:W1:Y:S01]  /*0f70*/  MUFU.RCP R19, R19 ;  /* 0x0000001300137308 */ /* 0x000e620000001000 */
[----:B--2---:R-:W-:-:S07]  /*0f80*/  FMUL.FTZ R6, R6, R17 ;  /* 0x0000001106067220 */ /* 0x004fce0000410000 */
[----:B------:R-:W2:Y:S01]  /*0f90*/  MUFU.RCP R21, R20 ;  /* 0x0000001400157308 */ /* 0x000ea20000001000 */
[----:B0-----:R-:W-:Y:S01]  /*0fa0*/  FMUL.FTZ R9, R9, R18 ;  /* 0x0000001209097220 */ /* 0x001fe20000410000 */
[----:B-1----:R-:W-:Y:S01]  /*0fb0*/  FMUL.FTZ R8, R8, R19 ;  /* 0x0000001308087220 */ /* 0x002fe20000410000 */
[----:B--2---:R-:W-:Y:S01]  /*0fc0*/  FMUL.FTZ R3, R12, R21 ;  /* 0x000000150c037220 */ /* 0x004fe20000410000 */
[----:B------:R-:W-:Y:S02]  /*0fd0*/  F2FP.F16.F32.PACK_AB R12, R11, R2 ;  /* 0x000000020b0c723e */ /* 0x000fe400000000ff */
[----:B------:R-:W-:Y:S02]  /*0fe0*/  F2FP.F16.F32.PACK_AB R2, R9, R6 ;  /* 0x000000060902723e */ /* 0x000fe400000000ff */
[----:B------:R-:W-:Y:S01]  /*0ff0*/  F2FP.F16.F32.PACK_AB R3, R3, R8 ;  /* 0x000000080303723e */ /* 0x000fe200000000ff */
[----:B------:R-:W-:Y:S04]  /*1000*/  STG.E.64 desc[UR4][R4.64], R12 ;  /* 0x0000000c04007986 */ /* 0x000fe8000c101b04 */
[----:B------:R-:W-:Y:S01]  /*1010*/  STG.E.64 desc[UR4][R4.64+0x400], R2 ;  /* 0x0004000204007986 */ /* 0x000fe2000c101b04 */
[----:B------:R-:W-:Y:S05]  /*1020*/  EXIT ;  /* 0x000000000000794d */ /* 0x000fea0003800000 */
.L_x_1214:
        /* <DEDUP_REMOVED lines=13> */
.L_x_7504:


//--------------------- .text._ZN2at6native29vectorized_elementwise_kernelILi8EZZZNS0_15tan_kernel_cudaERNS_18TensorIteratorBaseEENKUlvE0_clEvENKUlvE1_clEvEUlN3c104HalfEE_St5arrayIPcLm2EEEEviT0_T1_ --------------------------
	.section	.text._ZN2at6native29vectorized_elementwise_kernelILi8EZZZNS0_15tan_kernel_cudaERNS_18TensorIteratorBaseEENKUlvE0_clEvENKUlvE1_clEvEUlN3c104HalfEE_St5arrayIPcLm2EEEEviT0_T1_,"ax",@progbits
	.align	128
        .global         _ZN2at6native29vectorized_elementwise_kernelILi8EZZZNS0_15tan_kernel_cudaERNS_18TensorIteratorBaseEENKUlvE0_clEvENKUlvE1_clEvEUlN3c104HalfEE_St5arrayIPcLm2EEEEviT0_T1_
        .type           _ZN2at6native29vectorized_elementwise_kernelILi8EZZZNS0_15tan_kernel_cudaERNS_18TensorIteratorBaseEENKUlvE0_clEvENKUlvE1_clEvEUlN3c104HalfEE_St5arrayIPcLm2EEEEviT0_T1_,@function
        .size           _ZN2at6native29vectorized_elementwise_kernelILi8EZZZNS0_15tan_kernel_cudaERNS_18TensorIteratorBaseEENKUlvE0_clEvENKUlvE1_clEvEUlN3c104HalfEE_St5arrayIPcLm2EEEEviT0_T1_,(.L_x_7505 - _ZN2at6native29vectorized_elementwise_kernelILi8EZZZNS0_15tan_kernel_cudaERNS_18TensorIteratorBaseEENKUlvE0_clEvENKUlvE1_clEvEUlN3c104HalfEE_St5arrayIPcLm2EEEEviT0_T1_)
        .other          _ZN2at6native29vectorized_elementwise_kernelILi8EZZZNS0_15tan_kernel_cudaERNS_18TensorIteratorBaseEENKUlvE0_clEvENKUlvE1_clEvEUlN3c104HalfEE_St5arrayIPcLm2EEEEviT0_T1_,@"STO_CUDA_ENTRY STV_DEFAULT"
_ZN2at6native29vectorized_elementwise_kernelILi8EZZZNS0_15tan_kernel_cudaERNS_18TensorIteratorBaseEENKUlvE0_clEvENKUlvE1_clEvEUlN3c104HalfEE_St5arrayIPcLm2EEEEviT0_T1_:
.text._ZN2at6native29vectorized_elementwise_kernelILi8EZZZNS0_15tan_kernel_cudaERNS_18TensorIteratorBaseEENKUlvE0_clEvENKUlvE1_clEvEUlN3c104HalfEE_St5arrayIPcLm2EEEEviT0_T1_:
        /* <DEDUP_REMOVED lines=157> */
.L_x_1218:
[----:B------:R-:W-:-:S13]  /*09d0*/  ISETP.GE.U32.AND P0, PT, R2, R5, PT ;  /* 0x000000050200720c */ /* 0x000fda0003f06070 */
[----:B------:R-:W-:Y:S05]  /*09e0*/  @P0 BRA `(.L_x_1220) ;  /* 0x0000000000300947 */ /* 0x000fea0003800000 */
[----:B0-----:R-:W0:Y:S01]  /*09f0*/  LDC.64 R12, c[0x0][0x388] ;  /* 0x0000e200ff0c7b82 */ /* 0x001e220000000a00 */
[----:B------:R-:W-:Y:S02]  /*0a00*/  IADD3 R15, PT, PT, R3, R2, RZ ;  /* 0x00000002030f7210 */ /* 0x000fe40007ffe0ff */
[----:B------:R-:W-:-:S03]  /*0a10*/  IADD3 R2, PT, PT, R2, 0x80, RZ ;  /* 0x0000008002027810 */ /* 0x000fc60007ffe0ff */
[----:B0-----:R-:W-:-:S05]  /*0a20*/  IMAD.WIDE.U32 R12, R15, 0x2, R12 ;  /* 0x000000020f0c7825 */ /* 0x001fca00078e000c */
[----:B------:R1:W-:Y:S02]  /*0a30*/  STG.E.U16 desc[UR4][R12.64], R7 ;  /* 0x000000070c007986 */ /* 0x0003e4000c101504 */
.L_x_1219:
[----:B------:R-:W-:-:S13]  /*0a40*/  ISETP.GE.U32.AND P0, PT, R2, R5, PT ;  /* 0x000000050200720c */ /* 0x000fda0003f06070 */
[----:B------:R-:W-:Y:S05]  /*0a50*/  @P0 BRA `(.L_x_1221) ;  /* 0x0000000000340947 */ /* 0x000fea0003800000 */
[----:B01----:R-:W0:Y:S01]  /*0a60*/  LDC.64 R6, c[0x0][0x388] ;  /* 0x0000e200ff067b82 */ /* 0x003e220000000a00 */
[----:B------:R-:W-:Y:S02]  /*0a70*/  IADD3 R13, PT, PT, R3, R2, RZ ;  /* 0x00000002030d7210 */ /* 0x000fe40007ffe0ff */
[----:B------:R-:W-:-:S03]  /*0a80*/  IADD3 R2, PT, PT, R2, 0x80, RZ ;  /* 0x0000008002027810 */ /* 0x000fc60007ffe0ff */
[----:B0-----:R-:W-:-:S05]  /*0a90*/  IMAD.WIDE.U32 R6, R13, 0x2, R6 ;  /* 0x000000020d067825 */ /* 0x001fca00078e0006 */
[----:B------:R1:W-:Y:S02]  /*0aa0*/  STG.E.U16 desc[UR4][R6.64], R8 ;  /* 0x0000000806007986 */ /* 0x0003e4000c101504 */
.L_x_1220:
        /* <DEDUP_REMOVED lines=8> */
.L_x_1221:
[----:B------:R-:W-:Y:S05]  /*0b30*/  BSYNC.RELIABLE B1 ;  /* 0x0000000000017941 */ /* 0x000fea0003800100 */
.L_x_1217:
[----:B------:R-:W-:-:S13]  /*0b40*/  ISETP.GE.U32.AND P0, PT, R2, R5, PT ;  /* 0x000000050200720c */ /* 0x000fda0003f06070 */
[----:B012---:R-:W0:Y:S01]  /*0b50*/  @!P0 LDC.64 R6, c[0x0][0x388] ;  /* 0x0000e200ff068b82 */ /* 0x007e220000000a00 */
[----:B------:R-:W-:Y:S02]  /*0b60*/  @!P0 IADD3 R9, PT, PT, R3, R2, RZ ;  /* 0x0000000203098210 */ /* 0x000fe40007ffe0ff */
[----:B------:R-:W-:-:S03]  /*0b70*/  @!P0 IADD3 R2, PT, PT, R2, 0x80, RZ ;  /* 0x0000008002028810 */ /* 0x000fc60007ffe0ff */
[----:B0-----:R-:W-:-:S05]  /*0b80*/  @!P0 IMAD.WIDE.U32 R6, R9, 0x2, R6 ;  /* 0x0000000209068825 */ /* 0x001fca00078e0006 */
[----:B------:R2:W-:Y:S02]  /*0b90*/  @!P0 STG.E.U16 desc[UR4][R6.64], R10 ;  /* 0x0000000a06008986 */ /* 0x0005e4000c101504 */
.L_x_1222:
[----:B------:R-:W-:Y:S05]  /*0ba0*/  BSYNC.RECONVERGENT B0 ;  /* 0x0000000000007941 */ /* 0x000fea0003800200 */
.L_x_1216:
        /* <DEDUP_REMOVED lines=8> */
.L_x_1215:
[----:B------:R-:W0:Y:S01]  /*0c30*/  S2R R0, SR_TID.X ;  /* 0x0000000000007919 */ /* 0x000e220000002100 */
[----:B------:R-:W1:Y:S02]  /*0c40*/  LDC.64 R4, c[0x0][0x390] ;  /* 0x0000e400ff047b82 */ /* 0x000e640000000a00 */
[----:B-1----:R-:W-:-:S04]  /*0c50*/  IMAD.WIDE.U32 R4, R3, 0x2, R4 ;  /* 0x0000000203047825 */ /* 0x002fc800078e0004 */
[----:B0-----:R-:W-:-:S06]  /*0c60*/  IMAD.WIDE.U32 R4, R0, 0x10, R4 ;  /* 0x0000001000047825 */ /* 0x001fcc00078e0004 */
[----:B------:R-:W2:Y:S02]  /*0c70*/  LDG.E.128 R4, desc[UR4][R4.64] ;  /* 0x0000000404047981 */ /* 0x000ea4000c1e1d00 */
[--C-:B--2---:R-:W-:Y:S02]  /*0c80*/  HADD2.F32 R2, -RZ, R4.reuse.H0_H0 ;  /* 0x20000004ff027230 */ /* 0x104fe40000004100 */
[----:B------:R-:W-:Y:S02]  /*0c90*/  HADD2.F32 R8, -RZ, R4.H1_H1 ;  /* 0x30000004ff087230 */ /* 0x000fe40000004100 */
[--C-:B------:R-:W-:Y:S02]  /*0ca0*/  HADD2.F32 R4, -RZ, R6.reuse.H0_H0 ;  /* 0x20000006ff047230 */ /* 0x100fe40000004100 */
[----:B------:R-:W-:Y:S01]  /*0cb0*/  FMUL.RZ R10, R2, 0.15915493667125701904 ;  /* 0x3e22f983020a7820 */ /* 0x000fe2000040c000 */
[----:B------:R-:W-:Y:S02]  /*0cc0*/  HADD2.F32 R6, -RZ, R6.H1_H1 ;  /* 0x30000006ff067230 */ /* 0x000fe40000004100 */
[----:B------:R-:W-:Y:S01]  /*0cd0*/  FMUL.RZ R17, R8, 0.15915493667125701904 ;  /* 0x3e22f98308117820 */ /* 0x000fe2000040c000 */
[----:B------:R-:W-:-:S02]  /*0ce0*/  HADD2.F32 R8, -RZ, R5.H0_H0 ;  /* 0x20000005ff087230 */ /* 0x000fc40000004100 */
[----:B------:R-:W-:Y:S01]  /*0cf0*/  FMUL.RZ R19, R4, 0.15915493667125701904 ;  /* 0x3e22f98304137820 */ /* 0x000fe2000040c000 */
[----:B------:R-:W-:Y:S02]  /*0d00*/  HADD2.F32 R4, -RZ, R7.H0_H0 ;  /* 0x20000007ff047230 */ /* 0x000fe40000004100 */
[----:B------:R-:W-:Y:S01]  /*0d10*/  FMUL.RZ R22, R6, 0.15915493667125701904 ;  /* 0x3e22f98306167820 */ /* 0x000fe2000040c000 */
[----:B------:R-:W-:Y:S02]  /*0d20*/  HADD2.F32 R5, -RZ, R5.H1_H1 ;  /* 0x30000005ff057230 */ /* 0x000fe40000004100 */
[----:B------:R-:W-:Y:S01]  /*0d30*/  FMUL.RZ R18, R8, 0.15915493667125701904 ;  /* 0x3e22f98308127820 */ /* 0x000fe2000040c000 */
[----:B------:R-:W-:Y:S02]  /*0d40*/  HADD2.F32 R7, -RZ, R7.H1_H1 ;  /* 0x30000007ff077230 */ /* 0x000fe40000004100 */
[----:B------:R-:W-:Y:S01]  /*0d50*/  FMUL.RZ R24, R4, 0.15915493667125701904 ;  /* 0x3e22f98304187820 */ /* 0x000fe2000040c000 */
[----:B------:R-:W0:Y:S01]  /*0d60*/  MUFU.COS R13, R10 ;  /* 0x0000000a000d7308 */ /* 0x000e220000000000 */
[----:B------:R-:W-:Y:S01]  /*0d70*/  FMUL.RZ R5, R5, 0.15915493667125701904 ;  /* 0x3e22f98305057820 */ /* 0x000fe2000040c000 */
[----:B------:R-:W-:-:S06]  /*0d80*/  FMUL.RZ R26, R7, 0.15915493667125701904 ;  /* 0x3e22f983071a7820 */ /* 0x000fcc000040c000 */
[----:B------:R-:W-:Y:S08]  /*0d90*/  MUFU.SIN R12, R17 ;  /* 0x00000011000c7308 */ /* 0x000ff00000000400 */
[----:B------:R-:W1:Y:S08]  /*0da0*/  MUFU.COS R14, R17 ;  /* 0x00000011000e7308 */ /* 0x000e700000000000 */
[----:B------:R-:W-:Y:S08]  /*0db0*/  MUFU.SIN R11, R18 ;  /* 0x00000012000b7308 */ /* 0x000ff00000000400 */
[----:B------:R-:W-:Y:S08]  /*0dc0*/  MUFU.COS R15, R18 ;  /* 0x00000012000f7308 */ /* 0x000ff00000000000 */
[----:B------:R-:W-:Y:S08]  /*0dd0*/  MUFU.COS R16, R5 ;  /* 0x0000000500107308 */ /* 0x000ff00000000000 */
[----:B------:R-:W-:Y:S08]  /*0de0*/  MUFU.COS R17, R19 ;  /* 0x0000001300117308 */ /* 0x000ff00000000000 */
[----:B------:R-:W-:Y:S08]  /*0df0*/  MUFU.COS R18, R22 ;  /* 0x0000001600127308 */ /* 0x000ff00000000000 */
[----:B------:R-:W-:Y:S08]  /*0e00*/  MUFU.COS R20, R24 ;  /* 0x0000001800147308 */ /* 0x000ff00000000000 */
[----:B------:R-:W-:Y:S08]  /*0e10*/  MUFU.COS R21, R26 ;  /* 0x0000001a00157308 */ /* 0x000ff00000000000 */
[----:B------:R2:W-:Y:S08]  /*0e20*/  MUFU.SIN R9, R5 ;  /* 0x0000000500097308 */ /* 0x0005f00000000400 */
[----:B------:R-:W-:Y:S01]  /*0e30*/  MUFU.SIN R2, R10 ;  /* 0x0000000a00027308 */ /* 0x000fe20000000400 */
[----:B--2---:R-:W2:Y:S07]  /*0e40*/  LDC.64 R4, c[0x0][0x388] ;  /* 0x0000e200ff047b82 */ /* 0x004eae0000000a00 */
[----:B------:R-:W-:Y:S08]  /*0e50*/  MUFU.SIN R8, R19 ;  /* 0x0000001300087308 */ /* 0x000ff00000000400 */
[----:B------:R-:W-:Y:S08]  /*0e60*/  MUFU.SIN R10, R22 ;  /* 0x00000016000a7308 */ /* 0x000ff00000000400 */
[----:B------:R-:W-:Y:S01]  /*0e70*/  MUFU.SIN R6, R24 ;  /* 0x0000001800067308 */ /* 0x000fe20000000400 */
[----:B--2---:R-:W-:-:S07]  /*0e80*/  IMAD.WIDE.U32 R4, R3, 0x2, R4 ;  /* 0x0000000203047825 */ /* 0x004fce00078e0004 */
[----:B0-----:R-:W0:Y:S08]  /*0e90*/  MUFU.RCP R13, R13 ;  /* 0x0000000d000d7308 */ /* 0x001e300000001000 */
[----:B-1----:R-:W1:Y:S08]  /*0ea0*/  MUFU.RCP R19, R14 ;  /* 0x0000000e00137308 */ /* 0x002e700000001000 */
[----:B------:R-:W-:Y:S01]  /*0eb0*/  MUFU.SIN R7, R26 ;  /* 0x0000001a00077308 */ /* 0x000fe20000000400 */
[----:B0-----:R-:W-:-:S07]  /*0ec0*/  FMUL.FTZ R2, R2, R13 ;  /* 0x0000000d02027220 */ /* 0x001fce0000410000 */
[----:B------:R-:W0:Y:S01]  /*0ed0*/  MUFU.RCP R22, R15 ;  /* 0x0000000f00167308 */ /* 0x000e220000001000 */
[----:B-1----:R-:W-:-:S07]  /*0ee0*/  FMUL.FTZ R19, R12, R19 ;  /* 0x000000130c137220 */ /* 0x002fce0000410000 */
[----:B------:R-:W1:Y:S08]  /*0ef0*/  MUFU.RCP R16, R16 ;  /* 0x0000001000107308 */ /* 0x000e700000001000 */
[----:B------:R-:W2:Y:S01]  /*0f00*/  MUFU.RCP R17, R17 ;  /* 0x0000001100117308 */ /* 0x000ea20000001000 */
[----:B0-----:R-:W-:-:S07]  /*0f10*/  FMUL.FTZ R11, R11, R22 ;  /* 0x000000160b0b7220 */ /* 0x001fce0000410000 */
[----:B------:R-:W0:Y:S01]  /*0f20*/  MUFU.RCP R23, R18 ;  /* 0x0000001200177308 */ /* 0x000e220000001000 */
[----:B-1----:R-:W-:-:S07]  /*0f30*/  FMUL.FTZ R12, R9, R16 ;  /* 0x00000010090c7220 */ /* 0x002fce0000410000 */
[----:B------:R-:W1:Y:S01]  /*0f40*/  MUFU.RCP R25, R20 ;  /* 0x0000001400197308 */ /* 0x000e620000001000 */
[----:B--2---:R-:W-:Y:S01]  /*0f50*/  FMUL.FTZ R3, R8, R17 ;  /* 0x0000001108037220 */ /* 0x004fe20000410000 */
[----:B------:R-:W-:Y:S01]  /*0f60*/  IMAD.WIDE.U32 R8, R0, 0x10, R4 ;  /* 0x0000001000087825 */ /* 0x000fe200078e0004 */
[----:B------:R-:W-:Y:S02]  /*0f70*/  F2FP.F16.F32.PACK_AB R4, R19, R2 ;  /* 0x000000021304723e */ /* 0x000fe400000000ff */
[----:B------:R-:W-:-:S03]  /*0f80*/  F2FP.F16.F32.PACK_AB R5, R12, R11 ;  /* 0x0000000b0c05723e */ /* 0x000fc600000000ff */
[----:B------:R-:W2:Y:S01]  /*0f90*/  MUFU.RCP R24, R21 ;  /* 0x0000001500187308 */ /* 0x000ea20000001000 */
[----:B0-----:R-:W-:Y:S01]  /*0fa0*/  FMUL.FTZ R10, R10, R23 ;  /* 0x000000170a0a7220 */ /* 0x001fe20000410000 */
[----:B-1----:R-:W-:-:S04]  /*0fb0*/  FMUL.FTZ R13, R6, R25 ;  /* 0x00000019060d7220 */ /* 0x002fc80000410000 */
[----:B------:R-:W-:Y:S01]  /*0fc0*/  F2FP.F16.F32.PACK_AB R6, R10, R3 ;  /* 0x000000030a06723e */ /* 0x000fe200000000ff */
[----:B--2---:R-:W-:-:S05]  /*0fd0*/  FMUL.FTZ R14, R7, R24 ;  /* 0x00000018070e7220 */ /* 0x004fca0000410000 */
[----:B------:R-:W-:-:S05]  /*0fe0*/  F2FP.F16.F32.PACK_AB R7, R14, R13 ;  /* 0x0000000d0e07723e */ /* 0x000fca00000000ff */
[----:B------:R-:W-:Y:S01]  /*0ff0*/  STG.E.128 desc[UR4][R8.64], R4 ;  /* 0x0000000408007986 */ /* 0x000fe2000c101d04 */
[----:B------:R-:W-:Y:S05]  /*1000*/  EXIT ;  /* 0x000000000000794d */ /* 0x000fea0003800000 */
.L_x_1223:
        /* <DEDUP_REMOVED lines=15> */
.L_x_7505:


//--------------------- .text._ZN2at6native18elementwise_kernelILi128ELi4EZNS0_15gpu_kernel_implIZZZNS0_15tan_kernel_cudaERNS_18TensorIteratorBaseEENKUlvE0_clEvENKUlvE0_clEvEUlfE_EEvS4_RKT_EUliE_EEviT1_ --------------------------
	.section	.text._ZN2at6native18elementwise_kernelILi128ELi4EZNS0_15gpu_kernel_implIZZZNS0_15tan_kernel_cudaERNS_18TensorIteratorBaseEENKUlvE0_clEvENKUlvE0_clEvEUlfE_EEvS4_RKT_EUliE_EEviT1_,"ax",@progbits
	.align	128
        .global         _ZN2at6native18elementwise_kernelILi128ELi4EZNS0_15gpu_kernel_implIZZZNS0_15tan_kernel_cudaERNS_18TensorIteratorBaseEENKUlvE0_clEvENKUlvE0_clEvEUlfE_EEvS4_RKT_EUliE_EEviT1_
        .type           _ZN2at6native18elementwise_kernelILi128ELi4EZNS0_15gpu_kernel_implIZZZNS0_15tan_kernel_cudaERNS_18TensorIteratorBaseEENKUlvE0_clEvENKUlvE0_clEvEUlfE_EEvS4_RKT_EUliE_EEviT1_,@function
        .size           _ZN2at6native18elementwise_kernelILi128ELi4EZNS0_15gpu_kernel_implIZZZNS0_15tan_kernel_cudaERNS_18TensorIteratorBaseEENKUlvE0_clEvENKUlvE0_clEvEUlfE_EEvS4_RKT_EUliE_EEviT1_,(.L_x_7506 - _ZN2at6native18elementwise_kernelILi128ELi4EZNS0_15gpu_kernel_implIZZZNS0_15tan_kernel_cudaERNS_18TensorIteratorBaseEENKUlvE0_clEvENKUlvE0_clEvEUlfE_EEvS4_RKT_EUliE_EEviT1_)
        .other          _ZN2at6native18elementwise_kernelILi128ELi4EZNS0_15gpu_kernel_implIZZZNS0_15tan_kernel_cudaERNS_18TensorIteratorBaseEENKUlvE0_clEvENKUlvE0_clEvEUlfE_EEvS4_RKT_EUliE_EEviT1_,@"STO_CUDA_ENTRY STV_DEFAULT"
_ZN2at6native18elementwise_kernelILi128ELi4EZNS0_15gpu_kernel_implIZZZNS0_15tan_kernel_cudaERNS_18TensorIteratorBaseEENKUlvE0_clEvENKUlvE0_clEvEUlfE_EEvS4_RKT_EUliE_EEviT1_:
.text._ZN2at6native18elementwise_kernelILi128ELi4EZNS0_15gpu_kernel_implIZZZNS0_15tan_kernel_cudaERNS_18TensorIteratorBaseEENKUlvE0_clEvENKUlvE0_clEvEUlfE_EEvS4_RKT_EUliE_EEviT1_:
        /* <DEDUP_REMOVED lines=319> */
.L_x_1226:
[----:B------:R-:W0:Y:S01]  /*13f0*/  LDCU.64 UR6, c[0x0][0x588] ;  /* 0x0000b100ff0677ac */ /* 0x000e220008000a00 */
[----:B------:R-:W-:Y:S01]  /*1400*/  BSSY.RECONVERGENT B6, `(.L_x_1227) ;  /* 0x00000dd000067945 */ /* 0x000fe20003800200 */
        /* <DEDUP_REMOVED lines=14> */
[----:B--2---:R0:W1:Y:S01]  /*14f0*/  I2F.S16 R0, R2 ;  /* 0x0000000200007306 */ /* 0x0040620000101400 */
[----:B------:R-:W-:Y:S05]  /*1500*/  BRA `(.L_x_1233) ;  /* 0x0000000c00307947 */ /* 0x000fea0003800000 */
.L_x_1231:
[----:B------:R-:W2:Y:S02]  /*1510*/  LDG.E.U8 R0, desc[UR36][R2.64] ;  /* 0x0000002402007981 */ /* 0x000ea4000c1e1100 */
[----:B--2---:R-:W-:Y:S01]  /*1520*/  I2FP.F32.U32 R0, R0 ;  /* 0x0000000000007245 */ /* 0x004fe20000201000 */
[----:B------:R-:W-:Y:S06]  /*1530*/  BRA `(.L_x_1233) ;  /* 0x0000000c00247947 */ /* 0x000fec0003800000 */
.L_x_1230:
[----:B------:R-:W-:-:S09]  /*1540*/  UISETP.NE.AND UP0, UPT, UR4, 0x2, UPT ;  /* 0x000000020400788c */ /* 0x000fd2000bf05270 */
[----:B------:R-:W-:Y:S05]  /*1550*/  BRA.U !UP0, `(.L_x_1234) ;  /* 0x0000000108287547 */ /* 0x000fea000b800000 */
[----:B------:R-:W-:-:S09]  /*1560*/  UISETP.NE.AND UP0, UPT, UR4, 0x3, UPT ;  /* 0x000000030400788c */ /* 0x000fd2000bf05270 */
[----:B------:R-:W-:Y:S05]  /*1570*/  BRA.U !UP0, `(.L_x_1235) ;  /* 0x0000000108147547 */ /* 0x000fea000b800000 */
[----:B------:R-:W-:-:S09]  /*1580*/  UISETP.NE.AND UP0, UPT, UR4, 0x4, UPT ;  /* 0x000000040400788c */ /* 0x000fd2000bf05270 */
[----:B------:R-:W-:Y:S05]  /*1590*/  BRA.U UP0, `(.L_x_1232) ;  /* 0x0000000900907547 */ /* 0x000fea000b800000 */
[----:B------:R-:W2:Y:S02]  /*15a0*/  LDG.E.64 R2, desc[UR36][R2.64] ;  /* 0x0000002402027981 */ /* 0x000ea4000c1e1b00 */
[----:B--2---:R4:W0:Y:S01]  /*15b0*/  I2F.S64 R0, R2 ;  /* 0x0000000200007312 */ /* 0x0048220000301400 */
[----:B------:R-:W-:Y:S05]  /*15c0*/  BRA `(.L_x_1233) ;  /* 0x0000000c00007947 */ /* 0x000fea0003800000 */
.L_x_1235:
[----:B------:R-:W2:Y:S02]  /*15d0*/  LDG.E R0, desc[UR36][R2.64] ;  /* 0x0000002402007981 */ /* 0x000ea4000c1e1900 */
[----:B--2---:R-:W-:Y:S01]  /*15e0*/  I2FP.F32.S32 R0, R0 ;  /* 0x0000000000007245 */ /* 0x004fe20000201400 */
[----:B------:R-:W-:Y:S06]  /*15f0*/  BRA `(.L_x_1233) ;  /* 0x0000000800f47947 */ /* 0x000fec0003800000 */
.L_x_1234:
[----:B------:R-:W2:Y:S02]  /*1600*/  LDG.E.U16 R0, desc[UR36][R2.64] ;  /* 0x0000002402007981 */ /* 0x000ea4000c1e1500 */
[----:B--2---:R-:W0:Y:S01]  /*1610*/  I2F.S16 R0, R0 ;  /* 0x0000000000007306 */ /* 0x004e220000101400 */
[----:B------:R-:W-:Y:S05]  /*1620*/  BRA `(.L_x_1233) ;  /* 0x0000000800e87947 */ /* 0x000fea0003800000 */
.L_x_1229:
[----:B------:R-:W-:-:S09]  /*1630*/  UISETP.GT.AND UP0, UPT, UR4, 0x6, UPT ;  /* 0x000000060400788c */ /* 0x000fd2000bf04270 */
[----:B------:R-:W-:Y:S05]  /*1640*/  BRA.U UP0, `(.L_x_1236) ;  /* 0x0000000100247547 */ /* 0x000fea000b800000 */
[----:B------:R-:W-:-:S09]  /*1650*/  UISETP.NE.AND UP0, UPT, UR4, 0x5, UPT ;  /* 0x000000050400788c */ /* 0x000fd2000bf05270 */
[----:B------:R-:W-:Y:S05]  /*1660*/  BRA.U !UP0, `(.L_x_1237) ;  /* 0x0000000108107547 */ /* 0x000fea000b800000 */
[----:B------:R-:W-:-:S09]  /*1670*/  UISETP.NE.AND UP0, UPT, UR4, 0x6, UPT ;  /* 0x000000060400788c */ /* 0x000fd2000bf05270 */
[----:B------:R-:W-:Y:S05]  /*1680*/  BRA.U UP0, `(.L_x_1232) ;  /* 0x0000000900547547 */ /* 0x000fea000b800000 */
[----:B------:R2:W5:Y:S01]  /*1690*/  LDG.E R0, desc[UR36][R2.64] ;  /* 0x0000002402007981 */ /* 0x000562000c1e1900 */
[----:B------:R-:W-:Y:S05]  /*16a0*/  BRA `(.L_x_1233) ;  /* 0x0000000800c87947 */ /* 0x000fea0003800000 */
.L_x_1237:
[----:B------:R-:W2:Y:S02]  /*16b0*/  LDG.E.U16 R0, desc[UR36][R2.64] ;  /* 0x0000002402007981 */ /* 0x000ea4000c1e1500 */
[----:B--2---:R-:W-:Y:S01]  /*16c0*/  HADD2.F32 R0, -RZ, R0.H0_H0 ;  /* 0x20000000ff007230 */ /* 0x004fe20000004100 */
[----:B------:R-:W-:Y:S06]  /*16d0*/  BRA `(.L_x_1233) ;  /* 0x0000000800bc7947 */ /* 0x000fec0003800000 */
.L_x_1236:
[----:B------:R-:W-:-:S09]  /*16e0*/  UISETP.NE.AND UP0, UPT, UR4, 0x7, UPT ;  /* 0x000000070400788c */ /* 0x000fd2000bf05270 */
[----:B------:R-:W-:Y:S05]  /*16f0*/  BRA.U !UP0, `(.L_x_1238) ;  /* 0x0000000108247547 */ /* 0x000fea000b800000 */
[----:B------:R-:W-:-:S09]  /*1700*/  UISETP.NE.AND UP0, UPT, UR4, 0x8, UPT ;  /* 0x000000080400788c */ /* 0x000fd2000bf05270 */
[----:B------:R-:W-:Y:S05]  /*1710*/  BRA.U !UP0, `(.L_x_1239) ;  /* 0x0000000108107547 */ /* 0x000fea000b800000 */
[----:B------:R-:W-:-:S09]  /*1720*/  UISETP.NE.AND UP0, UPT, UR4, 0x9, UPT ;  /* 0x000000090400788c */ /* 0x000fd2000bf05270 */
[----:B------:R-:W-:Y:S05]  /*1730*/  BRA.U UP0, `(.L_x_1232) ;  /* 0x0000000900287547 */ /* 0x000fea000b800000 */
[----:B------:R3:W5:Y:S01]  /*1740*/  LDG.E R0, desc[UR36][R2.64] ;  /* 0x0000002402007981 */ /* 0x000762000c1e1900 */
[----:B------:R-:W-:Y:S05]  /*1750*/  BRA `(.L_x_1233) ;  /* 0x00000008009c7947 */ /* 0x000fea0003800000 */
.L_x_1239:
[----:B------:R-:W2:Y:S02]  /*1760*/  LDG.E.U16 R0, desc[UR36][R2.64] ;  /* 0x0000002402007981 */ /* 0x000ea4000c1e1500 */
[----:B--2---:R-:W-:Y:S01]  /*1770*/  HADD2.F32 R0, -RZ, R0.H0_H0 ;  /* 0x20000000ff007230 */ /* 0x004fe20000004100 */
[----:B------:R-:W-:Y:S06]  /*1780*/  BRA `(.L_x_1233) ;  /* 0x0000000800907947 */ /* 0x000fec0003800000 */
.L_x_1238:
[----:B------:R-:W2:Y:S01]  /*1790*/  LDG.E.64 R2, desc[UR36][R2.64] ;  /* 0x0000002402027981 */ /* 0x000ea2000c1e1b00 */
[----:B------:R-:W-:Y:S01]  /*17a0*/  UMOV UR4, 0xf0000000 ;  /* 0xf000000000047882 */ /* 0x000fe20000000000 */
[----:B------:R-:W-:Y:S01]  /*17b0*/  UMOV UR5, 0x380fffff ;  /* 0x380fffff00057882 */ /* 0x000fe20000000000 */
[----:B--2---:R-:W0:Y:S01]  /*17c0*/  F2F.F32.F64 R0, R2 ;  /* 0x0000000200007310 */ /* 0x004e220000301000 */
[----:B------:R-:W-:-:S14]  /*17d0*/  DSETP.GEU.AND P0, PT, |R2|, UR4, PT ;  /* 0x0000000402007e2a */ /* 0x000fdc000bf0e200 */
[----:B0-----:R-:W-:Y:S01]  /*17e0*/  @!P0 FMUL R0, R0, 1.175494350822287508e-38 ;  /* 0x0080000000008820 */ /* 0x001fe20000400000 */
[----:B------:R-:W-:Y:S06]  /*17f0*/  BRA `(.L_x_1233) ;  /* 0x0000000800747947 */ /* 0x000fec0003800000 */
.L_x_1228:
        /* <DEDUP_REMOVED lines=10> */
[----:B------:R-:W-:Y:S01]  /*18a0*/  FSEL R0, RZ, 1, !P0 ;  /* 0x3f800000ff007808 */ /* 0x000fe20004000000 */
[----:B------:R-:W-:Y:S08]  /*18b0*/  BRA `(.L_x_1233) ;  /* 0x0000000800447947 */ /* 0x000ff00003800000 */
.L_x_1242:
[----:B------:R-:W2:Y:S01]  /*18c0*/  LDG.E.64 R2, desc[UR36][R2.64] ;  /* 0x0000002402027981 */ /* 0x000ea2000c1e1b00 */
[----:B------:R-:W-:Y:S01]  /*18d0*/  UMOV UR4, 0xf0000000 ;  /* 0xf000000000047882 */ /* 0x000fe20000000000 */
[----:B------:R-:W-:Y:S01]  /*18e0*/  UMOV UR5, 0x380fffff ;  /* 0x380fffff00057882 */ /* 0x000fe20000000000 */
[----:B--2---:R-:W0:Y:S01]  /*18f0*/  F2F.F32.F64 R0, R2 ;  /* 0x0000000200007310 */ /* 0x004e220000301000 */
[----:B------:R-:W-:-:S14]  /*1900*/  DSETP.GEU.AND P0, PT, |R2|, UR4, PT ;  /* 0x0000000402007e2a */ /* 0x000fdc000bf0e200 */
[----:B0-----:R-:W-:Y:S01]  /*1910*/  @!P0 FMUL R0, R0, 1.175494350822287508e-38 ;  /* 0x0080000000008820 */ /* 0x001fe20000400000 */
[----:B------:R-:W-:Y:S06]  /*1920*/  BRA `(.L_x_1233) ;  /* 0x0000000800287947 */ /* 0x000fec0003800000 */
.L_x_1241:
        /* <DEDUP_REMOVED lines=23> */
[----:B------:R-:W-:Y:S01]  /*1aa0*/  LOP3.LUT R0, R5, 0x80000000, R0, 0xf8, !PT ;  /* 0x8000000005007812 */ /* 0x000fe200078ef800 */
[----:B------:R-:W-:Y:S06]  /*1ab0*/  BRA `(.L_x_1233) ;  /* 0x0000000400c47947 */ /* 0x000fec0003800000 */
.L_x_1244:
        /* <DEDUP_REMOVED lines=10> */
[----:B------:R-:W-:Y:S01]  /*1b60*/  LOP3.LUT R0, R0, 0x80000000, R5, 0xf8, !PT ;  /* 0x8000000000007812 */ /* 0x000fe200078ef805 */
[----:B------:R-:W-:Y:S06]  /*1b70*/  BRA `(.L_x_1233) ;  /* 0x0000000400947947 */ /* 0x000fec0003800000 */
.L_x_1243:
[----:B------:R-:W2:Y:S02]  /*1b80*/  LDG.E.U16 R0, desc[UR36][R2.64] ;  /* 0x0000002402007981 */ /* 0x000ea4000c1e1500 */
[----:B--2---:R-:W-:Y:S01]  /*1b90*/  SHF.L.U32 R0, R0, 0x10, RZ ;  /* 0x0000001000007819 */ /* 0x004fe200000006ff */
[----:B------:R-:W-:Y:S06]  /*1ba0*/  BRA `(.L_x_1233) ;  /* 0x0000000400887947 */ /* 0x000fec0003800000 */
.L_x_1240:
        /* <DEDUP_REMOVED lines=9> */
[----:B--2---:R-:W-:Y:S01]  /*1c40*/  I2FP.F32.U32 R0, R0 ;  /* 0x0000000000007245 */ /* 0x004fe20000201000 */
[----:B------:R-:W-:Y:S06]  /*1c50*/  BRA `(.L_x_1233) ;  /* 0x00000004005c7947 */ /* 0x000fec0003800000 */
.L_x_1247:
[----:B------:R-:W2:Y:S01]  /*1c60*/  LDG.E.U8 R3, desc[UR36][R2.64] ;  /* 0x0000002402037981 */ /* 0x000ea2000c1e1100 */
        /* <DEDUP_REMOVED lines=19> */
.L_x_1249:
[----:B------:R-:W-:Y:S05]  /*1da0*/  BSYNC.RECONVERGENT B0 ;  /* 0x0000000000007941 */ /* 0x000fea0003800200 */
.L_x_1248:
[----:B------:R-:W-:Y:S01]  /*1db0*/  IMAD.SHL.U32 R0, R0, 0x100000, RZ ;  /* 0x0010000000007824 */ /* 0x000fe200078e00ff */
[----:B------:R-:W-:-:S04]  /*1dc0*/  LEA R2, R2, 0x3b800000, 0x17 ;  /* 0x3b80000002027811 */ /* 0x000fc800078eb8ff */
[----:B------:R-:W-:Y:S01]  /*1dd0*/  LOP3.LUT R0, R2, R0, R7, 0xfe, !PT ;  /* 0x0000000002007212 */ /* 0x000fe200078efe07 */
[----:B------:R-:W-:Y:S06]  /*1de0*/  BRA `(.L_x_1233) ;  /* 0x0000000000f87947 */ /* 0x000fec0003800000 */
.L_x_1246:
[----:B------:R-:W2:Y:S01]  /*1df0*/  LDG.E.U8 R3, desc[UR36][R2.64] ;  /* 0x0000002402037981 */ /* 0x000ea2000c1e1100 */
        /* <DEDUP_REMOVED lines=19> */
.L_x_1251:
[----:B------:R-:W-:Y:S05]  /*1f30*/  BSYNC.RECONVERGENT B0 ;  /* 0x0000000000007941 */ /* 0x000fea0003800200 */
.L_x_1250:
[----:B------:R-:W-:Y:S01]  /*1f40*/  IMAD.SHL.U32 R0, R0, 0x200000, RZ ;  /* 0x0020000000007824 */ /* 0x000fe200078e00ff */
[----:B------:R-:W-:-:S04]  /*1f50*/  LEA R2, R2, 0x37800000, 0x17 ;  /* 0x3780000002027811 */ /* 0x000fc800078eb8ff */
[----:B------:R-:W-:Y:S01]  /*1f60*/  LOP3.LUT R0, R2, R0, R7, 0xfe, !PT ;  /* 0x0000000002007212 */ /* 0x000fe200078efe07 */
[----:B------:R-:W-:Y:S06]  /*1f70*/  BRA `(.L_x_1233) ;  /* 0x0000000000947947 */ /* 0x000fec0003800000 */
.L_x_1245:
[----:B------:R-:W-:-:S09]  /*1f80*/  UISETP.NE.AND UP0, UPT, UR4, 0x1c, UPT ;  /* 0x0000001c0400788c */ /* 0x000fd2000bf05270 */
[----:B------:R-:W-:Y:S05]  /*1f90*/  BRA.U !UP0, `(.L_x_1252) ;  /* 0x0000000108847547 */ /* 0x000fea000b800000 */
[----:B------:R-:W-:-:S09]  /*1fa0*/  UISETP.NE.AND UP0, UPT, UR4, 0x1d, UPT ;  /* 0x0000001d0400788c */ /* 0x000fd2000bf05270 */
[----:B------:R-:W-:Y:S05]  /*1fb0*/  BRA.U !UP0, `(.L_x_1253) ;  /* 0x0000000108707547 */ /* 0x000fea000b800000 */
[----:B------:R-:W-:-:S09]  /*1fc0*/  UISETP.NE.AND UP0, UPT, UR4, 0x2c, UPT ;  /* 0x0000002c0400788c */ /* 0x000fd2000bf05270 */
[----:B------:R-:W-:Y:S05]  /*1fd0*/  BRA.U !UP0, `(.L_x_1254) ;  /* 0x0000000108487547 */ /* 0x000fea000b800000 */
.L_x_1232:
        /* <DEDUP_REMOVED lines=16> */
.L_x_1255:
[----:B------:R-:W-:Y:S01]  /*20e0*/  IMAD.MOV.U32 R0, RZ, RZ, RZ ;  /* 0x000000ffff007224 */ /* 0x000fe200078e00ff */
[----:B------:R-:W-:Y:S06]  /*20f0*/  BRA `(.L_x_1233) ;  /* 0x0000000000347947 */ /* 0x000fec0003800000 */
.L_x_1254:
[----:B------:R-:W2:Y:S01]  /*2100*/  LDG.E.U8 R2, desc[UR36][R2.64] ;  /* 0x0000002402027981 */ /* 0x000ea2000c1e1100 */
[----:B------:R-:W-:Y:S02]  /*2110*/  MOV R0, 0x400000 ;  /* 0x0040000000007802 */ /* 0x000fe40000000f00 */
[----:B--2---:R-:W-:-:S13]  /*2120*/  ISETP.NE.AND P0, PT, R2, RZ, PT ;  /* 0x000000ff0200720c */ /* 0x004fda0003f05270 */
[----:B------:R-:W-:Y:S05]  /*2130*/  @!P0 BRA `(.L_x_1233) ;  /* 0x0000000000248947 */ /* 0x000fea0003800000 */
[----:B------:R-:W-:-:S13]  /*2140*/  ISETP.NE.AND P0, PT, R2, 0xff, PT ;  /* 0x000000ff0200780c */ /* 0x000fda0003f05270 */
[----:B------:R-:W-:Y:S02]  /*2150*/  @!P0 IMAD.MOV.U32 R0, RZ, RZ, 0x7f800001 ;  /* 0x7f800001ff008424 */ /* 0x000fe400078e00ff */
[----:B------:R-:W-:Y:S01]  /*2160*/  @P0 IMAD.SHL.U32 R0, R2, 0x800000, RZ ;  /* 0x0080000002000824 */ /* 0x000fe200078e00ff */
[----:B------:R-:W-:Y:S06]  /*2170*/  BRA `(.L_x_1233) ;  /* 0x0000000000147947 */ /* 0x000fec0003800000 */
.L_x_1253:
[----:B------:R-:W2:Y:S02]  /*2180*/  LDG.E.64 R2, desc[UR36][R2.64] ;  /* 0x0000002402027981 */ /* 0x000ea4000c1e1b00 */
[----:B--2---:R0:W1:Y:S01]  /*2190*/  I2F.U64 R0, R2 ;  /* 0x0000000200007312 */ /* 0x0040620000301000 */
[----:B------:R-:W-:Y:S05]  /*21a0*/  BRA `(.L_x_1233) ;  /* 0x0000000000087947 */ /* 0x000fea0003800000 */
.L_x_1252:
[----:B------:R-:W2:Y:S02]  /*21b0*/  LDG.E R0, desc[UR36][R2.64] ;  /* 0x0000002402007981 */ /* 0x000ea4000c1e1900 */
[----:B--2---:R-:W-:-:S07]  /*21c0*/  I2FP.F32.U32 R0, R0 ;  /* 0x0000000000007245 */ /* 0x004fce0000201000 */
.L_x_1233:
[----:B------:R-:W-:Y:S05]  /*21d0*/  BSYNC.RECONVERGENT B6 ;  /* 0x0000000000067941 */ /* 0x000fea0003800200 */
.L_x_1227:
[----:B01---5:R-:W-:Y:S01]  /*21e0*/  FMUL.RZ R6, R0, 0.15915493667125701904 ;  /* 0x3e22f98300067820 */ /* 0x023fe2000040c000 */
[----:B------:R-:W2:Y:S03]  /*21f0*/  LDCU.64 UR6, c[0x0][0x580] ;  /* 0x0000b000ff0677ac */ /* 0x000ea60008000a00 */
[----:B------:R-:W0:Y:S01]  /*2200*/  MUFU.COS R0, R6 ;  /* 0x0000000600007308 */ /* 0x000e220000000000 */
[----:B------:R-:W-:-:S04]  /*2210*/  UPRMT UR4, UR42, 0x9910, URZ ;  /* 0x000099102a047896 */ /* 0x000fc800080000ff */
[----:B------:R-:W-:-:S03]  /*2220*/  UISETP.GT.AND UP0, UPT, UR4, 0x9, UPT ;  /* 0x000000090400788c */ /* 0x000fc6000bf04270 */
[----:B------:R-:W-:Y:S01]  /*2230*/  MUFU.SIN R4, R6 ;  /* 0x0000000600047308 */ /* 0x000fe20000000400 */
[----:B--234-:R-:W-:-:S07]  /*2240*/  IADD3 R2, P0, PT, R16, UR6, RZ ;  /* 0x0000000610027c10 */ /* 0x01cfce000ff1e0ff */
[----:B0-----:R-:W0:Y:S01]  /*2250*/  MUFU.RCP R5, R0 ;  /* 0x0000000000057308 */ /* 0x001e220000001000 */
[----:B------:R-:W-:Y:S01]  /*2260*/  IADD3.X R3, PT, PT, RZ, UR7, RZ, P0, !PT ;  /* 0x00000007ff037c10 */ /* 0x000fe200087fe4ff */
[----:B0-----:R-:W-:Y:S01]  /*2270*/  FMUL.FTZ R4, R4, R5 ;  /* 0x0000000504047220 */ /* 0x001fe20000410000 */
        /* <DEDUP_REMOVED lines=9> */
[----:B------:R-:W0:Y:S02]  /*2310*/  F2I.FTZ.TRUNC.NTZ R5, R4 ;  /* 0x0000000400057305 */ /* 0x000e24000021f100 */
[----:B0-----:R0:W-:Y:S01]  /*2320*/  STG.E.U8 desc[UR36][R2.64], R5 ;  /* 0x0000000502007986 */ /* 0x0011e2000c101124 */
[----:B------:R-:W-:Y:S05]  /*2330*/  BRA `(.L_x_1261) ;  /* 0x0000000c003c7947 */ /* 0x000fea0003800000 */
.L_x_1259:
[----:B------:R-:W0:Y:S02]  /*2340*/  F2I.S64.TRUNC R4, R4 ;  /* 0x0000000400047311 */ /* 0x000e24000020d900 */
[----:B0-----:R-:W-:-:S05]  /*2350*/  IMAD.MOV.U32 R7, RZ, RZ, R4 ;  /* 0x000000ffff077224 */ /* 0x001fca00078e0004 */
[----:B------:R0:W-:Y:S01]  /*2360*/  STG.E.U8 desc[UR36][R2.64], R7 ;  /* 0x0000000702007986 */ /* 0x0001e2000c101124 */
[----:B------:R-:W-:Y:S05]  /*2370*/  BRA `(.L_x_1261) ;  /* 0x0000000c002c7947 */ /* 0x000fea0003800000 */
.L_x_1258:
[----:B------:R-:W-:-:S09]  /*2380*/  UISETP.NE.AND UP0, UPT, UR4, 0x2, UPT ;  /* 0x000000020400788c */ /* 0x000fd2000bf05270 */
[----:B------:R-:W-:Y:S05]  /*2390*/  BRA.U !UP0, `(.L_x_1262) ;  /* 0x0000000108287547 */ /* 0x000fea000b800000 */
[----:B------:R-:W-:-:S09]  /*23a0*/  UISETP.NE.AND UP0, UPT, UR4, 0x3, UPT ;  /* 0x000000030400788c */ /* 0x000fd2000bf05270 */
[----:B------:R-:W-:Y:S05]  /*23b0*/  BRA.U !UP0, `(.L_x_1263) ;  /* 0x0000000108147547 */ /* 0x000fea000b800000 */
[----:B------:R-:W-:-:S09]  /*23c0*/  UISETP.NE.AND UP0, UPT, UR4, 0x4, UPT ;  /* 0x000000040400788c */ /* 0x000fd2000bf05270 */
[----:B------:R-:W-:Y:S05]  /*23d0*/  BRA.U UP0, `(.L_x_1260) ;  /* 0x0000000900807547 */ /* 0x000fea000b800000 */
[----:B------:R-:W0:Y:S02]  /*23e0*/  F2I.S64.TRUNC R4, R4 ;  /* 0x0000000400047311 */ /* 0x000e24000020d900 */
[----:B0-----:R0:W-:Y:S01]  /*23f0*/  STG.E.64 desc[UR36][R2.64], R4 ;  /* 0x0000000402007986 */ /* 0x0011e2000c101b24 */
[----:B------:R-:W-:Y:S05]  /*2400*/  BRA `(.L_x_1261) ;  /* 0x0000000c00087947 */ /* 0x000fea0003800000 */
.L_x_1263:
[----:B------:R-:W0:Y:S02]  /*2410*/  F2I.FTZ.TRUNC.NTZ R5, R4 ;  /* 0x0000000400057305 */ /* 0x000e24000021f100 */
[----:B0-----:R0:W-:Y:S01]  /*2420*/  STG.E desc[UR36][R2.64], R5 ;  /* 0x0000000502007986 */ /* 0x0011e2000c101924 */
[----:B------:R-:W-:Y:S05]  /*2430*/  BRA `(.L_x_1261) ;  /* 0x0000000800fc7947 */ /* 0x000fea0003800000 */
.L_x_1262:
[----:B------:R-:W0:Y:S02]  /*2440*/  F2I.FTZ.TRUNC.NTZ R5, R4 ;  /* 0x0000000400057305 */ /* 0x000e24000021f100 */
[----:B0-----:R0:W-:Y:S01]  /*2450*/  STG.E.U16 desc[UR36][R2.64], R5 ;  /* 0x0000000502007986 */ /* 0x0011e2000c101524 */
[----:B------:R-:W-:Y:S05]  /*2460*/  BRA `(.L_x_1261) ;  /* 0x0000000800f07947 */ /* 0x000fea0003800000 */
.L_x_1257:
[----:B------:R-:W-:-:S09]  /*2470*/  UISETP.GT.AND UP0, UPT, UR4, 0x6, UPT ;  /* 0x000000060400788c */ /* 0x000fd2000bf04270 */
[----:B------:R-:W-:Y:S05]  /*2480*/  BRA.U UP0, `(.L_x_1264) ;  /* 0x0000000100247547 */ /* 0x000fea000b800000 */
[----:B------:R-:W-:-:S09]  /*2490*/  UISETP.NE.AND UP0, UPT, UR4, 0x5, UPT ;  /* 0x000000050400788c */ /* 0x000fd2000bf05270 */
[----:B------:R-:W-:Y:S05]  /*24a0*/  BRA.U !UP0, `(.L_x_1265) ;  /* 0x0000000108107547 */ /* 0x000fea000b800000 */
[----:B------:R-:W-:-:S09]  /*24b0*/  UISETP.NE.AND UP0, UPT, UR4, 0x6, UPT ;  /* 0x000000060400788c */ /* 0x000fd2000bf05270 */
[----:B------:R-:W-:Y:S05]  /*24c0*/  BRA.U UP0, `(.L_x_1260) ;  /* 0x0000000900447547 */ /* 0x000fea000b800000 */
[----:B------:R0:W-:Y:S01]  /*24d0*/  STG.E desc[UR36][R2.64], R4 ;  /* 0x0000000402007986 */ /* 0x0001e2000c101924 */
[----:B------:R-:W-:Y:S05]  /*24e0*/  BRA `(.L_x_1261) ;  /* 0x0000000800d07947 */ /* 0x000fea0003800000 */
.L_x_1265:
[----:B------:R-:W-:-:S05]  /*24f0*/  F2FP.F16.F32.PACK_AB R4, RZ, R4 ;  /* 0x00000004ff04723e */ /* 0x000fca00000000ff */
[----:B------:R0:W-:Y:S01]  /*2500*/  STG.E.U16 desc[UR36][R2.64], R4 ;  /* 0x0000000402007986 */ /* 0x0001e2000c101524 */
[----:B------:R-:W-:Y:S05]  /*2510*/  BRA `(.L_x_1261) ;  /* 0x0000000800c47947 */ /* 0x000fea0003800000 */
.L_x_1264:
[----:B------:R-:W-:-:S09]  /*2520*/  UISETP.NE.AND UP0, UPT, UR4, 0x7, UPT ;  /* 0x000000070400788c */ /* 0x000fd2000bf05270 */
[----:B------:R-:W-:Y:S05]  /*2530*/  BRA.U !UP0, `(.L_x_1266) ;  /* 0x00000001082c7547 */ /* 0x000fea000b800000 */
[----:B------:R-:W-:-:S09]  /*2540*/  UISETP.NE.AND UP0, UPT, UR4, 0x8, UPT ;  /* 0x000000080400788c */ /* 0x000fd2000bf05270 */
[----:B------:R-:W-:Y:S05]  /*2550*/  BRA.U !UP0, `(.L_x_1267) ;  /* 0x0000000108147547 */ /* 0x000fea000b800000 */
[----:B------:R-:W-:-:S09]  /*2560*/  UISETP.NE.AND UP0, UPT, UR4, 0x9, UPT ;  /* 0x000000090400788c */ /* 0x000fd2000bf05270 */
[----:B------:R-:W-:Y:S05]  /*2570*/  BRA.U UP0, `(.L_x_1260) ;  /* 0x0000000900187547 */ /* 0x000fea000b800000 */
[----:B------:R-:W-:-:S05]  /*2580*/  IMAD.MOV.U32 R5, RZ, RZ, RZ ;  /* 0x000000ffff057224 */ /* 0x000fca00078e00ff */
[----:B------:R0:W-:Y:S01]  /*2590*/  STG.E.64 desc[UR36][R2.64], R4 ;  /* 0x0000000402007986 */ /* 0x0001e2000c101b24 */
[----:B------:R-:W-:Y:S05]  /*25a0*/  BRA `(.L_x_1261) ;  /* 0x0000000800a07947 */ /* 0x000fea0003800000 */
.L_x_1267:
[----:B------:R-:W-:-:S04]  /*25b0*/  F2FP.F16.F32.PACK_AB R5, RZ, R4 ;  /* 0x00000004ff05723e */ /* 0x000fc800000000ff */
[----:B------:R-:W-:-:S05]  /*25c0*/  PRMT R5, R5, 0x5410, RZ ;  /* 0x0000541005057816 */ /* 0x000fca00000000ff */
[----:B------:R0:W-:Y:S01]  /*25d0*/  STG.E desc[UR36][R2.64], R5 ;  /* 0x0000000502007986 */ /* 0x0001e2000c101924 */
[----:B------:R-:W-:Y:S05]  /*25e0*/  BRA `(.L_x_1261) ;  /* 0x0000000800907947 */ /* 0x000fea0003800000 */
.L_x_1266:
[----:B------:R-:W-:-:S06]  /*25f0*/  FMUL.FTZ R4, R4, 1 ;  /* 0x3f80000004047820 */ /* 0x000fcc0000410000 */
[----:B------:R-:W0:Y:S02]  /*2600*/  F2F.F64.F32 R4, R4 ;  /* 0x0000000400047310 */ /* 0x000e240000201800 */
[----:B0-----:R0:W-:Y:S01]  /*2610*/  STG.E.64 desc[UR36][R2.64], R4 ;  /* 0x0000000402007986 */ /* 0x0011e2000c101b24 */
[----:B------:R-:W-:Y:S05]  /*2620*/  BRA `(.L_x_1261) ;  /* 0x0000000800807947 */ /* 0x000fea0003800000 */
.L_x_1256:
        /* <DEDUP_REMOVED lines=8> */
[----:B------:R-:W-:-:S04]  /*26b0*/  FSETP.NEU.FTZ.AND P0, PT, R4, RZ, PT ;  /* 0x000000ff0400720b */ /* 0x000fc80003f1d000 */
[----:B------:R-:W-:-:S05]  /*26c0*/  SEL R5, RZ, 0x1, !P0 ;  /* 0x00000001ff057807 */ /* 0x000fca0004000000 */
[----:B------:R0:W-:Y:S01]  /*26d0*/  STG.E.U8 desc[UR36][R2.64], R5 ;  /* 0x0000000502007986 */ /* 0x0001e2000c101124 */
[----:B------:R-:W-:Y:S05]  /*26e0*/  BRA `(.L_x_1261) ;  /* 0x0000000800507947 */ /* 0x000fea0003800000 */
.L_x_1270:
[----:B------:R-:W-:Y:S01]  /*26f0*/  FMUL.FTZ R4, R4, 1 ;  /* 0x3f80000004047820 */ /* 0x000fe20000410000 */
[----:B------:R-:W-:-:S05]  /*2700*/  CS2R R6, SRZ ;  /* 0x0000000000067805 */ /* 0x000fca000001ff00 */
[----:B------:R-:W0:Y:S02]  /*2710*/  F2F.F64.F32 R4, R4 ;  /* 0x0000000400047310 */ /* 0x000e240000201800 */
[----:B0-----:R0:W-:Y:S01]  /*2720*/  STG.E.128 desc[UR36][R2.64], R4 ;  /* 0x0000000402007986 */ /* 0x0011e2000c101d24 */
[----:B------:R-:W-:Y:S05]  /*2730*/  BRA `(.L_x_1261) ;  /* 0x00000008003c7947 */ /* 0x000fea0003800000 */
.L_x_1269:
[----:B------:R-:W-:-:S09]  /*2740*/  UISETP.NE.AND UP0, UPT, UR4, 0xf, UPT ;  /* 0x0000000f0400788c */ /* 0x000fd2000bf05270 */
[----:B------:R-:W-:Y:S05]  /*2750*/  BRA.U !UP0, `(.L_x_1271) ;  /* 0x0000000108987547 */ /* 0x000fea000b800000 */
[----:B------:R-:W-:-:S09]  /*2760*/  UISETP.NE.AND UP0, UPT, UR4, 0x17, UPT ;  /* 0x000000170400788c */ /* 0x000fd2000bf05270 */
[----:B------:R-:W-:Y:S05]  /*2770*/  BRA.U !UP0, `(.L_x_1272) ;  /* 0x0000000108487547 */ /* 0x000fea000b800000 */
[----:B------:R-:W-:-:S09]  /*2780*/  UISETP.NE.AND UP0, UPT, UR4, 0x18, UPT ;  /* 0x000000180400788c */ /* 0x000fd2000bf05270 */
[----:B------:R-:W-:Y:S05]  /*2790*/  BRA.U UP0, `(.L_x_1260) ;  /* 0x0000000500907547 */ /* 0x000fea000b800000 */
[----:B------:R-:W-:Y:S01]  /*27a0*/  LOP3.LUT R6, R4, 0x7fffffff, RZ, 0xc0, !PT ;  /* 0x7fffffff04067812 */ /* 0x000fe200078ec0ff */
[----:B------:R-:W-:Y:S01]  /*27b0*/  BSSY.RECONVERGENT B0, `(.L_x_1273) ;  /* 0x000000b000007945 */ /* 0x000fe20003800200 */
[----:B------:R-:W-:Y:S01]  /*27c0*/  HFMA2 R0, -RZ, RZ, 0, 7.569789886474609375e-06 ;  /* 0x0000007fff007431 */ /* 0x000fe200000001ff */
        /* <DEDUP_REMOVED lines=9> */
.L_x_1274:
[----:B------:R-:W-:Y:S05]  /*2860*/  BSYNC.RECONVERGENT B0 ;  /* 0x0000000000007941 */ /* 0x000fea0003800200 */
.L_x_1273:
[----:B------:R-:W-:-:S05]  /*2870*/  LOP3.LUT R7, R0, 0x80, R7, 0xf8, !PT ;  /* 0x0000008000077812 */ /* 0x000fca00078ef807 */
[----:B------:R0:W-:Y:S01]  /*2880*/  STG.E.U8 desc[UR36][R2.64], R7 ;  /* 0x0000000702007986 */ /* 0x0001e2000c101124 */
[----:B------:R-:W-:Y:S05]  /*2890*/  BRA `(.L_x_1261) ;  /* 0x0000000400e47947 */ /* 0x000fea0003800000 */
.L_x_1272:
[----:B------:R-:W-:Y:S01]  /*28a0*/  LOP3.LUT R6, R4, 0x7fffffff, RZ, 0xc0, !PT ;  /* 0x7fffffff04067812 */ /* 0x000fe200078ec0ff */
[----:B------:R-:W-:Y:S01]  /*28b0*/  BSSY.RECONVERGENT B0, `(.L_x_1275) ;  /* 0x000000d000007945 */ /* 0x000fe20003800200 */
        /* <DEDUP_REMOVED lines=12> */
.L_x_1276:
[----:B------:R-:W-:Y:S05]  /*2980*/  BSYNC.RECONVERGENT B0 ;  /* 0x0000000000007941 */ /* 0x000fea0003800200 */
.L_x_1275:
[----:B------:R-:W-:-:S05]  /*2990*/  LOP3.LUT R5, R0, 0x80, R7, 0xf8, !PT ;  /* 0x0000008000057812 */ /* 0x000fca00078ef807 */
[----:B------:R0:W-:Y:S01]  /*29a0*/  STG.E.U8 desc[UR36][R2.64], R5 ;  /* 0x0000000502007986 */ /* 0x0001e2000c101124 */
[----:B------:R-:W-:Y:S05]  /*29b0*/  BRA `(.L_x_1261) ;  /* 0x00000004009c7947 */ /* 0x000fea0003800000 */
.L_x_1271:
[----:B------:R-:W-:-:S05]  /*29c0*/  F2FP.BF16.F32.PACK_AB R4, RZ, R4 ;  /* 0x00000004ff04723e */ /* 0x000fca00000010ff */
[----:B------:R0:W-:Y:S01]  /*29d0*/  STG.E.U16 desc[UR36][R2.64], R4 ;  /* 0x0000000402007986 */ /* 0x0001e2000c101524 */
[----:B------:R-:W-:Y:S05]  /*29e0*/  BRA `(.L_x_1261) ;  /* 0x0000000400907947 */ /* 0x000fea0003800000 */
.L_x_1268:
        /* <DEDUP_REMOVED lines=8> */
[----:B------:R-:W0:Y:S02]  /*2a70*/  F2I.FTZ.U32.TRUNC.NTZ R5, R4 ;  /* 0x0000000400057305 */ /* 0x000e24000021f000 */
[----:B0-----:R0:W-:Y:S01]  /*2a80*/  STG.E.U16 desc[UR36][R2.64], R5 ;  /* 0x0000000502007986 */ /* 0x0011e2000c101524 */
[----:B------:R-:W-:Y:S05]  /*2a90*/  BRA `(.L_x_1261) ;  /* 0x0000000400647947 */ /* 0x000fea0003800000 */
.L_x_1279:
[----:B------:R-:W-:Y:S01]  /*2aa0*/  LOP3.LUT R5, R4, 0x7fffffff, RZ, 0xc0, !PT ;  /* 0x7fffffff04057812 */ /* 0x000fe200078ec0ff */
[----:B------:R-:W-:Y:S01]  /*2ab0*/  BSSY.RECONVERGENT B0, `(.L_x_1280) ;  /* 0x0000013000007945 */ /* 0x000fe20003800200 */
[----:B------:R-:W-:Y:S02]  /*2ac0*/  IMAD.MOV.U32 R0, RZ, RZ, 0x80 ;  /* 0x00000080ff007424 */ /* 0x000fe400078e00ff */
        /* <DEDUP_REMOVED lines=9> */
.L_x_1282:
[----:B------:R-:W-:-:S04]  /*2b60*/  SHF.R.U32.HI R0, RZ, 0x14, R4 ;  /* 0x00000014ff007819 */ /* 0x000fc80000011604 */
[----:B------:R-:W-:-:S04]  /*2b70*/  LOP3.LUT R5, R0, 0x1, RZ, 0xc0, !PT ;  /* 0x0000000100057812 */ /* 0x000fc800078ec0ff */
[----:B------:R-:W-:-:S04]  /*2b80*/  IADD3 R0, PT, PT, R4, 0x487ffff, R5 ;  /* 0x0487ffff04007810 */ /* 0x000fc80007ffe005 */
[----:B------:R-:W-:-:S04]  /*2b90*/  SHF.R.U32.HI R0, RZ, 0x14, R0 ;  /* 0x00000014ff007819 */ /* 0x000fc80000011600 */
[----:B------:R-:W-:-:S07]  /*2ba0*/  LOP3.LUT R5, R0, 0xff, RZ, 0xc0, !PT ;  /* 0x000000ff00057812 */ /* 0x000fce00078ec0ff */
.L_x_1283:
[----:B------:R-:W-:-:S04]  /*2bb0*/  SHF.R.U32.HI R4, RZ, 0x18, R4 ;  /* 0x00000018ff047819 */ /* 0x000fc80000011604 */
[----:B------:R-:W-:-:S04]  /*2bc0*/  LOP3.LUT R5, R5, 0x80, R4, 0xf8, !PT ;  /* 0x0000008005057812 */ /* 0x000fc800078ef804 */
[----:B------:R-:W-:-:S07]  /*2bd0*/  PRMT R0, R5, 0x7610, R0 ;  /* 0x0000761005007816 */ /* 0x000fce0000000000 */
.L_x_1281:
[----:B------:R-:W-:Y:S05]  /*2be0*/  BSYNC.RECONVERGENT B0 ;  /* 0x0000000000007941 */ /* 0x000fea0003800200 */
.L_x_1280:
[----:B------:R4:W-:Y:S01]  /*2bf0*/  STG.E.U8 desc[UR36][R2.64], R0 ;  /* 0x0000000002007986 */ /* 0x0009e2000c101124 */
[----:B------:R-:W-:Y:S05]  /*2c00*/  BRA `(.L_x_1261) ;  /* 0x0000000400087947 */ /* 0x000fea0003800000 */
.L_x_1278:
[----:B------:R-:W-:Y:S01]  /*2c10*/  LOP3.LUT R5, R4, 0x7fffffff, RZ, 0xc0, !PT ;  /* 0x7fffffff04057812 */ /* 0x000fe200078ec0ff */
[----:B------:R-:W-:Y:S01]  /*2c20*/  BSSY.RECONVERGENT B0, `(.L_x_1284) ;  /* 0x0000013000007945 */ /* 0x000fe20003800200 */
[----:B------:R-:W-:Y:S02]  /*2c30*/  MOV R0, 0x80 ;  /* 0x0000008000007802 */ /* 0x000fe40000000f00 */
        /* <DEDUP_REMOVED lines=9> */
.L_x_1286:
[----:B------:R-:W-:-:S04]  /*2cd0*/  SHF.R.U32.HI R0, RZ, 0x15, R4 ;  /* 0x00000015ff007819 */ /* 0x000fc80000011604 */
[----:B------:R-:W-:-:S04]  /*2ce0*/  LOP3.LUT R5, R0, 0x1, RZ, 0xc0, !PT ;  /* 0x0000000100057812 */ /* 0x000fc800078ec0ff */
[----:B------:R-:W-:-:S04]  /*2cf0*/  IADD3 R0, PT, PT, R4, 0x88fffff, R5 ;  /* 0x088fffff04007810 */ /* 0x000fc80007ffe005 */
[----:B------:R-:W-:-:S04]  /*2d00*/  SHF.R.U32.HI R0, RZ, 0x15, R0 ;  /* 0x00000015ff007819 */ /* 0x000fc80000011600 */
[----:B------:R-:W-:-:S07]  /*2d10*/  LOP3.LUT R5, R0, 0xff, RZ, 0xc0, !PT ;  /* 0x000000ff00057812 */ /* 0x000fce00078ec0ff */
.L_x_1287:
[----:B------:R-:W-:-:S04]  /*2d20*/  SHF.R.U32.HI R4, RZ, 0x18, R4 ;  /* 0x00000018ff047819 */ /* 0x000fc80000011604 */
[----:B------:R-:W-:-:S04]  /*2d30*/  LOP3.LUT R5, R5, 0x80, R4, 0xf8, !PT ;  /* 0x0000008005057812 */ /* 0x000fc800078ef804 */
[----:B------:R-:W-:-:S07]  /*2d40*/  PRMT R0, R5, 0x7610, R0 ;  /* 0x0000761005007816 */ /* 0x000fce0000000000 */
.L_x_1285:
[----:B------:R-:W-:Y:S05]  /*2d50*/  BSYNC.RECONVERGENT B0 ;  /* 0x0000000000007941 */ /* 0x000fea0003800200 */
.L_x_1284:
[----:B------:R3:W-:Y:S01]  /*2d60*/  STG.E.U8 desc[UR36][R2.64], R0 ;  /* 0x0000000002007986 */ /* 0x0007e2000c101124 */
[----:B------:R-:W-:Y:S05]  /*2d70*/  BRA `(.L_x_1261) ;  /* 0x0000000000ac7947 */ /* 0x000fea0003800000 */
.L_x_1277:
[----:B------:R-:W-:-:S09]  /*2d80*/  UISETP.NE.AND UP0, UPT, UR4, 0x1c, UPT ;  /* 0x0000001c0400788c */ /* 0x000fd2000bf05270 */
[----:B------:R-:W-:Y:S05]  /*2d90*/  BRA.U !UP0, `(.L_x_1288) ;  /* 0x00000001089c7547 */ /* 0x000fea000b800000 */
[----:B------:R-:W-:-:S09]  /*2da0*/  UISETP.NE.AND UP0, UPT, UR4, 0x1d, UPT ;  /* 0x0000001d0400788c */ /* 0x000fd2000bf05270 */
[----:B------:R-:W-:Y:S05]  /*2db0*/  BRA.U !UP0, `(.L_x_1289) ;  /* 0x0000000108887547 */ /* 0x000fea000b800000 */
[----:B------:R-:W-:-:S09]  /*2dc0*/  UISETP.NE.AND UP0, UPT, UR4, 0x2c, UPT ;  /* 0x0000002c0400788c */ /* 0x000fd2000bf05270 */
[----:B------:R-:W-:Y:S05]  /*2dd0*/  BRA.U !UP0, `(.L_x_1290) ;  /* 0x0000000108447547 */ /* 0x000fea000b800000 */
.L_x_1260:
[----:B------:R-:W-:Y:S01]  /*2de0*/  MOV R0, 0x0 ;  /* 0x0000000000007802 */ /* 0x000fe20000000f00 */
[----:B------:R-:W0:Y:S01]  /*2df0*/  LDCU.64 UR6, c[0x4][0x158] ;  /* 0x01002b00ff0677ac */ /* 0x000e220008000a00 */
[----:B------:R-:W-:Y:S02]  /*2e00*/  HFMA2 R13, -RZ, RZ, 0, 0 ;  /* 0x00000000ff0d7431 */ /* 0x000fe400000001ff */
[----:B------:R-:W-:Y:S01]  /*2e10*/  IMAD.MOV.U32 R8, RZ, RZ, 0x65 ;  /* 0x00000065ff087424 */ /* 0x000fe200078e00ff */
[----:B------:R1:W2:Y:S01]  /*2e20*/  LDC.64 R2, c[0x4][R0] ;  /* 0x0100000000027b82 */ /* 0x0002a20000000a00 */
        /* <DEDUP_REMOVED lines=11> */
.L_x_1291:
[----:B------:R-:W-:Y:S05]  /*2ee0*/  BRA `(.L_x_1261) ;  /* 0x0000000000507947 */ /* 0x000fea0003800000 */
.L_x_1290:
        /* <DEDUP_REMOVED lines=15> */
.L_x_1289:
[----:B------:R-:W0:Y:S02]  /*2fe0*/  F2I.U64.TRUNC R4, R4 ;  /* 0x0000000400047311 */ /* 0x000e24000020d800 */
[----:B0-----:R1:W-:Y:S01]  /*2ff0*/  STG.E.64 desc[UR36][R2.64], R4 ;  /* 0x0000000402007986 */ /* 0x0013e2000c101b24 */
[----:B------:R-:W-:Y:S05]  /*3000*/  BRA `(.L_x_1261) ;  /* 0x0000000000087947 */ /* 0x000fea0003800000 */
.L_x_1288:
[----:B------:R-:W0:Y:S02]  /*3010*/  F2I.FTZ.U32.TRUNC.NTZ R5, R4 ;  /* 0x0000000400057305 */ /* 0x000e24000021f000 */
[----:B0-----:R0:W-:Y:S02]  /*3020*/  STG.E desc[UR36][R2.64], R5 ;  /* 0x0000000502007986 */ /* 0x0011e4000c101924 */
.L_x_1261:
[----:B------:R-:W-:-:S07]  /*3030*/  VIADD R17, R17, 0x80 ;  /* 0x0000008011117836 */ /* 0x000fce0000000000 */
.L_x_1225:
[----:B------:R-:W-:Y:S05]  /*3040*/  BSYNC.RECONVERGENT B7 ;  /* 0x0000000000077941 */ /* 0x000fea0003800200 */
.L_x_1224:
[----:B------:R-:W5:Y:S01]  /*3050*/  LDCU UR4, c[0x0][0x380] ;  /* 0x00007000ff0477ac */ /* 0x000f620008000800 */
[----:B------:R-:W-:Y:S01]  /*3060*/  BSSY.RECONVERGENT B7, `(.L_x_1292) ;  /* 0x00002f6000077945 */ /* 0x000fe20003800200 */
[----:B-----5:R-:W-:-:S13]  /*3070*/  ISETP.GE.AND P0, PT, R17, UR4, PT ;  /* 0x0000000411007c0c */ /* 0x020fda000bf06270 */
[----:B------:R-:W-:Y:S05]  /*3080*/  @P0 BRA `(.L_x_1293) ;  /* 0x0000002c00cc0947 */ /* 0x000fea0003800000 */
[----:B------:R-:W5:Y:S01]  /*3090*/  LDCU UR4, c[0x0][0x388] ;  /* 0x00007100ff0477ac */ /* 0x000f620008000800 */
[----:B---34-:R-:W-:Y:S02]  /*30a0*/  HFMA2 R0, -RZ, RZ, 0, 0 ;  /* 0x00000000ff007431 */ /* 0x018fe400000001ff */
[----:B------:R-:W-:Y:S01]  /*30b0*/  IMAD.MOV.U32 R16, RZ, RZ, RZ ;  /* 0x000000ffff107224 */ /* 0x000fe200078e00ff */
[----:B-----5:R-:W-:-:S09]  /*30c0*/  UISETP.NE.AND UP0, UPT, UR4, URZ, UPT ;  /* 0x000000ff0400728c */ /* 0x020fd2000bf05270 */
[----:B------:R-:W-:Y:S05]  /*30d0*/  BRA.U !UP0, `(.L_x_1294) ;  /* 0x0000001108a87547 */ /* 0x000fea000b800000 */
[----:B------:R-:W0:Y:S01]  /*30e0*/  LDCU.64 UR4, c[0x0][0x390] ;  /* 0x00007200ff0477ac */ /* 0x000e220008000a00 */
[----:B------:R-:W-:Y:S01]  /*30f0*/  IMAD.MOV.U32 R16, RZ, RZ, RZ ;  /* 0x000000ffff107224 */ /* 0x000fe200078e00ff */
[----:B------:R-:W3:Y:S01]  /*3100*/  LDCU UR6, c[0x0][0x38c] ;  /* 0x00007180ff0677ac */ /* 0x000ee20008000800 */
[----:B------:R-:W4:Y:S01]  /*3110*/  LDCU.64 UR8, c[0x0][0x4b8] ;  /* 0x00009700ff0877ac */ /* 0x000f220008000a00 */
[----:B------:R-:W-:Y:S01]  /*3120*/  UISETP.NE.AND UP0, UPT, UR40, URZ, UPT ;  /* 0x000000ff2800728c */ /* 0x000fe2000bf05270 */
[----:B012---:R-:W-:-:S05]  /*3130*/  IMAD.HI.U32 R2, R17, UR4, R16 ;  /* 0x0000000411027c27 */ /* 0x007fca000f8e0010 */
[----:B------:R-:W-:-:S04]  /*3140*/  SHF.R.U32.HI R3, RZ, UR5, R2 ;  /* 0x00000005ff037c19 */ /* 0x000fc80008011602 */
[----:B------:R-:W-:-:S05]  /*3150*/  IADD3 R0, PT, PT, -R3, RZ, RZ ;  /* 0x000000ff03007210 */ /* 0x000fca0007ffe1ff */
[----:B---3--:R-:W-:-:S04]  /*3160*/  IMAD R0, R0, UR6, R17 ;  /* 0x0000000600007c24 */ /* 0x008fc8000f8e0211 */
[C---:B----4-:R-:W-:Y:S02]  /*3170*/  IMAD R16, R0.reuse, UR8, RZ ;  /* 0x0000000800107c24 */ /* 0x050fe4000f8e02ff */
        /* <DEDUP_REMOVED lines=288> */
.L_x_1294:
[----:B------:R-:W0:Y:S01]  /*4380*/  LDCU.64 UR6, c[0x0][0x588] ;  /* 0x0000b100ff0677ac */ /* 0x000e220008000a00 */
[----:B------:R-:W-:Y:S01]  /*4390*/  BSSY.RECONVERGENT B6, `(.L_x_1295) ;  /* 0x00000dd000067945 */ /* 0x000fe20003800200 */
[----:B------:R-:W-:-:S04]  /*43a0*/  UPRMT UR4, UR41, 0x9910, URZ ;  /* 0x0000991029047896 */ /* 0x000fc800080000ff */
[----:B------:R-:W-:Y:S01]  /*43b0*/  UISETP.GT.AND UP0, UPT, UR4, 0x9, UPT ;  /* 0x000000090400788c */ /* 0x000fe2000bf04270 */
[----:B012---:R-:W-:-:S05]  /*43c0*/  IADD3 R2, P0, PT, R0, UR6, RZ ;  /* 0x0000000600027c10 */ /* 0x007fca000ff1e0ff */
        /* <DEDUP_REMOVED lines=13> */
.L_x_1299:
[----:B------:R-:W2:Y:S02]  /*44a0*/  LDG.E.U8 R0, desc[UR36][R2.64] ;  /* 0x0000002402007981 */ /* 0x000ea4000c1e1100 */
[----:B--2---:R-:W-:Y:S01]  /*44b0*/  I2FP.F32.U32 R0, R0 ;  /* 0x0000000000007245 */ /* 0x004fe20000201000 */
[----:B------:R-:W-:Y:S06]  /*44c0*/  BRA `(.L_x_1301) ;  /* 0x0000000c00247947 */ /* 0x000fec0003800000 */
.L_x_1298:
        /* <DEDUP_REMOVED lines=9> */
.L_x_1303:
[----:B------:R-:W2:Y:S02]  /*4560*/  LDG.E R0, desc[UR36][R2.64] ;  /* 0x0000002402007981 */ /* 0x000ea4000c1e1900 */
[----:B--2---:R-:W-:Y:S01]  /*4570*/  I2FP.F32.S32 R0, R0 ;  /* 0x0000000000007245 */ /* 0x004fe20000201400 */
[----:B------:R-:W-:Y:S06]  /*4580*/  BRA `(.L_x_1301) ;  /* 0x0000000800f47947 */ /* 0x000fec0003800000 */
.L_x_1302:
[----:B------:R-:W2:Y:S02]  /*4590*/  LDG.E.U16 R0, desc[UR36][R2.64] ;  /* 0x0000002402007981 */ /* 0x000ea4000c1e1500 */
[----:B--2---:R-:W0:Y:S01]  /*45a0*/  I2F.S16 R0, R0 ;  /* 0x0000000000007306 */ /* 0x004e220000101400 */
[----:B------:R-:W-:Y:S05]  /*45b0*/  BRA `(.L_x_1301) ;  /* 0x0000000800e87947 */ /* 0x000fea0003800000 */
.L_x_1297:
        /* <DEDUP_REMOVED lines=8> */
.L_x_1305:
[----:B------:R-:W2:Y:S02]  /*4640*/  LDG.E.U16 R0, desc[UR36][R2.64] ;  /* 0x0000002402007981 */ /* 0x000ea4000c1e1500 */
[----:B--2---:R-:W-:Y:S01]  /*4650*/  HADD2.F32 R0, -RZ, R0.H0_H0 ;  /* 0x20000000ff007230 */ /* 0x004fe20000004100 */
[----:B------:R-:W-:Y:S06]  /*4660*/  BRA `(.L_x_1301) ;  /* 0x0000000800bc7947 */ /* 0x000fec0003800000 */
.L_x_1304:
        /* <DEDUP_REMOVED lines=8> */
.L_x_1307:
[----:B------:R-:W2:Y:S02]  /*46f0*/  LDG.E.U16 R0, desc[UR36][R2.64] ;  /* 0x0000002402007981 */ /* 0x000ea4000c1e1500 */
[----:B--2---:R-:W-:Y:S01]  /*4700*/  HADD2.F32 R0, -RZ, R0.H0_H0 ;  /* 0x20000000ff007230 */ /* 0x004fe20000004100 */
[----:B------:R-:W-:Y:S06]  /*4710*/  BRA `(.L_x_1301) ;  /* 0x0000000800907947 */ /* 0x000fec0003800000 */
.L_x_1306:
[----:B------:R-:W2:Y:S01]  /*4720*/  LDG.E.64 R2, desc[UR36][R2.64] ;  /* 0x0000002402027981 */ /* 0x000ea2000c1e1b00 */
[----:B------:R-:W-:Y:S01]  /*4730*/  UMOV UR4, 0xf0000000 ;  /* 0xf000000000047882 */ /* 0x000fe20000000000 */
[----:B------:R-:W-:Y:S01]  /*4740*/  UMOV UR5, 0x380fffff ;  /* 0x380fffff00057882 */ /* 0x000fe20000000000 */
[----:B--2---:R-:W0:Y:S01]  /*4750*/  F2F.F32.F64 R0, R2 ;  /* 0x0000000200007310 */ /* 0x004e220000301000 */
[----:B------:R-:W-:-:S14]  /*4760*/  DSETP.GEU.AND P0, PT, |R2|, UR4, PT ;  /* 0x0000000402007e2a */ /* 0x000fdc000bf0e200 */
[----:B0-----:R-:W-:Y:S01]  /*4770*/  @!P0 FMUL R0, R0, 1.175494350822287508e-38 ;  /* 0x0080000000008820 */ /* 0x001fe20000400000 */
[----:B------:R-:W-:Y:S06]  /*4780*/  BRA `(.L_x_1301) ;  /* 0x0000000800747947 */ /* 0x000fec0003800000 */
.L_x_1296:
        /* <DEDUP_REMOVED lines=12> */
.L_x_1310:
[----:B------:R-:W2:Y:S01]  /*4850*/  LDG.E.64 R2, desc[UR36][R2.64] ;  /* 0x0000002402027981 */ /* 0x000ea2000c1e1b00 */
[----:B------:R-:W-:Y:S01]  /*4860*/  UMOV UR4, 0xf0000000 ;  /* 0xf000000000047882 */ /* 0x000fe20000000000 */
[----:B------:R-:W-:Y:S01]  /*4870*/  UMOV UR5, 0x380fffff ;  /* 0x380fffff00057882 */ /* 0x000fe20000000000 */
[----:B--2---:R-:W0:Y:S01]  /*4880*/  F2F.F32.F64 R0, R2 ;  /* 0x0000000200007310 */ /* 0x004e220000301000 */
[----:B------:R-:W-:-:S14]  /*4890*/  DSETP.GEU.AND P0, PT, |R2|, UR4, PT ;  /* 0x0000000402007e2a */ /* 0x000fdc000bf0e200 */
[----:B0-----:R-:W-:Y:S01]  /*48a0*/  @!P0 FMUL R0, R0, 1.175494350822287508e-38 ;  /* 0x0080000000008820 */ /* 0x001fe20000400000 */
[----:B------:R-:W-:Y:S06]  /*48b0*/  BRA `(.L_x_1301) ;  /* 0x0000000800287947 */ /* 0x000fec0003800000 */
.L_x_1309:
        /* <DEDUP_REMOVED lines=23> */
[----:B------:R-:W-:Y:S01]  /*4a30*/  LOP3.LUT R0, R5, 0x80000000, R0, 0xf8, !PT ;  /* 0x8000000005007812 */ /* 0x000fe200078ef800 */
[----:B------:R-:W-:Y:S06]  /*4a40*/  BRA `(.L_x_1301) ;  /* 0x0000000400c47947 */ /* 0x000fec0003800000 */
.L_x_1312:
        /* <DEDUP_REMOVED lines=10> */
[----:B------:R-:W-:Y:S01]  /*4af0*/  LOP3.LUT R0, R0, 0x80000000, R5, 0xf8, !PT ;  /* 0x8000000000007812 */ /* 0x000fe200078ef805 */
[----:B------:R-:W-:Y:S06]  /*4b00*/  BRA `(.L_x_1301) ;  /* 0x0000000400947947 */ /* 0x000fec0003800000 */
.L_x_1311:
[----:B------:R-:W2:Y:S02]  /*4b10*/  LDG.E.U16 R0, desc[UR36][R2.64] ;  /* 0x0000002402007981 */ /* 0x000ea4000c1e1500 */
[----:B--2---:R-:W-:Y:S01]  /*4b20*/  IMAD.U32 R0, R0, 0x10000, RZ ;  /* 0x0001000000007824 */ /* 0x004fe200078e00ff */
[----:B------:R-:W-:Y:S06]  /*4b30*/  BRA `(.L_x_1301) ;  /* 0x0000000400887947 */ /* 0x000fec0003800000 */
.L_x_1308:
        /* <DEDUP_REMOVED lines=11> */
.L_x_1315:
[----:B------:R-:W2:Y:S01]  /*4bf0*/  LDG.E.U8 R3, desc[UR36][R2.64] ;  /* 0x0000002402037981 */ /* 0x000ea2000c1e1100 */
        /* <DEDUP_REMOVED lines=19> */
.L_x_1317:
[----:B------:R-:W-:Y:S05]  /*4d30*/  BSYNC.RECONVERGENT B0 ;  /* 0x0000000000007941 */ /* 0x000fea0003800200 */
.L_x_1316:
[----:B------:R-:W-:Y:S01]  /*4d40*/  IMAD.SHL.U32 R0, R0, 0x100000, RZ ;  /* 0x0010000000007824 */ /* 0x000fe200078e00ff */
[----:B------:R-:W-:-:S04]  /*4d50*/  LEA R2, R2, 0x3b800000, 0x17 ;  /* 0x3b80000002027811 */ /* 0x000fc800078eb8ff */
[----:B------:R-:W-:Y:S01]  /*4d60*/  LOP3.LUT R0, R2, R0, R7, 0xfe, !PT ;  /* 0x0000000002007212 */ /* 0x000fe200078efe07 */
[----:B------:R-:W-:Y:S06]  /*4d70*/  BRA `(.L_x_1301) ;  /* 0x0000000000f87947 */ /* 0x000fec0003800000 */
.L_x_1314:
[----:B------:R-:W2:Y:S01]  /*4d80*/  LDG.E.U8 R3, desc[UR36][R2.64] ;  /* 0x0000002402037981 */ /* 0x000ea2000c1e1100 */
        /* <DEDUP_REMOVED lines=19> */
.L_x_1319:
[----:B------:R-:W-:Y:S05]  /*4ec0*/  BSYNC.RECONVERGENT B0 ;  /* 0x0000000000007941 */ /* 0x000fea0003800200 */
.L_x_1318:
[----:B------:R-:W-:Y:S02]  /*4ed0*/  SHF.L.U32 R0, R0, 0x15, RZ ;  /* 0x0000001500007819 */ /* 0x000fe400000006ff */
[----:B------:R-:W-:-:S04]  /*4ee0*/  LEA R2, R2, 0x37800000, 0x17 ;  /* 0x3780000002027811 */ /* 0x000fc800078eb8ff */
[----:B------:R-:W-:Y:S01]  /*4ef0*/  LOP3.LUT R0, R2, R0, R7, 0xfe, !PT ;  /* 0x0000000002007212 */ /* 0x000fe200078efe07 */
[----:B------:R-:W-:Y:S06]  /*4f00*/  BRA `(.L_x_1301) ;  /* 0x0000000000947947 */ /* 0x000fec0003800000 */
.L_x_1313:
        /* <DEDUP_REMOVED lines=8> */
[----:B--2---:R-:W-:-:S13]  /*4f90*/  ISETP.NE.AND P0, PT, R2, RZ, PT ;  /* 0x000000ff0200720c */ /* 0x004fda0003f05270 */
[----:B------:R-:W-:Y:S05]  /*4fa0*/  @!P0 BRA `(.L_x_1301) ;  /* 0x00000000006c8947 */ /* 0x000fea0003800000 */
[----:B------:R-:W-:-:S13]  /*4fb0*/  ISETP.NE.AND P0, PT, R2, 0xff, PT ;  /* 0x000000ff0200780c */ /* 0x000fda0003f05270 */
[----:B------:R-:W-:Y:S01]  /*4fc0*/  @!P0 IMAD.MOV.U32 R0, RZ, RZ, 0x7f800001 ;  /* 0x7f800001ff008424 */ /* 0x000fe200078e00ff */
[----:B------:R-:W-:Y:S01]  /*4fd0*/  @P0 SHF.L.U32 R0, R2, 0x17, RZ ;  /* 0x0000001702000819 */ /* 0x000fe200000006ff */
[----:B------:R-:W-:Y:S06]  /*4fe0*/  BRA `(.L_x_1301) ;  /* 0x00000000005c7947 */ /* 0x000fec0003800000 */
.L_x_1300:
        /* <DEDUP_REMOVED lines=16> */
.L_x_1322:
[----:B------:R-:W-:Y:S01]  /*50f0*/  IMAD.MOV.U32 R0, RZ, RZ, RZ ;  /* 0x000000ffff007224 */ /* 0x000fe200078e00ff */
[----:B------:R-:W-:Y:S06]  /*5100*/  BRA `(.L_x_1301) ;  /* 0x0000000000147947 */ /* 0x000fec0003800000 */
.L_x_1321:
[----:B------:R-:W2:Y:S02]  /*5110*/  LDG.E.64 R2, desc[UR36][R2.64] ;  /* 0x0000002402027981 */ /* 0x000ea4000c1e1b00 */
[----:B--2---:R0:W1:Y:S01]  /*5120*/  I2F.U64 R0, R2 ;  /* 0x0000000200007312 */ /* 0x0040620000301000 */
[----:B------:R-:W-:Y:S05]  /*5130*/  BRA `(.L_x_1301) ;  /* 0x0000000000087947 */ /* 0x000fea0003800000 */
.L_x_1320:
[----:B------:R-:W2:Y:S02]  /*5140*/  LDG.E R0, desc[UR36][R2.64] ;  /* 0x0000002402007981 */ /* 0x000ea4000c1e1900 */
[----:B--2---:R-:W-:-:S07]  /*5150*/  I2FP.F32.U32 R0, R0 ;  /* 0x0000000000007245 */ /* 0x004fce0000201000 */
.L_x_1301:
[----:B------:R-:W-:Y:S05]  /*5160*/  BSYNC.RECONVERGENT B6 ;  /* 0x0000000000067941 */ /* 0x000fea0003800200 */
.L_x_1295:
        /* <DEDUP_REMOVED lines=8> */
[----:B------:R-:W-:Y:S02]  /*51f0*/  IMAD.X R3, RZ, RZ, UR7, P0 ;  /* 0x00000007ff037e24 */ /* 0x000fe400080e06ff */
        /* <DEDUP_REMOVED lines=13> */
.L_x_1326:
[----:B------:R-:W0:Y:S02]  /*52d0*/  F2I.S64.TRUNC R4, R4 ;  /* 0x0000000400047311 */ /* 0x000e24000020d900 */
[----:B0-----:R-:W-:-:S05]  /*52e0*/  MOV R7, R4 ;  /* 0x0000000400077202 */ /* 0x001fca0000000f00 */
[----:B------:R3:W-:Y:S01]  /*52f0*/  STG.E.U8 desc[UR36][R2.64], R7 ;  /* 0x0000000702007986 */ /* 0x0007e2000c101124 */
[----:B------:R-:W-:Y:S05]  /*5300*/  BRA `(.L_x_1328) ;  /* 0x0000000c00287947 */ /* 0x000fea0003800000 */
.L_x_1325:
        /* <DEDUP_REMOVED lines=9> */
.L_x_1330:
[----:B------:R-:W0:Y:S02]  /*53a0*/  F2I.FTZ.TRUNC.NTZ R5, R4 ;  /* 0x0000000400057305 */ /* 0x000e24000021f100 */
[----:B0-----:R2:W-:Y:S01]  /*53b0*/  STG.E desc[UR36][R2.64], R5 ;  /* 0x0000000502007986 */ /* 0x0015e2000c101924 */
[----:B------:R-:W-:Y:S05]  /*53c0*/  BRA `(.L_x_1328) ;  /* 0x0000000800f87947 */ /* 0x000fea0003800000 */
.L_x_1329:
[----:B------:R-:W0:Y:S02]  /*53d0*/  F2I.FTZ.TRUNC.NTZ R5, R4 ;  /* 0x0000000400057305 */ /* 0x000e24000021f100 */
[----:B0-----:R0:W-:Y:S01]  /*53e0*/  STG.E.U16 desc[UR36][R2.64], R5 ;  /* 0x0000000502007986 */ /* 0x0011e2000c101524 */
[----:B------:R-:W-:Y:S05]  /*53f0*/  BRA `(.L_x_1328) ;  /* 0x0000000800ec7947 */ /* 0x000fea0003800000 */
.L_x_1324:
        /* <DEDUP_REMOVED lines=8> */
.L_x_1332:
[----:B------:R-:W-:-:S05]  /*5480*/  F2FP.F16.F32.PACK_AB R4, RZ, R4 ;  /* 0x00000004ff04723e */ /* 0x000fca00000000ff */
[----:B------:R0:W-:Y:S01]  /*5490*/  STG.E.U16 desc[UR36][R2.64], R4 ;  /* 0x0000000402007986 */ /* 0x0001e2000c101524 */
[----:B------:R-:W-:Y:S05]  /*54a0*/  BRA `(.L_x_1328) ;  /* 0x0000000800c07947 */ /* 0x000fea0003800000 */
.L_x_1331:
        /* <DEDUP_REMOVED lines=9> */
.L_x_1334:
[----:B------:R-:W-:-:S04]  /*5540*/  F2FP.F16.F32.PACK_AB R5, RZ, R4 ;  /* 0x00000004ff05723e */ /* 0x000fc800000000ff */
[----:B------:R-:W-:-:S05]  /*5550*/  PRMT R5, R5, 0x5410, RZ ;  /* 0x0000541005057816 */ /* 0x000fca00000000ff */
[----:B------:R0:W-:Y:S01]  /*5560*/  STG.E desc[UR36][R2.64], R5 ;  /* 0x0000000502007986 */ /* 0x0001e2000c101924 */
[----:B------:R-:W-:Y:S05]  /*5570*/  BRA `(.L_x_1328) ;  /* 0x00000008008c7947 */ /* 0x000fea0003800000 */
.L_x_1333:
[----:B------:R-:W-:-:S06]  /*5580*/  FMUL.FTZ R4, R4, 1 ;  /* 0x3f80000004047820 */ /* 0x000fcc0000410000 */
[----:B------:R-:W0:Y:S02]  /*5590*/  F2F.F64.F32 R4, R4 ;  /* 0x0000000400047310 */ /* 0x000e240000201800 */
[----:B0-----:R0:W-:Y:S01]  /*55a0*/  STG.E.64 desc[UR36][R2.64], R4 ;  /* 0x0000000402007986 */ /* 0x0011e2000c101b24 */
[----:B------:R-:W-:Y:S05]  /*55b0*/  BRA `(.L_x_1328) ;  /* 0x00000008007c7947 */ /* 0x000fea0003800000 */
.L_x_1323:
        /* <DEDUP_REMOVED lines=13> */
.L_x_1338:
[----:B------:R-:W-:Y:S01]  /*5690*/  LOP3.LUT R6, R4, 0x7fffffff, RZ, 0xc0, !PT ;  /* 0x7fffffff04067812 */ /* 0x000fe200078ec0ff */
[----:B------:R-:W-:Y:S01]  /*56a0*/  BSSY.RECONVERGENT B0, `(.L_x_1339) ;  /* 0x0000012000007945 */ /* 0x000fe20003800200 */
[----:B------:R-:W-:Y:S02]  /*56b0*/  IMAD.MOV.U32 R0, RZ, RZ, 0x80 ;  /* 0x00000080ff007424 */ /* 0x000fe400078e00ff */
        /* <DEDUP_REMOVED lines=13> */
.L_x_1341:
[----:B------:R-:W-:-:S04]  /*5790*/  SHF.R.U32.HI R4, RZ, 0x18, R4 ;  /* 0x00000018ff047819 */ /* 0x000fc80000011604 */
[----:B------:R-:W-:-:S04]  /*57a0*/  LOP3.LUT R4, R5, 0x80, R4, 0xf8, !PT ;  /* 0x0000008005047812 */ /* 0x000fc800078ef804 */
[----:B------:R-:W-:-:S07]  /*57b0*/  PRMT R0, R4, 0x7610, R0 ;  /* 0x0000761004007816 */ /* 0x000fce0000000000 */
.L_x_1340:
[----:B------:R-:W-:Y:S05]  /*57c0*/  BSYNC.RECONVERGENT B0 ;  /* 0x0000000000007941 */ /* 0x000fea0003800200 */
.L_x_1339:
[----:B------:R0:W-:Y:S01]  /*57d0*/  STG.E.U8 desc[UR36][R2.64], R0 ;  /* 0x0000000002007986 */ /* 0x0001e2000c101124 */
[----:B------:R-:W-:Y:S05]  /*57e0*/  BRA `(.L_x_1328) ;  /* 0x0000000400f07947 */ /* 0x000fea0003800000 */
.L_x_1337:
[----:B------:R-:W-:Y:S01]  /*57f0*/  LOP3.LUT R6, R4, 0x7fffffff, RZ, 0xc0, !PT ;  /* 0x7fffffff04067812 */ /* 0x000fe200078ec0ff */
[----:B------:R-:W-:Y:S01]  /*5800*/  BSSY.RECONVERGENT B0, `(.L_x_1342) ;  /* 0x0000012000007945 */ /* 0x000fe20003800200 */
[----:B------:R-:W-:Y:S02]  /*5810*/  HFMA2 R0, -RZ, RZ, 0, 7.62939453125e-06 ;  /* 0x00000080ff007431 */ /* 0x000fe400000001ff */
        /* <DEDUP_REMOVED lines=13> */
.L_x_1344:
[----:B------:R-:W-:-:S04]  /*58f0*/  SHF.R.U32.HI R4, RZ, 0x18, R4 ;  /* 0x00000018ff047819 */ /* 0x000fc80000011604 */
[----:B------:R-:W-:-:S04]  /*5900*/  LOP3.LUT R5, R5, 0x80, R4, 0xf8, !PT ;  /* 0x0000008005057812 */ /* 0x000fc800078ef804 */
[----:B------:R-:W-:-:S07]  /*5910*/  PRMT R0, R5, 0x7610, R0 ;  /* 0x0000761005007816 */ /* 0x000fce0000000000 */
.L_x_1343:
[----:B------:R-:W-:Y:S05]  /*5920*/  BSYNC.RECONVERGENT B0 ;  /* 0x0000000000007941 */ /* 0x000fea0003800200 */
.L_x_1342:
[----:B------:R0:W-:Y:S01]  /*5930*/  STG.E.U8 desc[UR36][R2.64], R0 ;  /* 0x0000000002007986 */ /* 0x0001e2000c101124 */
[----:B------:R-:W-:Y:S05]  /*5940*/  BRA `(.L_x_1328) ;  /* 0x0000000400987947 */ /* 0x000fea0003800000 */
.L_x_1336:
[----:B------:R-:W-:-:S09]  /*5950*/  UISETP.NE.AND UP0, UPT, UR4, 0x1c, UPT ;  /* 0x0000001c0400788c */ /* 0x000fd2000bf05270 */
[----:B------:R-:W-:Y:S05]  /*5960*/  BRA.U !UP0, `(.L_x_1345) ;  /* 0x0000000108587547 */ /* 0x000fea000b800000 */
[----:B------:R-:W-:-:S09]  /*5970*/  UISETP.NE.AND UP0, UPT, UR4, 0x1d, UPT ;  /* 0x0000001d0400788c */ /* 0x000fd2000bf05270 */
[----:B------:R-:W-:Y:S05]  /*5980*/  BRA.U !UP0, `(.L_x_1346) ;  /* 0x0000000108447547 */ /* 0x000fea000b800000 */
[----:B------:R-:W-:-:S09]  /*5990*/  UISETP.NE.AND UP0, UPT, UR4, 0x2c, UPT ;  /* 0x0000002c0400788c */ /* 0x000fd2000bf05270 */
[----:B------:R-:W-:Y:S05]  /*59a0*/  BRA.U UP0, `(.L_x_1327) ;  /* 0x0000000100a87547 */ /* 0x000fea000b800000 */
        /* <DEDUP_REMOVED lines=15> */
.L_x_1346:
[----:B------:R-:W0:Y:S02]  /*5aa0*/  F2I.U64.TRUNC R4, R4 ;  /* 0x0000000400047311 */ /* 0x000e24000020d800 */
[----:B0-----:R0:W-:Y:S01]  /*5ab0*/  STG.E.64 desc[UR36][R2.64], R4 ;  /* 0x0000000402007986 */ /* 0x0011e2000c101b24 */
[----:B------:R-:W-:Y:S05]  /*5ac0*/  BRA `(.L_x_1328) ;  /* 0x0000000400387947 */ /* 0x000fea0003800000 */
.L_x_1345:
[----:B------:R-:W0:Y:S02]  /*5ad0*/  F2I.FTZ.U32.TRUNC.NTZ R5, R4 ;  /* 0x0000000400057305 */ /* 0x000e24000021f000 */
[----:B0-----:R0:W-:Y:S01]  /*5ae0*/  STG.E desc[UR36][R2.64], R5 ;  /* 0x0000000502007986 */ /* 0x0011e2000c101924 */
[----:B------:R-:W-:Y:S05]  /*5af0*/  BRA `(.L_x_1328) ;  /* 0x00000004002c7947 */ /* 0x000fea0003800000 */
.L_x_1335:
        /* <DEDUP_REMOVED lines=10> */
.L_x_1348:
[----:B------:R-:W-:Y:S01]  /*5ba0*/  FMUL.FTZ R4, R4, 1 ;  /* 0x3f80000004047820 */ /* 0x000fe20000410000 */
[----:B------:R-:W-:-:S05]  /*5bb0*/  CS2R R6, SRZ ;  /* 0x0000000000067805 */ /* 0x000fca000001ff00 */
[----:B------:R-:W0:Y:S02]  /*5bc0*/  F2F.F64.F32 R4, R4 ;  /* 0x0000000400047310 */ /* 0x000e240000201800 */
[----:B0-----:R0:W-:Y:S01]  /*5bd0*/  STG.E.128 desc[UR36][R2.64], R4 ;  /* 0x0000000402007986 */ /* 0x0011e2000c101d24 */
[----:B------:R-:W-:Y:S05]  /*5be0*/  BRA `(.L_x_1328) ;  /* 0x0000000000f07947 */ /* 0x000fea0003800000 */
.L_x_1347:
[----:B------:R-:W-:-:S09]  /*5bf0*/  UISETP.NE.AND UP0, UPT, UR4, 0xf, UPT ;  /* 0x0000000f0400788c */ /* 0x000fd2000bf05270 */
[----:B------:R-:W-:Y:S05]  /*5c00*/  BRA.U !UP0, `(.L_x_1349) ;  /* 0x0000000108e07547 */ /* 0x000fea000b800000 */
[----:B------:R-:W-:-:S09]  /*5c10*/  UISETP.NE.AND UP0, UPT, UR4, 0x17, UPT ;  /* 0x000000170400788c */ /* 0x000fd2000bf05270 */
[----:B------:R-:W-:Y:S05]  /*5c20*/  BRA.U !UP0, `(.L_x_1350) ;  /* 0x00000001088c7547 */ /* 0x000fea000b800000 */
[----:B------:R-:W-:-:S09]  /*5c30*/  UISETP.NE.AND UP0, UPT, UR4, 0x18, UPT ;  /* 0x000000180400788c */ /* 0x000fd2000bf05270 */
[----:B------:R-:W-:Y:S05]  /*5c40*/  BRA.U !UP0, `(.L_x_1351) ;  /* 0x0000000108447547 */ /* 0x000fea000b800000 */
.L_x_1327:
        /* <DEDUP_REMOVED lines=16> */
.L_x_1352:
[----:B------:R-:W-:Y:S05]  /*5d50*/  BRA `(.L_x_1328) ;  /* 0x0000000000947947 */ /* 0x000fea0003800000 */
.L_x_1351:
[----:B------:R-:W-:Y:S01]  /*5d60*/  LOP3.LUT R6, R4, 0x7fffffff, RZ, 0xc0, !PT ;  /* 0x7fffffff04067812 */ /* 0x000fe200078ec0ff */
[----:B------:R-:W-:Y:S01]  /*5d70*/  BSSY.RECONVERGENT B0, `(.L_x_1353) ;  /* 0x000000b000007945 */ /* 0x000fe20003800200 */
[----:B------:R-:W-:Y:S01]  /*5d80*/  SHF.R.U32.HI R7, RZ, 0x18, R4 ;  /* 0x00000018ff077819 */ /* 0x000fe20000011604 */
[----:B------:R-:W-:Y:S01]  /*5d90*/  IMAD.MOV.U32 R0, RZ, RZ, 0x7f ;  /* 0x0000007fff007424 */ /* 0x000fe200078e00ff */
        /* <DEDUP_REMOVED lines=8> */
.L_x_1354:
[----:B------:R-:W-:Y:S05]  /*5e20*/  BSYNC.RECONVERGENT B0 ;  /* 0x0000000000007941 */ /* 0x000fea0003800200 */
.L_x_1353:
[----:B------:R-:W-:-:S05]  /*5e30*/  LOP3.LUT R5, R0, 0x80, R7, 0xf8, !PT ;  /* 0x0000008000057812 */ /* 0x000fca00078ef807 */
[----:B------:R0:W-:Y:S01]  /*5e40*/  STG.E.U8 desc[UR36][R2.64], R5 ;  /* 0x0000000502007986 */ /* 0x0001e2000c101124 */
[----:B------:R-:W-:Y:S05]  /*5e50*/  BRA `(.L_x_1328) ;  /* 0x0000000000547947 */ /* 0x000fea0003800000 */
.L_x_1350:
[----:B------:R-:W-:Y:S01]  /*5e60*/  LOP3.LUT R6, R4, 0x7fffffff, RZ, 0xc0, !PT ;  /* 0x7fffffff04067812 */ /* 0x000fe200078ec0ff */
[----:B------:R-:W-:Y:S03]  /*5e70*/  BSSY.RECONVERGENT B0, `(.L_x_1355) ;  /* 0x000000d000007945 */ /* 0x000fe60003800200 */
        /* <DEDUP_REMOVED lines=9> */
.L_x_1356:
[----:B------:R-:W-:Y:S02]  /*5f10*/  ISETP.GT.U32.AND P0, PT, R6, 0x7f800000, PT ;  /* 0x7f8000000600780c */ /* 0x000fe40003f04070 */
[----:B------:R-:W-:-:S04]  /*5f20*/  MOV R0, 0x7f ;  /* 0x0000007f00007802 */ /* 0x000fc80000000f00 */
[----:B------:R-:W-:-:S07]  /*5f30*/  SEL R0, R0, 0x7c, P0 ;  /* 0x0000007c00007807 */ /* 0x000fce0000000000 */
.L_x_1357:
[----:B------:R-:W-:Y:S05]  /*5f40*/  BSYNC.RECONVERGENT B0 ;  /* 0x0000000000007941 */ /* 0x000fea0003800200 */
.L_x_1355:
[----:B------:R-:W-:-:S04]  /*5f50*/  SHF.R.U32.HI R5, RZ, 0x18, R4 ;  /* 0x00000018ff057819 */ /* 0x000fc80000011604 */
[----:B------:R-:W-:-:S05]  /*5f60*/  LOP3.LUT R5, R0, 0x80, R5, 0xf8, !PT ;  /* 0x0000008000057812 */ /* 0x000fca00078ef805 */
[----:B------:R0:W-:Y:S01]  /*5f70*/  STG.E.U8 desc[UR36][R2.64], R5 ;  /* 0x0000000502007986 */ /* 0x0001e2000c101124 */
[----:B------:R-:W-:Y:S05]  /*5f80*/  BRA `(.L_x_1328) ;  /* 0x0000000000087947 */ /* 0x000fea0003800000 */
.L_x_1349:
[----:B------:R-:W-:-:S05]  /*5f90*/  F2FP.BF16.F32.PACK_AB R4, RZ, R4 ;  /* 0x00000004ff04723e */ /* 0x000fca00000010ff */
[----:B------:R0:W-:Y:S02]  /*5fa0*/  STG.E.U16 desc[UR36][R2.64], R4 ;  /* 0x0000000402007986 */ /* 0x0001e4000c101524 */
.L_x_1328:
[----:B------:R-:W-:-:S07]  /*5fb0*/  VIADD R17, R17, 0x80 ;  /* 0x0000008011117836 */ /* 0x000fce0000000000 */
.L_x_1293:
[----:B------:R-:W-:Y:S05]  /*5fc0*/  BSYNC.RECONVERGENT B7 ;  /* 0x0000000000077941 */ /* 0x000fea0003800200 */
.L_x_1292:
[----:B------:R-:W5:Y:S01]  /*5fd0*/  LDCU UR4, c[0x0][0x380] ;  /* 0x00007000ff0477ac */ /* 0x000f620008000800 */
[----:B------:R-:W-:Y:S01]  /*5fe0*/  BSSY.RECONVERGENT B7, `(.L_x_1358) ;  /* 0x00002f6000077945 */ /* 0x000fe20003800200 */
[----:B-----5:R-:W-:-:S13]  /*5ff0*/  ISETP.GE.AND P0, PT, R17, UR4, PT ;  /* 0x0000000411007c0c */ /* 0x020fda000bf06270 */
[----:B------:R-:W-:Y:S05]  /*6000*/  @P0 BRA `(.L_x_1359) ;  /* 0x0000002c00cc0947 */ /* 0x000fea0003800000 */
[----:B------:R-:W5:Y:S01]  /*6010*/  LDCU UR4, c[0x0][0x388] ;  /* 0x00007100ff0477ac */ /* 0x000f620008000800 */
[----:B------:R-:W-:Y:S02]  /*6020*/  HFMA2 R16, -RZ, RZ, 0, 0 ;  /* 0x00000000ff107431 */ /* 0x000fe400000001ff */
[----:B0--34-:R-:W-:Y:S01]  /*6030*/  IMAD.MOV.U32 R0, RZ, RZ, RZ ;  /* 0x000000ffff007224 */ /* 0x019fe200078e00ff */
[----:B-----5:R-:W-:-:S09]  /*6040*/  UISETP.NE.AND UP0, UPT, UR4, URZ, UPT ;  /* 0x000000ff0400728c */ /* 0x020fd2000bf05270 */
[----:B------:R-:W-:Y:S05]  /*6050*/  BRA.U !UP0, `(.L_x_1360) ;  /* 0x0000001108a87547 */ /* 0x000fea000b800000 */
[----:B------:R-:W1:Y:S01]  /*6060*/  LDCU.64 UR4, c[0x0][0x390] ;  /* 0x00007200ff0477ac */ /* 0x000e620008000a00 */
[----:B------:R-:W-:Y:S01]  /*6070*/  IMAD.MOV.U32 R16, RZ, RZ, RZ ;  /* 0x000000ffff107224 */ /* 0x000fe200078e00ff */
[----:B------:R-:W0:Y:S01]  /*6080*/  LDCU UR6, c[0x0][0x38c] ;  /* 0x00007180ff0677ac */ /* 0x000e220008000800 */
[----:B------:R-:W3:Y:S01]  /*6090*/  LDCU.64 UR8, c[0x0][0x4b8] ;  /* 0x00009700ff0877ac */ /* 0x000ee20008000a00 */
[----:B------:R-:W-:Y:S01]  /*60a0*/  UISETP.NE.AND UP0, UPT, UR40, URZ, UPT ;  /* 0x000000ff2800728c */ /* 0x000fe2000bf05270 */
[----:B-12---:R-:W-:-:S05]  /*60b0*/  IMAD.HI.U32 R2, R17, UR4, R16 ;  /* 0x0000000411027c27 */ /* 0x006fca000f8e0010 */
[----:B------:R-:W-:-:S05]  /*60c0*/  SHF.R.U32.HI R3, RZ, UR5, R2 ;  /* 0x00000005ff037c19 */ /* 0x000fca0008011602 */
[----:B------:R-:W-:-:S04]  /*60d0*/  IMAD.MOV R0, RZ, RZ, -R3 ;  /* 0x000000ffff007224 */ /* 0x000fc800078e0a03 */
[----:B0-----:R-:W-:-:S04]  /*60e0*/  IMAD R0, R0, UR6, R17 ;  /* 0x0000000600007c24 */ /* 0x001fc8000f8e0211 */
[C---:B---3--:R-:W-:Y:S02]  /*60f0*/  IMAD R16, R0.reuse, UR8, RZ ;  /* 0x0000000800107c24 */ /* 0x048fe4000f8e02ff */
        /* <DEDUP_REMOVED lines=288> */
.L_x_1360:
[----:B------:R-:W1:Y:S01]  /*7300*/  LDCU.64 UR6, c[0x0][0x588] ;  /* 0x0000b100ff0677ac */ /* 0x000e620008000a00 */
[----:B------:R-:W-:Y:S01]  /*7310*/  BSSY.RECONVERGENT B6, `(.L_x_1361) ;  /* 0x00000dd000067945 */ /* 0x000fe20003800200 */
[----:B------:R-:W-:-:S04]  /*7320*/  UPRMT UR4, UR41, 0x9910, URZ ;  /* 0x0000991029047896 */ /* 0x000fc800080000ff */
[----:B------:R-:W-:Y:S01]  /*7330*/  UISETP.GT.AND UP0, UPT, UR4, 0x9, UPT ;  /* 0x000000090400788c */ /* 0x000fe2000bf04270 */
[----:B-12---:R-:W-:-:S04]  /*7340*/  IADD3 R2, P0, PT, R0, UR6, RZ ;  /* 0x0000000600027c10 */ /* 0x006fc8000ff1e0ff */
        /* <DEDUP_REMOVED lines=13> */
.L_x_1365:
[----:B------:R-:W2:Y:S02]  /*7420*/  LDG.E.U8 R0, desc[UR36][R2.64] ;  /* 0x0000002402007981 */ /* 0x000ea4000c1e1100 */
[----:B--2---:R-:W-:Y:S01]  /*7430*/  I2FP.F32.U32 R0, R0 ;  /* 0x0000000000007245 */ /* 0x004fe20000201000 */
[----:B------:R-:W-:Y:S06]  /*7440*/  BRA `(.L_x_1367) ;  /* 0x0000000c00247947 */ /* 0x000fec0003800000 */
.L_x_1364:
[----:B------:R-:W-:-:S09]  /*7450*/  UISETP.NE.AND UP0, UPT, UR4, 0x2, UPT ;  /* 0x000000020400788c */ /* 0x000fd2000bf05270 */
[----:B------:R-:W-:Y:S05]  /*7460*/  BRA.U !UP0, `(.L_x_1368) ;  /* 0x0000000108287547 */ /* 0x000fea000b800000 */
[----:B------:R-:W-:-:S09]  /*7470*/  UISETP.NE.AND UP0, UPT, UR4, 0x3, UPT ;  /* 0x000000030400788c */ /* 0x000fd2000bf05270 */
[----:B------:R-:W-:Y:S05]  /*7480*/  BRA.U !UP0, `(.L_x_1369) ;  /* 0x0000000108147547 */ /* 0x000fea000b800000 */
[----:B------:R-:W-:-:S09]  /*7490*/  UISETP.NE.AND UP0, UPT, UR4, 0x4, UPT ;  /* 0x000000040400788c */ /* 0x000fd2000bf05270 */
[----:B------:R-:W-:Y:S05]  /*74a0*/  BRA.U UP0, `(.L_x_1366) ;  /* 0x0000000900b07547 */ /* 0x000fea000b800000 */
[----:B------:R-:W2:Y:S02]  /*74b0*/  LDG.E.64 R2, desc[UR36][R2.64] ;  /* 0x0000002402027981 */ /* 0x000ea4000c1e1b00 */
[----:B--2---:R3:W4:Y:S01]  /*74c0*/  I2F.S64 R0, R2 ;  /* 0x0000000200007312 */ /* 0x0047220000301400 */
[----:B------:R-:W-:Y:S05]  /*74d0*/  BRA `(.L_x_1367) ;  /* 0x0000000c00007947 */ /* 0x000fea0003800000 */
.L_x_1369:
[----:B------:R-:W2:Y:S02]  /*74e0*/  LDG.E R0, desc[UR36][R2.64] ;  /* 0x0000002402007981 */ /* 0x000ea4000c1e1900 */
[----:B--2---:R-:W-:Y:S01]  /*74f0*/  I2FP.F32.S32 R0, R0 ;  /* 0x0000000000007245 */ /* 0x004fe20000201400 */
[----:B------:R-:W-:Y:S06]  /*7500*/  BRA `(.L_x_1367) ;  /* 0x0000000800f47947 */ /* 0x000fec0003800000 */
.L_x_1368:
[----:B------:R-:W2:Y:S02]  /*7510*/  LDG.E.U16 R0, desc[UR36][R2.64] ;  /* 0x0000002402007981 */ /* 0x000ea4000c1e1500 */
[----:B--2---:R-:W2:Y:S01]  /*7520*/  I2F.S16 R0, R0 ;  /* 0x0000000000007306 */ /* 0x004ea20000101400 */
[----:B------:R-:W-:Y:S05]  /*7530*/  BRA `(.L_x_1367) ;  /* 0x0000000800e87947 */ /* 0x000fea0003800000 */
.L_x_1363:
        /* <DEDUP_REMOVED lines=8> */
.L_x_1371:
[----:B------:R-:W2:Y:S02]  /*75c0*/  LDG.E.U16 R0, desc[UR36][R2.64] ;  /* 0x0000002402007981 */ /* 0x000ea4000c1e1500 */
[----:B--2---:R-:W-:Y:S01]  /*75d0*/  HADD2.F32 R0, -RZ, R0.H0_H0 ;  /* 0x20000000ff007230 */ /* 0x004fe20000004100 */
[----:B------:R-:W-:Y:S06]  /*75e0*/  BRA `(.L_x_1367) ;  /* 0x0000000800bc7947 */ /* 0x000fec0003800000 */
.L_x_1370:
        /* <DEDUP_REMOVED lines=8> */
.L_x_1373:
[----:B------:R-:W2:Y:S02]  /*7670*/  LDG.E.U16 R0, desc[UR36][R2.64] ;  /* 0x0000002402007981 */ /* 0x000ea4000c1e1500 */
[----:B--2---:R-:W-:Y:S01]  /*7680*/  HADD2.F32 R0, -RZ, R0.H0_H0 ;  /* 0x20000000ff007230 */ /* 0x004fe20000004100 */
[----:B------:R-:W-:Y:S06]  /*7690*/  BRA `(.L_x_1367) ;  /* 0x0000000800907947 */ /* 0x000fec0003800000 */
.L_x_1372:
[----:B------:R-:W2:Y:S01]  /*76a0*/  LDG.E.64 R2, desc[UR36][R2.64] ;  /* 0x0000002402027981 */ /* 0x000ea2000c1e1b00 */
[----:B------:R-:W-:Y:S01]  /*76b0*/  UMOV UR4, 0xf0000000 ;  /* 0xf000000000047882 */ /* 0x000fe20000000000 */
[----:B------:R-:W-:Y:S01]  /*76c0*/  UMOV UR5, 0x380fffff ;  /* 0x380fffff00057882 */ /* 0x000fe20000000000 */
[----:B--2---:R-:W0:Y:S01]  /*76d0*/  F2F.F32.F64 R0, R2 ;  /* 0x0000000200007310 */ /* 0x004e220000301000 */
[----:B------:R-:W-:-:S14]  /*76e0*/  DSETP.GEU.AND P0, PT, |R2|, UR4, PT ;  /* 0x0000000402007e2a */ /* 0x000fdc000bf0e200 */
[----:B0-----:R-:W-:Y:S01]  /*76f0*/  @!P0 FMUL R0, R0, 1.175494350822287508e-38 ;  /* 0x0080000000008820 */ /* 0x001fe20000400000 */
[----:B------:R-:W-:Y:S06]  /*7700*/  BRA `(.L_x_1367) ;  /* 0x0000000800747947 */ /* 0x000fec0003800000 */
.L_x_1362:
        /* <DEDUP_REMOVED lines=12> */
.L_x_1376:
[----:B------:R-:W2:Y:S01]  /*77d0*/  LDG.E.64 R2, desc[UR36][R2.64] ;  /* 0x0000002402027981 */ /* 0x000ea2000c1e1b00 */
[----:B------:R-:W-:Y:S01]  /*77e0*/  UMOV UR4, 0xf0000000 ;  /* 0xf000000000047882 */ /* 0x000fe20000000000 */
[----:B------:R-:W-:Y:S01]  /*77f0*/  UMOV UR5, 0x380fffff ;  /* 0x380fffff00057882 */ /* 0x000fe20000000000 */
[----:B--2---:R-:W0:Y:S01]  /*7800*/  F2F.F32.F64 R0, R2 ;  /* 0x0000000200007310 */ /* 0x004e220000301000 */
[----:B------:R-:W-:-:S14]  /*7810*/  DSETP.GEU.AND P0, PT, |R2|, UR4, PT ;  /* 0x0000000402007e2a */ /* 0x000fdc000bf0e200 */
[----:B0-----:R-:W-:Y:S01]  /*7820*/  @!P0 FMUL R0, R0, 1.175494350822287508e-38 ;  /* 0x0080000000008820 */ /* 0x001fe20000400000 */
[----:B------:R-:W-:Y:S06]  /*7830*/  BRA `(.L_x_1367) ;  /* 0x0000000800287947 */ /* 0x000fec0003800000 */
.L_x_1375:
        /* <DEDUP_REMOVED lines=23> */
[----:B------:R-:W-:Y:S01]  /*79b0*/  LOP3.LUT R0, R5, 0x80000000, R0, 0xf8, !PT ;  /* 0x8000000005007812 */ /* 0x000fe200078ef800 */
[----:B------:R-:W-:Y:S06]  /*79c0*/  BRA `(.L_x_1367) ;  /* 0x0000000400c47947 */ /* 0x000fec0003800000 */
.L_x_1378:
        /* <DEDUP_REMOVED lines=12> */
.L_x_1377:
[----:B------:R-:W2:Y:S02]  /*7a90*/  LDG.E.U16 R0, desc[UR36][R2.64] ;  /* 0x0000002402007981 */ /* 0x000ea4000c1e1500 */
[----:B--2---:R-:W-:Y:S01]  /*7aa0*/  IMAD.U32 R0, R0, 0x10000, RZ ;  /* 0x0001000000007824 */ /* 0x004fe200078e00ff */
[----:B------:R-:W-:Y:S06]  /*7ab0*/  BRA `(.L_x_1367) ;  /* 0x0000000400887947 */ /* 0x000fec0003800000 */
.L_x_1374:
        /* <DEDUP_REMOVED lines=11> */
.L_x_1381:
        /* <DEDUP_REMOVED lines=20> */
.L_x_1383:
[----:B------:R-:W-:Y:S05]  /*7cb0*/  BSYNC.RECONVERGENT B0 ;  /* 0x0000000000007941 */ /* 0x000fea0003800200 */
.L_x_1382:
[----:B------:R-:W-:Y:S02]  /*7cc0*/  SHF.L.U32 R0, R0, 0x14, RZ ;  /* 0x0000001400007819 */ /* 0x000fe400000006ff */
[----:B------:R-:W-:-:S04]  /*7cd0*/  LEA R2, R2, 0x3b800000, 0x17 ;  /* 0x3b80000002027811 */ /* 0x000fc800078eb8ff */
[----:B------:R-:W-:Y:S01]  /*7ce0*/  LOP3.LUT R0, R2, R0, R7, 0xfe, !PT ;  /* 0x0000000002007212 */ /* 0x000fe200078efe07 */
[----:B------:R-:W-:Y:S06]  /*7cf0*/  BRA `(.L_x_1367) ;  /* 0x0000000000f87947 */ /* 0x000fec0003800000 */
.L_x_1380:
        /* <DEDUP_REMOVED lines=20> */
.L_x_1385:
[----:B------:R-:W-:Y:S05]  /*7e40*/  BSYNC.RECONVERGENT B0 ;  /* 0x0000000000007941 */ /* 0x000fea0003800200 */
.L_x_1384:
[----:B------:R-:W-:Y:S01]  /*7e50*/  IMAD.SHL.U32 R0, R0, 0x200000, RZ ;  /* 0x0020000000007824 */ /* 0x000fe200078e00ff */
[----:B------:R-:W-:-:S04]  /*7e60*/  LEA R2, R2, 0x37800000, 0x17 ;  /* 0x3780000002027811 */ /* 0x000fc800078eb8ff */
[----:B------:R-:W-:Y:S01]  /*7e70*/  LOP3.LUT R0, R2, R0, R7, 0xfe, !PT ;  /* 0x0000000002007212 */ /* 0x000fe200078efe07 */
[----:B------:R-:W-:Y:S06]  /*7e80*/  BRA `(.L_x_1367) ;  /* 0x0000000000947947 */ /* 0x000fec0003800000 */
.L_x_1379:
[----:B------:R-:W-:-:S09]  /*7e90*/  UISETP.NE.AND UP0, UPT, UR4, 0x1c, UPT ;  /* 0x0000001c0400788c */ /* 0x000fd2000bf05270 */
[----:B------:R-:W-:Y:S05]  /*7ea0*/  BRA.U !UP0, `(.L_x_1386) ;  /* 0x0000000108847547 */ /* 0x000fea000b800000 */
[----:B------:R-:W-:-:S09]  /*7eb0*/  UISETP.NE.AND UP0, UPT, UR4, 0x1d, UPT ;  /* 0x0000001d0400788c */ /* 0x000fd2000bf05270 */
[----:B------:R-:W-:Y:S05]  /*7ec0*/  BRA.U !UP0, `(.L_x_1387) ;  /* 0x0000000108707547 */ /* 0x000fea000b800000 */
[----:B------:R-:W-:-:S09]  /*7ed0*/  UISETP.NE.AND UP0, UPT, UR4, 0x2c, UPT ;  /* 0x0000002c0400788c */ /* 0x000fd2000bf05270 */
[----:B------:R-:W-:Y:S05]  /*7ee0*/  BRA.U UP0, `(.L_x_1366) ;  /* 0x0000000100207547 */ /* 0x000fea000b800000 */
[----:B------:R-:W2:Y:S01]  /*7ef0*/  LDG.E.U8 R2, desc[UR36][R2.64] ;  /* 0x0000002402027981 */ /* 0x000ea2000c1e1100 */
[----:B------:R-:W-:Y:S01]  /*7f00*/  HFMA2 R0, -RZ, RZ, 3.814697265625e-06, 0 ;  /* 0x00400000ff007431 */ /* 0x000fe200000001ff */
[----:B--2---:R-:W-:-:S13]  /*7f10*/  ISETP.NE.AND P0, PT, R2, RZ, PT ;  /* 0x000000ff0200720c */ /* 0x004fda0003f05270 */
[----:B------:R-:W-:Y:S05]  /*7f20*/  @!P0 BRA `(.L_x_1367) ;  /* 0x00000000006c8947 */ /* 0x000fea0003800000 */
[----:B------:R-:W-:-:S13]  /*7f30*/  ISETP.NE.AND P0, PT, R2, 0xff, PT ;  /* 0x000000ff0200780c */ /* 0x000fda0003f05270 */
[----:B------:R-:W-:Y:S02]  /*7f40*/  @!P0 IMAD.MOV.U32 R0, RZ, RZ, 0x7f800001 ;  /* 0x7f800001ff008424 */ /* 0x000fe400078e00ff */
[----:B------:R-:W-:Y:S01]  /*7f50*/  @P0 IMAD.SHL.U32 R0, R2, 0x800000, RZ ;  /* 0x0080000002000824 */ /* 0x000fe200078e00ff */
[----:B------:R-:W-:Y:S06]  /*7f60*/  BRA `(.L_x_1367) ;  /* 0x00000000005c7947 */ /* 0x000fec0003800000 */
.L_x_1366:
        /* <DEDUP_REMOVED lines=16> */
.L_x_1388:
[----:B------:R-:W-:Y:S01]  /*8070*/  MOV R0, RZ ;  /* 0x000000ff00007202 */ /* 0x000fe20000000f00 */
[----:B------:R-:W-:Y:S06]  /*8080*/  BRA `(.L_x_1367) ;  /* 0x0000000000147947 */ /* 0x000fec0003800000 */
.L_x_1387:
[----:B------:R-:W2:Y:S02]  /*8090*/  LDG.E.64 R2, desc[UR36][R2.64] ;  /* 0x0000002402027981 */ /* 0x000ea4000c1e1b00 */
[----:B--2---:R0:W1:Y:S01]  /*80a0*/  I2F.U64 R0, R2 ;  /* 0x0000000200007312 */ /* 0x0040620000301000 */
[----:B------:R-:W-:Y:S05]  /*80b0*/  BRA `(.L_x_1367) ;  /* 0x0000000000087947 */ /* 0x000fea0003800000 */
.L_x_1386:
[----:B------:R-:W2:Y:S02]  /*80c0*/  LDG.E R0, desc[UR36][R2.64] ;  /* 0x0000002402007981 */ /* 0x000ea4000c1e1900 */
[----:B--2---:R-:W-:-:S07]  /*80d0*/  I2FP.F32.U32 R0, R0 ;  /* 0x0000000000007245 */ /* 0x004fce0000201000 */
.L_x_1367:
[----:B------:R-:W-:Y:S05]  /*80e0*/  BSYNC.RECONVERGENT B6 ;  /* 0x0000000000067941 */ /* 0x000fea0003800200 */
.L_x_1361:
[----:B-12-45:R-:W-:Y:S01]  /*80f0*/  FMUL.RZ R6, R0, 0.15915493667125701904 ;  /* 0x3e22f98300067820 */ /* 0x036fe2000040c000 */
[----:B------:R-:W0:Y:S03]  /*8100*/  LDCU.64 UR6, c[0x0][0x580] ;  /* 0x0000b000ff0677ac */ /* 0x000e260008000a00 */
[----:B------:R-:W1:Y:S01]  /*8110*/  MUFU.COS R0, R6 ;  /* 0x0000000600007308 */ /* 0x000e620000000000 */
[----:B------:R-:W-:-:S04]  /*8120*/  UPRMT UR4, UR42, 0x9910, URZ ;  /* 0x000099102a047896 */ /* 0x000fc800080000ff */
[----:B------:R-:W-:-:S03]  /*8130*/  UISETP.GT.AND UP0, UPT, UR4, 0x9, UPT ;  /* 0x000000090400788c */ /* 0x000fc6000bf04270 */
[----:B------:R-:W-:Y:S01]  /*8140*/  MUFU.SIN R4, R6 ;  /* 0x0000000600047308 */ /* 0x000fe20000000400 */
[----:B0--3--:R-:W-:-:S07]  /*8150*/  IADD3 R2, P0, PT, R16, UR6, RZ ;  /* 0x0000000610027c10 */ /* 0x009fce000ff1e0ff */
[----:B-1----:R-:W0:Y:S01]  /*8160*/  MUFU.RCP R5, R0 ;  /* 0x0000000000057308 */ /* 0x002e220000001000 */
        /* <DEDUP_REMOVED lines=14> */
.L_x_1392:
[----:B------:R-:W0:Y:S02]  /*8250*/  F2I.S64.TRUNC R4, R4 ;  /* 0x0000000400047311 */ /* 0x000e24000020d900 */
[----:B0-----:R-:W-:-:S05]  /*8260*/  IMAD.MOV.U32 R7, RZ, RZ, R4 ;  /* 0x000000ffff077224 */ /* 0x001fca00078e0004 */
[----:B------:R0:W-:Y:S01]  /*8270*/  STG.E.U8 desc[UR36][R2.64], R7 ;  /* 0x0000000702007986 */ /* 0x0001e2000c101124 */
[----:B------:R-:W-:Y:S05]  /*8280*/  BRA `(.L_x_1394) ;  /* 0x0000000c00287947 */ /* 0x000fea0003800000 */
.L_x_1391:
        /* <DEDUP_REMOVED lines=9> */
.L_x_1396:
[----:B------:R-:W0:Y:S02]  /*8320*/  F2I.FTZ.TRUNC.NTZ R5, R4 ;  /* 0x0000000400057305 */ /* 0x000e24000021f100 */
[----:B0-----:R0:W-:Y:S01]  /*8330*/  STG.E desc[UR36][R2.64], R5 ;  /* 0x0000000502007986 */ /* 0x0011e2000c101924 */
[----:B------:R-:W-:Y:S05]  /*8340*/  BRA `(.L_x_1394) ;  /* 0x0000000800f87947 */ /* 0x000fea0003800000 */
.L_x_1395:
[----:B------:R-:W0:Y:S02]  /*8350*/  F2I.FTZ.TRUNC.NTZ R5, R4 ;  /* 0x0000000400057305 */ /* 0x000e24000021f100 */
[----:B0-----:R0:W-:Y:S01]  /*8360*/  STG.E.U16 desc[UR36][R2.64], R5 ;  /* 0x0000000502007986 */ /* 0x0011e2000c101524 */
[----:B------:R-:W-:Y:S05]  /*8370*/  BRA `(.L_x_1394) ;  /* 0x0000000800ec7947 */ /* 0x000fea0003800000 */
.L_x_1390:
        /* <DEDUP_REMOVED lines=8> */
.L_x_1398:
[----:B------:R-:W-:-:S05]  /*8400*/  F2FP.F16.F32.PACK_AB R4, RZ, R4 ;  /* 0x00000004ff04723e */ /* 0x000fca00000000ff */
[----:B------:R0:W-:Y:S01]  /*8410*/  STG.E.U16 desc[UR36][R2.64], R4 ;  /* 0x0000000402007986 */ /* 0x0001e2000c101524 */
[----:B------:R-:W-:Y:S05]  /*8420*/  BRA `(.L_x_1394) ;  /* 0x0000000800c07947 */ /* 0x000fea0003800000 */
.L_x_1397:
[----:B------:R-:W-:-:S09]  /*8430*/  UISETP.NE.AND UP0, UPT, UR4, 0x7, UPT ;  /* 0x000000070400788c */ /* 0x000fd2000bf05270 */
[----:B------:R-:W-:Y:S05]  /*8440*/  BRA.U !UP0, `(.L_x_1399) ;  /* 0x00000001082c7547 */ /* 0x000fea000b800000 */
[----:B------:R-:W-:-:S09]  /*8450*/  UISETP.NE.AND UP0, UPT, UR4, 0x8, UPT ;  /* 0x000000080400788c */ /* 0x000fd2000bf05270 */
[----:B------:R-:W-:Y:S05]  /*8460*/  BRA.U !UP0, `(.L_x_1400) ;  /* 0x0000000108147547 */ /* 0x000fea000b800000 */
[----:B------:R-:W-:-:S09]  /*8470*/  UISETP.NE.AND UP0, UPT, UR4, 0x9, UPT ;  /* 0x000000090400788c */ /* 0x000fd2000bf05270 */
[----:B------:R-:W-:Y:S05]  /*8480*/  BRA.U UP0, `(.L_x_1393) ;  /* 0x0000000500d07547 */ /* 0x000fea000b800000 */
[----:B------:R-:W-:-:S05]  /*8490*/  HFMA2 R5, -RZ, RZ, 0, 0 ;  /* 0x00000000ff057431 */ /* 0x000fca00000001ff */
[----:B------:R0:W-:Y:S01]  /*84a0*/  STG.E.64 desc[UR36][R2.64], R4 ;  /* 0x0000000402007986 */ /* 0x0001e2000c101b24 */
[----:B------:R-:W-:Y:S05]  /*84b0*/  BRA `(.L_x_1394) ;  /* 0x00000008009c7947 */ /* 0x000fea0003800000 */
.L_x_1400:
[----:B------:R-:W-:-:S04]  /*84c0*/  F2FP.F16.F32.PACK_AB R5, RZ, R4 ;  /* 0x00000004ff05723e */ /* 0x000fc800000000ff */
[----:B------:R-:W-:-:S05]  /*84d0*/  PRMT R5, R5, 0x5410, RZ ;  /* 0x0000541005057816 */ /* 0x000fca00000000ff */
[----:B------:R0:W-:Y:S01]  /*84e0*/  STG.E desc[UR36][R2.64], R5 ;  /* 0x0000000502007986 */ /* 0x0001e2000c101924 */
[----:B------:R-:W-:Y:S05]  /*84f0*/  BRA `(.L_x_1394) ;  /* 0x00000008008c7947 */ /* 0x000fea0003800000 */
.L_x_1399:
[----:B------:R-:W-:-:S06]  /*8500*/  FMUL.FTZ R4, R4, 1 ;  /* 0x3f80000004047820 */ /* 0x000fcc0000410000 */
[----:B------:R-:W0:Y:S02]  /*8510*/  F2F.F64.F32 R4, R4 ;  /* 0x0000000400047310 */ /* 0x000e240000201800 */
[----:B0-----:R0:W-:Y:S01]  /*8520*/  STG.E.64 desc[UR36][R2.64], R4 ;  /* 0x0000000402007986 */ /* 0x0011e2000c101b24 */
[----:B------:R-:W-:Y:S05]  /*8530*/  BRA `(.L_x_1394) ;  /* 0x00000008007c7947 */ /* 0x000fea0003800000 */
.L_x_1389:
        /* <DEDUP_REMOVED lines=13> */
.L_x_1404:
        /* <DEDUP_REMOVED lines=16> */
.L_x_1407:
[----:B------:R-:W-:-:S04]  /*8710*/  SHF.R.U32.HI R4, RZ, 0x18, R4 ;  /* 0x00000018ff047819 */ /* 0x000fc80000011604 */
[----:B------:R-:W-:-:S04]  /*8720*/  LOP3.LUT R4, R5, 0x80, R4, 0xf8, !PT ;  /* 0x0000008005047812 */ /* 0x000fc800078ef804 */
[----:B------:R-:W-:-:S07]  /*8730*/  PRMT R0, R4, 0x7610, R0 ;  /* 0x0000761004007816 */ /* 0x000fce0000000000 */
.L_x_1406:
[----:B------:R-:W-:Y:S05]  /*8740*/  BSYNC.RECONVERGENT B0 ;  /* 0x0000000000007941 */ /* 0x000fea0003800200 */
.L_x_1405:
[----:B------:R0:W-:Y:S01]  /*8750*/  STG.E.U8 desc[UR36][R2.64], R0 ;  /* 0x0000000002007986 */ /* 0x0001e2000c101124 */
[----:B------:R-:W-:Y:S05]  /*8760*/  BRA `(.L_x_1394) ;  /* 0x0000000400f07947 */ /* 0x000fea0003800000 */
.L_x_1403:
        /* <DEDUP_REMOVED lines=16> */
.L_x_1410:
[----:B------:R-:W-:-:S04]  /*8870*/  SHF.R.U32.HI R4, RZ, 0x18, R4 ;  /* 0x00000018ff047819 */ /* 0x000fc80000011604 */
[----:B------:R-:W-:-:S04]  /*8880*/  LOP3.LUT R5, R5, 0x80, R4, 0xf8, !PT ;  /* 0x0000008005057812 */ /* 0x000fc800078ef804 */
[----:B------:R-:W-:-:S07]  /*8890*/  PRMT R0, R5, 0x7610, R0 ;  /* 0x0000761005007816 */ /* 0x000fce0000000000 */
.L_x_1409:
[----:B------:R-:W-:Y:S05]  /*88a0*/  BSYNC.RECONVERGENT B0 ;  /* 0x0000000000007941 */ /* 0x000fea0003800200 */
.L_x_1408:
[----:B------:R0:W-:Y:S01]  /*88b0*/  STG.E.U8 desc[UR36][R2.64], R0 ;  /* 0x0000000002007986 */ /* 0x0001e2000c101124 */
[----:B------:R-:W-:Y:S05]  /*88c0*/  BRA `(.L_x_1394) ;  /* 0x0000000400987947 */ /* 0x000fea0003800000 */
.L_x_1402:
        /* <DEDUP_REMOVED lines=21> */
.L_x_1412:
[----:B------:R-:W0:Y:S02]  /*8a20*/  F2I.U64.TRUNC R4, R4 ;  /* 0x0000000400047311 */ /* 0x000e24000020d800 */
[----:B0-----:R0:W-:Y:S01]  /*8a30*/  STG.E.64 desc[UR36][R2.64], R4 ;  /* 0x0000000402007986 */ /* 0x0011e2000c101b24 */
[----:B------:R-:W-:Y:S05]  /*8a40*/  BRA `(.L_x_1394) ;  /* 0x0000000400387947 */ /* 0x000fea0003800000 */
.L_x_1411:
[----:B------:R-:W0:Y:S02]  /*8a50*/  F2I.FTZ.U32.TRUNC.NTZ R5, R4 ;  /* 0x0000000400057305 */ /* 0x000e24000021f000 */
[----:B0-----:R0:W-:Y:S01]  /*8a60*/  STG.E desc[UR36][R2.64], R5 ;  /* 0x0000000502007986 */ /* 0x0011e2000c101924 */
[----:B------:R-:W-:Y:S05]  /*8a70*/  BRA `(.L_x_1394) ;  /* 0x00000004002c7947 */ /* 0x000fea0003800000 */
.L_x_1401:
        /* <DEDUP_REMOVED lines=10> */
.L_x_1414:
[----:B------:R-:W-:Y:S01]  /*8b20*/  FMUL.FTZ R4, R4, 1 ;  /* 0x3f80000004047820 */ /* 0x000fe20000410000 */
[----:B------:R-:W-:-:S05]  /*8b30*/  CS2R R6, SRZ ;  /* 0x0000000000067805 */ /* 0x000fca000001ff00 */
[----:B------:R-:W0:Y:S02]  /*8b40*/  F2F.F64.F32 R4, R4 ;  /* 0x0000000400047310 */ /* 0x000e240000201800 */
[----:B0-----:R4:W-:Y:S01]  /*8b50*/  STG.E.128 desc[UR36][R2.64], R4 ;  /* 0x0000000402007986 */ /* 0x0019e2000c101d24 */
[----:B------:R-:W-:Y:S05]  /*8b60*/  BRA `(.L_x_1394) ;  /* 0x0000000000f07947 */ /* 0x000fea0003800000 */
.L_x_1413:
[----:B------:R-:W-:-:S09]  /*8b70*/  UISETP.NE.AND UP0, UPT, UR4, 0xf, UPT ;  /* 0x0000000f0400788c */ /* 0x000fd2000bf05270 */
[----:B------:R-:W-:Y:S05]  /*8b80*/  BRA.U !UP0, `(.L_x_1415) ;  /* 0x0000000108e07547 */ /* 0x000fea000b800000 */
[----:B------:R-:W-:-:S09]  /*8b90*/  UISETP.NE.AND UP0, UPT, UR4, 0x17, UPT ;  /* 0x000000170400788c */ /* 0x000fd2000bf05270 */
[----:B------:R-:W-:Y:S05]  /*8ba0*/  BRA.U !UP0, `(.L_x_1416) ;  /* 0x00000001088c7547 */ /* 0x000fea000b800000 */
[----:B------:R-:W-:-:S09]  /*8bb0*/  UISETP.NE.AND UP0, UPT, UR4, 0x18, UPT ;  /* 0x000000180400788c */ /* 0x000fd2000bf05270 */
[----:B------:R-:W-:Y:S05]  /*8bc0*/  BRA.U !UP0, `(.L_x_1417) ;  /* 0x0000000108447547 */ /* 0x000fea000b800000 */
.L_x_1393:
        /* <DEDUP_REMOVED lines=16> */
.L_x_1418:
[----:B------:R-:W-:Y:S05]  /*8cd0*/  BRA `(.L_x_1394) ;  /* 0x0000000000947947 */ /* 0x000fea0003800000 */
.L_x_1417:
        /* <DEDUP_REMOVED lines=12> */
.L_x_1420:
[----:B------:R-:W-:Y:S05]  /*8da0*/  BSYNC.RECONVERGENT B0 ;  /* 0x0000000000007941 */ /* 0x000fea0003800200 */
.L_x_1419:
[----:B------:R-:W-:-:S05]  /*8db0*/  LOP3.LUT R5, R0, 0x80, R7, 0xf8, !PT ;  /* 0x0000008000057812 */ /* 0x000fca00078ef807 */
[----:B------:R2:W-:Y:S01]  /*8dc0*/  STG.E.U8 desc[UR36][R2.64], R5 ;  /* 0x0000000502007986 */ /* 0x0005e2000c101124 */
[----:B------:R-:W-:Y:S05]  /*8dd0*/  BRA `(.L_x_1394) ;  /* 0x0000000000547947 */ /* 0x000fea0003800000 */
.L_x_1416:
        /* <DEDUP_REMOVED lines=11> */
.L_x_1422:
[----:B------:R-:W-:Y:S01]  /*8e90*/  IMAD.MOV.U32 R0, RZ, RZ, 0x7f ;  /* 0x0000007fff007424 */ /* 0x000fe200078e00ff */
[----:B------:R-:W-:-:S04]  /*8ea0*/  ISETP.GT.U32.AND P0, PT, R6, 0x7f800000, PT ;  /* 0x7f8000000600780c */ /* 0x000fc80003f04070 */
[----:B------:R-:W-:-:S09]  /*8eb0*/  SEL R0, R0, 0x7c, P0 ;  /* 0x0000007c00007807 */ /* 0x000fd20000000000 */
.L_x_1423:
[----:B------:R-:W-:Y:S05]  /*8ec0*/  BSYNC.RECONVERGENT B0 ;  /* 0x0000000000007941 */ /* 0x000fea0003800200 */
.L_x_1421:
[----:B------:R-:W-:-:S04]  /*8ed0*/  SHF.R.U32.HI R5, RZ, 0x18, R4 ;  /* 0x00000018ff057819 */ /* 0x000fc80000011604 */
[----:B------:R-:W-:-:S05]  /*8ee0*/  LOP3.LUT R5, R0, 0x80, R5, 0xf8, !PT ;  /* 0x0000008000057812 */ /* 0x000fca00078ef805 */
[----:B------:R1:W-:Y:S01]  /*8ef0*/  STG.E.U8 desc[UR36][R2.64], R5 ;  /* 0x0000000502007986 */ /* 0x0003e2000c101124 */
[----:B------:R-:W-:Y:S05]  /*8f00*/  BRA `(.L_x_1394) ;  /* 0x0000000000087947 */ /* 0x000fea0003800000 */
.L_x_1415:
[----:B------:R-:W-:-:S05]  /*8f10*/  F2FP.BF16.F32.PACK_AB R4, RZ, R4 ;  /* 0x00000004ff04723e */ /* 0x000fca00000010ff */
[----:B------:R0:W-:Y:S02]  /*8f20*/  STG.E.U16 desc[UR36][R2.64], R4 ;  /* 0x0000000402007986 */ /* 0x0001e4000c101524 */
.L_x_1394:
[----:B------:R-:W-:-:S07]  /*8f30*/  IADD3 R17, PT, PT, R17, 0x80, RZ ;  /* 0x0000008011117810 */ /* 0x000fce0007ffe0ff */
.L_x_1359:
[----:B------:R-:W-:Y:S05]  /*8f40*/  BSYNC.RECONVERGENT B7 ;  /* 0x0000000000077941 */ /* 0x000fea0003800200 */
.L_x_1358:
[----:B------:R-:W5:Y:S02]  /*8f50*/  LDCU UR4, c[0x0][0x380] ;  /* 0x00007000ff0477ac */ /* 0x000f640008000800 */
[----:B-----5:R-:W-:-:S13]  /*8f60*/  ISETP.GE.AND P0, PT, R17, UR4, PT ;  /* 0x0000000411007c0c */ /* 0x020fda000bf06270 */
[----:B------:R-:W-:Y:S05]  /*8f70*/  @P0 EXIT ;  /* 0x000000000000094d */ /* 0x000fea0003800000 */
[----:B------:R-:W5:Y:S01]  /*8f80*/  LDCU UR4, c[0x0][0x388] ;  /* 0x00007100ff0477ac */ /* 0x000f620008000800 */
[----:B0--34-:R-:W-:Y:S01]  /*8f90*/  IMAD.MOV.U32 R0, RZ, RZ, RZ ;  /* 0x000000ffff007224 */ /* 0x019fe200078e00ff */
[----:B------:R-:W-:Y:S01]  /*8fa0*/  MOV R16, RZ ;  /* 0x000000ff00107202 */ /* 0x000fe20000000f00 */
        /* <DEDUP_REMOVED lines=8> */
[----:B------:R-:W-:-:S04]  /*9030*/  SHF.R.U32.HI R3, RZ, UR5, R2 ;  /* 0x00000005ff037c19 */ /* 0x000fc80008011602 */
[----:B------:R-:W-:-:S05]  /*9040*/  IADD3 R0, PT, PT, -R3, RZ, RZ ;  /* 0x000000ff03007210 */ /* 0x000fca0007ffe1ff */
[----:B0-----:R-:W-:-:S04]  /*9050*/  IMAD R0, R0, UR6, R17 ;  /* 0x0000000600007c24 */ /* 0x001fc8000f8e0211 */
[C---:B---3--:R-:W-:Y:S02]  /*9060*/  IMAD R16, R0.reuse, UR8, RZ ;  /* 0x0000000800107c24 */ /* 0x048fe4000f8e02ff */
        /* <DEDUP_REMOVED lines=288> */
.L_x_1424:
[----:B------:R-:W0:Y:S01]  /*a270*/  LDCU.128 UR8, c[0x0][0x580] ;  /* 0x0000b000ff0877ac */ /* 0x000e220008000c00 */
[----:B------:R-:W-:Y:S01]  /*a280*/  BSSY.RECONVERGENT B6, `(.L_x_1425) ;  /* 0x00000df000067945 */ /* 0x000fe20003800200 */
[----:B------:R-:W-:-:S04]  /*a290*/  UPRMT UR4, UR41, 0x9910, URZ ;  /* 0x0000991029047896 */ /* 0x000fc800080000ff */
[----:B------:R-:W-:Y:S01]  /*a2a0*/  UISETP.GT.AND UP0, UPT, UR4, 0x9, UPT ;  /* 0x000000090400788c */ /* 0x000fe2000bf04270 */
[----:B0-----:R-:W-:Y:S02]  /*a2b0*/  IADD3 R16, P0, PT, R16, UR8, RZ ;  /* 0x0000000810107c10 */ /* 0x001fe4000ff1e0ff */
[----:B-12---:R-:W-:-:S03]  /*a2c0*/  IADD3 R2, P1, PT, R0, UR10, RZ ;  /* 0x0000000a00027c10 */ /* 0x006fc6000ff3e0ff */
        /* <DEDUP_REMOVED lines=12> */
[----:B--2---:R4:W0:Y:S01]  /*a390*/  I2F.S16 R0, R2 ;  /* 0x0000000200007306 */ /* 0x0048220000101400 */
[----:B------:R-:W-:Y:S05]  /*a3a0*/  BRA `(.L_x_1431) ;  /* 0x0000000c00307947 */ /* 0x000fea0003800000 */
.L_x_1429:
[----:B------:R-:W2:Y:S02]  /*a3b0*/  LDG.E.U8 R0, desc[UR36][R2.64] ;  /* 0x0000002402007981 */ /* 0x000ea4000c1e1100 */
[----:B--2---:R-:W-:Y:S01]  /*a3c0*/  I2FP.F32.U32 R0, R0 ;  /* 0x0000000000007245 */ /* 0x004fe20000201000 */
[----:B------:R-:W-:Y:S06]  /*a3d0*/  BRA `(.L_x_1431) ;  /* 0x0000000c00247947 */ /* 0x000fec0003800000 */
.L_x_1428:
[----:B------:R-:W-:-:S09]  /*a3e0*/  UISETP.NE.AND UP0, UPT, UR4, 0x2, UPT ;  /* 0x000000020400788c */ /* 0x000fd2000bf05270 */
[----:B------:R-:W-:Y:S05]  /*a3f0*/  BRA.U !UP0, `(.L_x_1432) ;  /* 0x0000000108287547 */ /* 0x000fea000b800000 */
[----:B------:R-:W-:-:S09]  /*a400*/  UISETP.NE.AND UP0, UPT, UR4, 0x3, UPT ;  /* 0x000000030400788c */ /* 0x000fd2000bf05270 */
[----:B------:R-:W-:Y:S05]  /*a410*/  BRA.U !UP0, `(.L_x_1433) ;  /* 0x0000000108147547 */ /* 0x000fea000b800000 */
[----:B------:R-:W-:-:S09]  /*a420*/  UISETP.NE.AND UP0, UPT, UR4, 0x4, UPT ;  /* 0x000000040400788c */ /* 0x000fd2000bf05270 */
[----:B------:R-:W-:Y:S05]  /*a430*/  BRA.U UP0, `(.L_x_1430) ;  /* 0x0000000900b07547 */ /* 0x000fea000b800000 */
[----:B------:R-:W2:Y:S02]  /*a440*/  LDG.E.64 R2, desc[UR36][R2.64] ;  /* 0x0000002402027981 */ /* 0x000ea4000c1e1b00 */
[----:B--2---:R0:W1:Y:S01]  /*a450*/  I2F.S64 R0, R2 ;  /* 0x0000000200007312 */ /* 0x0040620000301400 */
[----:B------:R-:W-:Y:S05]  /*a460*/  BRA `(.L_x_1431) ;  /* 0x0000000c00007947 */ /* 0x000fea0003800000 */
.L_x_1433:
[----:B------:R-:W2:Y:S02]  /*a470*/  LDG.E R0, desc[UR36][R2.64] ;  /* 0x0000002402007981 */ /* 0x000ea4000c1e1900 */
[----:B--2---:R-:W-:Y:S01]  /*a480*/  I2FP.F32.S32 R0, R0 ;  /* 0x0000000000007245 */ /* 0x004fe20000201400 */
[----:B------:R-:W-:Y:S06]  /*a490*/  BRA `(.L_x_1431) ;  /* 0x0000000800f47947 */ /* 0x000fec0003800000 */
.L_x_1432:
[----:B------:R-:W2:Y:S02]  /*a4a0*/  LDG.E.U16 R0, desc[UR36][R2.64] ;  /* 0x0000002402007981 */ /* 0x000ea4000c1e1500 */
[----:B--2---:R-:W0:Y:S01]  /*a4b0*/  I2F.S16 R0, R0 ;  /* 0x0000000000007306 */ /* 0x004e220000101400 */
[----:B------:R-:W-:Y:S05]  /*a4c0*/  BRA `(.L_x_1431) ;  /* 0x0000000800e87947 */ /* 0x000fea0003800000 */
.L_x_1427:
        /* <DEDUP_REMOVED lines=8> */
.L_x_1435:
[----:B------:R-:W2:Y:S02]  /*a550*/  LDG.E.U16 R0, desc[UR36][R2.64] ;  /* 0x0000002402007981 */ /* 0x000ea4000c1e1500 */
[----:B--2---:R-:W-:Y:S01]  /*a560*/  HADD2.F32 R0, -RZ, R0.H0_H0 ;  /* 0x20000000ff007230 */ /* 0x004fe20000004100 */
[----:B------:R-:W-:Y:S06]  /*a570*/  BRA `(.L_x_1431) ;  /* 0x0000000800bc7947 */ /* 0x000fec0003800000 */
.L_x_1434:
        /* <DEDUP_REMOVED lines=8> */
.L_x_1437:
[----:B------:R-:W2:Y:S02]  /*a600*/  LDG.E.U16 R0, desc[UR36][R2.64] ;  /* 0x0000002402007981 */ /* 0x000ea4000c1e1500 */
[----:B--2---:R-:W-:Y:S01]  /*a610*/  HADD2.F32 R0, -RZ, R0.H0_H0 ;  /* 0x20000000ff007230 */ /* 0x004fe20000004100 */
[----:B------:R-:W-:Y:S06]  /*a620*/  BRA `(.L_x_1431) ;  /* 0x0000000800907947 */ /* 0x000fec0003800000 */
.L_x_1436:
[----:B------:R-:W2:Y:S01]  /*a630*/  LDG.E.64 R2, desc[UR36][R2.64] ;  /* 0x0000002402027981 */ /* 0x000ea2000c1e1b00 */
[----:B------:R-:W-:Y:S01]  /*a640*/  UMOV UR4, 0xf0000000 ;  /* 0xf000000000047882 */ /* 0x000fe20000000000 */
[----:B------:R-:W-:Y:S01]  /*a650*/  UMOV UR5, 0x380fffff ;  /* 0x380fffff00057882 */ /* 0x000fe20000000000 */
[----:B--2---:R-:W0:Y:S01]  /*a660*/  F2F.F32.F64 R0, R2 ;  /* 0x0000000200007310 */ /* 0x004e220000301000 */
[----:B------:R-:W-:-:S14]  /*a670*/  DSETP.GEU.AND P0, PT, |R2|, UR4, PT ;  /* 0x0000000402007e2a */ /* 0x000fdc000bf0e200 */
[----:B0-----:R-:W-:Y:S01]  /*a680*/  @!P0 FMUL R0, R0, 1.175494350822287508e-38 ;  /* 0x0080000000008820 */ /* 0x001fe20000400000 */
[----:B------:R-:W-:Y:S06]  /*a690*/  BRA `(.L_x_1431) ;  /* 0x0000000800747947 */ /* 0x000fec0003800000 */
.L_x_1426:
        /* <DEDUP_REMOVED lines=12> */
.L_x_1440:
[----:B------:R-:W2:Y:S01]  /*a760*/  LDG.E.64 R2, desc[UR36][R2.64] ;  /* 0x0000002402027981 */ /* 0x000ea2000c1e1b00 */
[----:B------:R-:W-:Y:S01]  /*a770*/  UMOV UR4, 0xf0000000 ;  /* 0xf000000000047882 */ /* 0x000fe20000000000 */
[----:B------:R-:W-:Y:S01]  /*a780*/  UMOV UR5, 0x380fffff ;  /* 0x380fffff00057882 */ /* 0x000fe20000000000 */
[----:B--2---:R-:W0:Y:S01]  /*a790*/  F2F.F32.F64 R0, R2 ;  /* 0x0000000200007310 */ /* 0x004e220000301000 */
[----:B------:R-:W-:-:S14]  /*a7a0*/  DSETP.GEU.AND P0, PT, |R2|, UR4, PT ;  /* 0x0000000402007e2a */ /* 0x000fdc000bf0e200 */
[----:B0-----:R-:W-:Y:S01]  /*a7b0*/  @!P0 FMUL R0, R0, 1.175494350822287508e-38 ;  /* 0x0080000000008820 */ /* 0x001fe20000400000 */
[----:B------:R-:W-:Y:S06]  /*a7c0*/  BRA `(.L_x_1431) ;  /* 0x0000000800287947 */ /* 0x000fec0003800000 */
.L_x_1439:
        /* <DEDUP_REMOVED lines=23> */
[----:B------:R-:W-:Y:S01]  /*a940*/  LOP3.LUT R0, R5, 0x80000000, R0, 0xf8, !PT ;  /* 0x8000000005007812 */ /* 0x000fe200078ef800 */
[----:B------:R-:W-:Y:S06]  /*a950*/  BRA `(.L_x_1431) ;  /* 0x0000000400c47947 */ /* 0x000fec0003800000 */
.L_x_1442:
        /* <DEDUP_REMOVED lines=12> */
.L_x_1441:
[----:B------:R-:W2:Y:S02]  /*aa20*/  LDG.E.U16 R0, desc[UR36][R2.64] ;  /* 0x0000002402007981 */ /* 0x000ea4000c1e1500 */
[----:B--2---:R-:W-:Y:S01]  /*aa30*/  SHF.L.U32 R0, R0, 0x10, RZ ;  /* 0x0000001000007819 */ /* 0x004fe200000006ff */
[----:B------:R-:W-:Y:S06]  /*aa40*/  BRA `(.L_x_1431) ;  /* 0x0000000400887947 */ /* 0x000fec0003800000 */
.L_x_1438:
        /* <DEDUP_REMOVED lines=11> */
.L_x_1445:
        /* <DEDUP_REMOVED lines=20> */
.L_x_1447:
[----:B------:R-:W-:Y:S05]  /*ac40*/  BSYNC.RECONVERGENT B0 ;  /* 0x0000000000007941 */ /* 0x000fea0003800200 */
.L_x_1446:
[----:B------:R-:W-:Y:S01]  /*ac50*/  IMAD.SHL.U32 R0, R0, 0x100000, RZ ;  /* 0x0010000000007824 */ /* 0x000fe200078e00ff */
[----:B------:R-:W-:-:S04]  /*ac60*/  LEA R2, R2, 0x3b800000, 0x17 ;  /* 0x3b80000002027811 */ /* 0x000fc800078eb8ff */
[----:B------:R-:W-:Y:S01]  /*ac70*/  LOP3.LUT R0, R2, R0, R7, 0xfe, !PT ;  /* 0x0000000002007212 */ /* 0x000fe200078efe07 */
[----:B------:R-:W-:Y:S06]  /*ac80*/  BRA `(.L_x_1431) ;  /* 0x0000000000f87947 */ /* 0x000fec0003800000 */
.L_x_1444:
        /* <DEDUP_REMOVED lines=20> */
.L_x_1449:
[----:B------:R-:W-:Y:S05]  /*add0*/  BSYNC.RECONVERGENT B0 ;  /* 0x0000000000007941 */ /* 0x000fea0003800200 */
.L_x_1448:
[----:B------:R-:W-:Y:S02]  /*ade0*/  SHF.L.U32 R0, R0, 0x15, RZ ;  /* 0x0000001500007819 */ /* 0x000fe400000006ff */
[----:B------:R-:W-:-:S04]  /*adf0*/  LEA R2, R2, 0x37800000, 0x17 ;  /* 0x3780000002027811 */ /* 0x000fc800078eb8ff */
[----:B------:R-:W-:Y:S01]  /*ae00*/  LOP3.LUT R0, R2, R0, R7, 0xfe, !PT ;  /* 0x0000000002007212 */ /* 0x000fe200078efe07 */
[----:B------:R-:W-:Y:S06]  /*ae10*/  BRA `(.L_x_1431) ;  /* 0x0000000000947947 */ /* 0x000fec0003800000 */
.L_x_1443:
        /* <DEDUP_REMOVED lines=11> */
[----:B------:R-:W-:Y:S01]  /*aed0*/  @!P0 MOV R0, 0x7f800001 ;  /* 0x7f80000100008802 */ /* 0x000fe20000000f00 */
[----:B------:R-:W-:Y:S01]  /*aee0*/  @P0 IMAD.SHL.U32 R0, R2, 0x800000, RZ ;  /* 0x0080000002000824 */ /* 0x000fe200078e00ff */
[----:B------:R-:W-:Y:S06]  /*aef0*/  BRA `(.L_x_1431) ;  /* 0x00000000005c7947 */ /* 0x000fec0003800000 */
.L_x_1430:
        /* <DEDUP_REMOVED lines=16> */
.L_x_1452:
[----:B------:R-:W-:Y:S01]  /*b000*/  IMAD.MOV.U32 R0, RZ, RZ, RZ ;  /* 0x000000ffff007224 */ /* 0x000fe200078e00ff */
[----:B------:R-:W-:Y:S06]  /*b010*/  BRA `(.L_x_1431) ;  /* 0x0000000000147947 */ /* 0x000fec0003800000 */
.L_x_1451:
[----:B------:R-:W2:Y:S02]  /*b020*/  LDG.E.64 R2, desc[UR36][R2.64] ;  /* 0x0000002402027981 */ /* 0x000ea4000c1e1b00 */
[----:B--2---:R0:W1:Y:S01]  /*b030*/  I2F.U64 R0, R2 ;  /* 0x0000000200007312 */ /* 0x0040620000301000 */
[----:B------:R-:W-:Y:S05]  /*b040*/  BRA `(.L_x_1431) ;  /* 0x0000000000087947 */ /* 0x000fea0003800000 */
.L_x_1450:
[----:B------:R-:W2:Y:S02]  /*b050*/  LDG.E R0, desc[UR36][R2.64] ;  /* 0x0000002402007981 */ /* 0x000ea4000c1e1900 */
[----:B--2---:R-:W-:-:S07]  /*b060*/  I2FP.F32.U32 R0, R0 ;  /* 0x0000000000007245 */ /* 0x004fce0000201000 */
.L_x_1431:
[----:B------:R-:W-:Y:S05]  /*b070*/  BSYNC.RECONVERGENT B6 ;  /* 0x0000000000067941 */ /* 0x000fea0003800200 */
.L_x_1425:
[----:B01---5:R-:W-:Y:S01]  /*b080*/  FMUL.RZ R4, R0, 0.15915493667125701904 ;  /* 0x3e22f98300047820 */ /* 0x023fe2000040c000 */
[----:B------:R-:W-:-:S03]  /*b090*/  UPRMT UR4, UR42, 0x9910, URZ ;  /* 0x000099102a047896 */ /* 0x000fc600080000ff */
[----:B------:R-:W0:Y:S01]  /*b0a0*/  MUFU.COS R0, R4 ;  /* 0x0000000400007308 */ /* 0x000e220000000000 */
[----:B------:R-:W-:-:S07]  /*b0b0*/  UISETP.GT.AND UP0, UPT, UR4, 0x9, UPT ;  /* 0x000000090400788c */ /* 0x000fce000bf04270 */
[----:B--234-:R-:W-:Y:S08]  /*b0c0*/  MUFU.SIN R2, R4 ;  /* 0x0000000400027308 */ /* 0x01cff00000000400 */
[----:B0-----:R-:W0:Y:S02]  /*b0d0*/  MUFU.RCP R3, R0 ;  /* 0x0000000000037308 */ /* 0x001e240000001000 */
        /* <DEDUP_REMOVED lines=11> */
[----:B0-----:R-:W-:Y:S01]  /*b190*/  STG.E.U8 desc[UR36][R16.64], R3 ;  /* 0x0000000310007986 */ /* 0x001fe2000c101124 */
[----:B------:R-:W-:Y:S05]  /*b1a0*/  EXIT ;  /* 0x000000000000794d */ /* 0x000fea0003800000 */
.L_x_1456:
[----:B------:R-:W0:Y:S02]  /*b1b0*/  F2I.S64.TRUNC R2, R2 ;  /* 0x0000000200027311 */ /* 0x000e24000020d900 */
[----:B0-----:R-:W-:-:S05]  /*b1c0*/  MOV R5, R2 ;  /* 0x0000000200057202 */ /* 0x001fca0000000f00 */
[----:B------:R-:W-:Y:S01]  /*b1d0*/  STG.E.U8 desc[UR36][R16.64], R5 ;  /* 0x0000000510007986 */ /* 0x000fe2000c101124 */
[----:B------:R-:W-:Y:S05]  /*b1e0*/  EXIT ;  /* 0x000000000000794d */ /* 0x000fea0003800000 */
.L_x_1455:
[----:B------:R-:W-:-:S09]  /*b1f0*/  UISETP.NE.AND UP0, UPT, UR4, 0x2, UPT ;  /* 0x000000020400788c */ /* 0x000fd2000bf05270 */
[----:B------:R-:W-:Y:S05]  /*b200*/  BRA.U !UP0, `(.L_x_1458) ;  /* 0x0000000108287547 */ /* 0x000fea000b800000 */
[----:B------:R-:W-:-:S09]  /*b210*/  UISETP.NE.AND UP0, UPT, UR4, 0x3, UPT ;  /* 0x000000030400788c */ /* 0x000fd2000bf05270 */
[----:B------:R-:W-:Y:S05]  /*b220*/  BRA.U !UP0, `(.L_x_1459) ;  /* 0x0000000108147547 */ /* 0x000fea000b800000 */
[----:B------:R-:W-:-:S09]  /*b230*/  UISETP.NE.AND UP0, UPT, UR4, 0x4, UPT ;  /* 0x000000040400788c */ /* 0x000fd2000bf05270 */
[----:B------:R-:W-:Y:S05]  /*b240*/  BRA.U UP0, `(.L_x_1457) ;  /* 0x0000000900387547 */ /* 0x000fea000b800000 */
[----:B------:R-:W0:Y:S02]  /*b250*/  F2I.S64.TRUNC R2, R2 ;  /* 0x0000000200027311 */ /* 0x000e24000020d900 */
[----:B0-----:R-:W-:Y:S01]  /*b260*/  STG.E.64 desc[UR36][R16.64], R2 ;  /* 0x0000000210007986 */ /* 0x001fe2000c101b24 */
[----:B------:R-:W-:Y:S05]  /*b270*/  EXIT ;  /* 0x000000000000794d */ /* 0x000fea0003800000 */
.L_x_1459:
[----:B------:R-:W0:Y:S02]  /*b280*/  F2I.FTZ.TRUNC.NTZ R3, R2 ;  /* 0x0000000200037305 */ /* 0x000e24000021f100 */
[----:B0-----:R-:W-:Y:S01]  /*b290*/  STG.E desc[UR36][R16.64], R3 ;  /* 0x0000000310007986 */ /* 0x001fe2000c101924 */
[----:B------:R-:W-:Y:S05]  /*b2a0*/  EXIT ;  /* 0x000000000000794d */ /* 0x000fea0003800000 */
.L_x_1458:
[----:B------:R-:W0:Y:S02]  /*b2b0*/  F2I.FTZ.TRUNC.NTZ R3, R2 ;  /* 0x0000000200037305 */ /* 0x000e24000021f100 */
[----:B0-----:R-:W-:Y:S01]  /*b2c0*/  STG.E.U16 desc[UR36][R16.64], R3 ;  /* 0x0000000310007986 */ /* 0x001fe2000c101524 */
[----:B------:R-:W-:Y:S05]  /*b2d0*/  EXIT ;  /* 0x000000000000794d */ /* 0x000fea0003800000 */
.L_x_1454:
[----:B------:R-:W-:-:S09]  /*b2e0*/  UISETP.GT.AND UP0, UPT, UR4, 0x6, UPT ;  /* 0x000000060400788c */ /* 0x000fd2000bf04270 */
[----:B------:R-:W-:Y:S05]  /*b2f0*/  BRA.U UP0, `(.L_x_1460) ;  /* 0x0000000100247547 */ /* 0x000fea000b800000 */
[----:B------:R-:W-:-:S09]  /*b300*/  UISETP.NE.AND UP0, UPT, UR4, 0x5, UPT ;  /* 0x000000050400788c */ /* 0x000fd2000bf05270 */
[----:B------:R-:W-:Y:S05]  /*b310*/  BRA.U !UP0, `(.L_x_1461) ;  /* 0x0000000108107547 */ /* 0x000fea000b800000 */
[----:B------:R-:W-:-:S09]  /*b320*/  UISETP.NE.AND UP0, UPT, UR4, 0x6, UPT ;  /* 0x000000060400788c */ /* 0x000fd2000bf05270 */
[----:B------:R-:W-:Y:S05]  /*b330*/  BRA.U UP0, `(.L_x_1457) ;  /* 0x0000000500fc7547 */ /* 0x000fea000b800000 */
[----:B------:R-:W-:Y:S01]  /*b340*/  STG.E desc[UR36][R16.64], R2 ;  /* 0x0000000210007986 */ /* 0x000fe2000c101924 */
[----:B------:R-:W-:Y:S05]  /*b350*/  EXIT ;  /* 0x000000000000794d */ /* 0x000fea0003800000 */
.L_x_1461:
[----:B------:R-:W-:-:S05]  /*b360*/  F2FP.F16.F32.PACK_AB R2, RZ, R2 ;  /* 0x00000002ff02723e */ /* 0x000fca00000000ff */
[----:B------:R-:W-:Y:S01]  /*b370*/  STG.E.U16 desc[UR36][R16.64], R2 ;  /* 0x0000000210007986 */ /* 0x000fe2000c101524 */
[----:B------:R-:W-:Y:S05]  /*b380*/  EXIT ;  /* 0x000000000000794d */ /* 0x000fea0003800000 */
.L_x_1460:
[----:B------:R-:W-:-:S09]  /*b390*/  UISETP.NE.AND UP0, UPT, UR4, 0x7, UPT ;  /* 0x000000070400788c */ /* 0x000fd2000bf05270 */
[----:B------:R-:W-:Y:S05]  /*b3a0*/  BRA.U !UP0, `(.L_x_1462) ;  /* 0x00000001082c7547 */ /* 0x000fea000b800000 */
[----:B------:R-:W-:-:S09]  /*b3b0*/  UISETP.NE.AND UP0, UPT, UR4, 0x8, UPT ;  /* 0x000000080400788c */ /* 0x000fd2000bf05270 */
[----:B------:R-:W-:Y:S05]  /*b3c0*/  BRA.U !UP0, `(.L_x_1463) ;  /* 0x0000000108147547 */ /* 0x000fea000b800000 */
[----:B------:R-:W-:-:S09]  /*b3d0*/  UISETP.NE.AND UP0, UPT, UR4, 0x9, UPT ;  /* 0x000000090400788c */ /* 0x000fd2000bf05270 */
[----:B------:R-:W-:Y:S05]  /*b3e0*/  BRA.U UP0, `(.L_x_1457) ;  /* 0x0000000500d07547 */ /* 0x000fea000b800000 */
[----:B------:R-:W-:-:S05]  /*b3f0*/  IMAD.MOV.U32 R3, RZ, RZ, RZ ;  /* 0x000000ffff037224 */ /* 0x000fca00078e00ff */
[----:B------:R-:W-:Y:S01]  /*b400*/  STG.E.64 desc[UR36][R16.64], R2 ;  /* 0x0000000210007986 */ /* 0x000fe2000c101b24 */
[----:B------:R-:W-:Y:S05]  /*b410*/  EXIT ;  /* 0x000000000000794d */ /* 0x000fea0003800000 */
.L_x_1463:
[----:B------:R-:W-:-:S04]  /*b420*/  F2FP.F16.F32.PACK_AB R3, RZ, R2 ;  /* 0x00000002ff03723e */ /* 0x000fc800000000ff */
[----:B------:R-:W-:-:S05]  /*b430*/  PRMT R3, R3, 0x5410, RZ ;  /* 0x0000541003037816 */ /* 0x000fca00000000ff */
[----:B------:R-:W-:Y:S01]  /*b440*/  STG.E desc[UR36][R16.64], R3 ;  /* 0x0000000310007986 */ /* 0x000fe2000c101924 */
[----:B------:R-:W-:Y:S05]  /*b450*/  EXIT ;  /* 0x000000000000794d */ /* 0x000fea0003800000 */
.L_x_1462:
[----:B------:R-:W-:-:S06]  /*b460*/  FMUL.FTZ R2, R2, 1 ;  /* 0x3f80000002027820 */ /* 0x000fcc0000410000 */
[----:B------:R-:W0:Y:S02]  /*b470*/  F2F.F64.F32 R2, R2 ;  /* 0x0000000200027310 */ /* 0x000e240000201800 */
[----:B0-----:R-:W-:Y:S01]  /*b480*/  STG.E.64 desc[UR36][R16.64], R2 ;  /* 0x0000000210007986 */ /* 0x001fe2000c101b24 */
[----:B------:R-:W-:Y:S05]  /*b490*/  EXIT ;  /* 0x000000000000794d */ /* 0x000fea0003800000 */
.L_x_1453:
        /* <DEDUP_REMOVED lines=11> */
[----:B0-----:R-:W-:Y:S01]  /*b550*/  STG.E.U16 desc[UR36][R16.64], R3 ;  /* 0x0000000310007986 */ /* 0x001fe2000c101524 */
[----:B------:R-:W-:Y:S05]  /*b560*/  EXIT ;  /* 0x000000000000794d */ /* 0x000fea0003800000 */
.L_x_1467:
        /* <DEDUP_REMOVED lines=16> */
.L_x_1470:
[----:B------:R-:W-:-:S04]  /*b670*/  SHF.R.U32.HI R2, RZ, 0x18, R2 ;  /* 0x00000018ff027819 */ /* 0x000fc80000011602 */
[----:B------:R-:W-:-:S04]  /*b680*/  LOP3.LUT R2, R3, 0x80, R2, 0xf8, !PT ;  /* 0x0000008003027812 */ /* 0x000fc800078ef802 */
[----:B------:R-:W-:-:S07]  /*b690*/  PRMT R8, R2, 0x7610, R8 ;  /* 0x0000761002087816 */ /* 0x000fce0000000008 */
.L_x_1469:
[----:B------:R-:W-:Y:S05]  /*b6a0*/  BSYNC.RECONVERGENT B0 ;  /* 0x0000000000007941 */ /* 0x000fea0003800200 */
.L_x_1468:
[----:B------:R-:W-:Y:S01]  /*b6b0*/  STG.E.U8 desc[UR36][R16.64], R8 ;  /* 0x0000000810007986 */ /* 0x000fe2000c101124 */
[----:B------:R-:W-:Y:S05]  /*b6c0*/  EXIT ;  /* 0x000000000000794d */ /* 0x000fea0003800000 */
.L_x_1466:
        /* <DEDUP_REMOVED lines=16> */
.L_x_1473:
[----:B------:R-:W-:-:S04]  /*b7d0*/  SHF.R.U32.HI R2, RZ, 0x18, R2 ;  /* 0x00000018ff027819 */ /* 0x000fc80000011602 */
[----:B------:R-:W-:-:S04]  /*b7e0*/  LOP3.LUT R3, R3, 0x80, R2, 0xf8, !PT ;  /* 0x0000008003037812 */ /* 0x000fc800078ef802 */
[----:B------:R-:W-:-:S07]  /*b7f0*/  PRMT R8, R3, 0x7610, R8 ;  /* 0x0000761003087816 */ /* 0x000fce0000000008 */
.L_x_1472:
[----:B------:R-:W-:Y:S05]  /*b800*/  BSYNC.RECONVERGENT B0 ;  /* 0x0000000000007941 */ /* 0x000fea0003800200 */
.L_x_1471:
[----:B------:R-:W-:Y:S01]  /*b810*/  STG.E.U8 desc[UR36][R16.64], R8 ;  /* 0x0000000810007986 */ /* 0x000fe2000c101124 */
[----:B------:R-:W-:Y:S05]  /*b820*/  EXIT ;  /* 0x000000000000794d */ /* 0x000fea0003800000 */
.L_x_1465:
        /* <DEDUP_REMOVED lines=21> */
.L_x_1475:
[----:B------:R-:W0:Y:S02]  /*b980*/  F2I.U64.TRUNC R2, R2 ;  /* 0x0000000200027311 */ /* 0x000e24000020d800 */
[----:B0-----:R-:W-:Y:S01]  /*b990*/  STG.E.64 desc[UR36][R16.64], R2 ;  /* 0x0000000210007986 */ /* 0x001fe2000c101b24 */
[----:B------:R-:W-:Y:S05]  /*b9a0*/  EXIT ;  /* 0x000000000000794d */ /* 0x000fea0003800000 */
.L_x_1474:
[----:B------:R-:W0:Y:S02]  /*b9b0*/  F2I.FTZ.U32.TRUNC.NTZ R3, R2 ;  /* 0x0000000200037305 */ /* 0x000e24000021f000 */
[----:B0-----:R-:W-:Y:S01]  /*b9c0*/  STG.E desc[UR36][R16.64], R3 ;  /* 0x0000000310007986 */ /* 0x001fe2000c101924 */
[----:B------:R-:W-:Y:S05]  /*b9d0*/  EXIT ;  /* 0x000000000000794d */ /* 0x000fea0003800000 */
.L_x_1464:
        /* <DEDUP_REMOVED lines=8> */
[----:B------:R-:W-:Y:S01]  /*ba60*/  STG.E.U8 desc[UR36][R16.64], R3 ;  /* 0x0000000310007986 */ /* 0x000fe2000c101124 */
[----:B------:R-:W-:Y:S05]  /*ba70*/  EXIT ;  /* 0x000000000000794d */ /* 0x000fea0003800000 */
.L_x_1477:
[----:B------:R-:W-:Y:S01]  /*ba80*/  FMUL.FTZ R4, R2, 1 ;  /* 0x3f80000002047820 */ /* 0x000fe20000410000 */
[----:B------:R-:W-:-:S05]  /*ba90*/  CS2R R6, SRZ ;  /* 0x0000000000067805 */ /* 0x000fca000001ff00 */
[----:B------:R-:W0:Y:S02]  /*baa0*/  F2F.F64.F32 R4, R4 ;  /* 0x0000000400047310 */ /* 0x000e240000201800 */
[----:B0-----:R-:W-:Y:S01]  /*bab0*/  STG.E.128 desc[UR36][R16.64], R4 ;  /* 0x0000000410007986 */ /* 0x001fe2000c101d24 */
[----:B------:R-:W-:Y:S05]  /*bac0*/  EXIT ;  /* 0x000000000000794d */ /* 0x000fea0003800000 */
.L_x_1476:
[----:B------:R-:W-:-:S09]  /*bad0*/  UISETP.NE.AND UP0, UPT, UR4, 0xf, UPT ;  /* 0x0000000f0400788c */ /* 0x000fd2000bf05270 */
[----:B------:R-:W-:Y:S05]  /*bae0*/  BRA.U !UP0, `(.L_x_1478) ;  /* 0x0000000108e07547 */ /* 0x000fea000b800000 */
[----:B------:R-:W-:-:S09]  /*baf0*/  UISETP.NE.AND UP0, UPT, UR4, 0x17, UPT ;  /* 0x000000170400788c */ /* 0x000fd2000bf05270 */
[----:B------:R-:W-:Y:S05]  /*bb00*/  BRA.U !UP0, `(.L_x_1479) ;  /* 0x00000001088c7547 */ /* 0x000fea000b800000 */
[----:B------:R-:W-:-:S09]  /*bb10*/  UISETP.NE.AND UP0, UPT, UR4, 0x18, UPT ;  /* 0x000000180400788c */ /* 0x000fd2000bf05270 */
[----:B------:R-:W-:Y:S05]  /*bb20*/  BRA.U !UP0, `(.L_x_1480) ;  /* 0x0000000108447547 */ /* 0x000fea000b800000 */
.L_x_1457:
        /* <DEDUP_REMOVED lines=16> */
.L_x_1481:
[----:B------:R-:W-:Y:S05]  /*bc30*/  EXIT ;  /* 0x000000000000794d */ /* 0x000fea0003800000 */
.L_x_1480:
        /* <DEDUP_REMOVED lines=12> */
.L_x_1483:
[----:B------:R-:W-:Y:S05]  /*bd00*/  BSYNC.RECONVERGENT B0 ;  /* 0x0000000000007941 */ /* 0x000fea0003800200 */
.L_x_1482:
[----:B------:R-:W-:-:S05]  /*bd10*/  LOP3.LUT R3, R0, 0x80, R5, 0xf8, !PT ;  /* 0x0000008000037812 */ /* 0x000fca00078ef805 */
[----:B------:R-:W-:Y:S01]  /*bd20*/  STG.E.U8 desc[UR36][R16.64], R3 ;  /* 0x0000000310007986 */ /* 0x000fe2000c101124 */
[----:B------:R-:W-:Y:S05]  /*bd30*/  EXIT ;  /* 0x000000000000794d */ /* 0x000fea0003800000 */
.L_x_1479:
        /* <DEDUP_REMOVED lines=11> */
.L_x_1485:
[----:B------:R-:W-:Y:S01]  /*bdf0*/  HFMA2 R0, -RZ, RZ, 0, 7.569789886474609375e-06 ;  /* 0x0000007fff007431 */ /* 0x000fe200000001ff */
[----:B------:R-:W-:-:S04]  /*be00*/  ISETP.GT.U32.AND P0, PT, R4, 0x7f800000, PT ;  /* 0x7f8000000400780c */ /* 0x000fc80003f04070 */
[----:B------:R-:W-:-:S09]  /*be10*/  SEL R0, R0, 0x7c, P0 ;  /* 0x0000007c00007807 */ /* 0x000fd20000000000 */
.L_x_1486:
[----:B------:R-:W-:Y:S05]  /*be20*/  BSYNC.RECONVERGENT B0 ;  /* 0x0000000000007941 */ /* 0x000fea0003800200 */
.L_x_1484:
[----:B------:R-:W-:-:S04]  /*be30*/  SHF.R.U32.HI R3, RZ, 0x18, R2 ;  /* 0x00000018ff037819 */ /* 0x000fc80000011602 */
[----:B------:R-:W-:-:S05]  /*be40*/  LOP3.LUT R3, R0, 0x80, R3, 0xf8, !PT ;  /* 0x0000008000037812 */ /* 0x000fca00078ef803 */
[----:B------:R-:W-:Y:S01]  /*be50*/  STG.E.U8 desc[UR36][R16.64], R3 ;  /* 0x0000000310007986 */ /* 0x000fe2000c101124 */
[----:B------:R-:W-:Y:S05]  /*be60*/  EXIT ;  /* 0x000000000000794d */ /* 0x000fea0003800000 */
.L_x_1478:
[----:B------:R-:W-:-:S05]  /*be70*/  F2FP.BF16.F32.PACK_AB R2, RZ, R2 ;  /* 0x00000002ff02723e */ /* 0x000fca00000010ff */
[----:B------:R-:W-:Y:S01]  /*be80*/  STG.E.U16 desc[UR36][R16.64], R2 ;  /* 0x0000000210007986 */ /* 0x000fe2000c101524 */
[----:B------:R-:W-:Y:S05]  /*be90*/  EXIT ;  /* 0x000000000000794d */ /* 0x000fea0003800000 */
.L_x_1487:
        /* <DEDUP_REMOVED lines=14> */
.L_x_7506:


//--------------------- .text._ZN2at6native27unrolled_elementwise_kernelIZZZNS0_15tan_kernel_cudaERNS_18TensorIteratorBaseEENKUlvE0_clEvENKUlvE0_clEvEUlfE_St5arrayIPcLm2EELi4E23TrivialOffsetCalculatorILi1EjESB_NS0_6memory12LoadWithCastILi1EEENSC_13StoreWithCastILi1EEEEEviT_T0_T2_T3_T4_T5_ --------------------------
	.section	.text._ZN2at6native27unrolled_elementwise_kernelIZZZNS0_15tan_kernel_cudaERNS_18TensorIteratorBaseEENKUlvE0_clEvENKUlvE0_clEvEUlfE_St5arrayIPcLm2EELi4E23TrivialOffsetCalculatorILi1EjESB_NS0_6memory12LoadWithCastILi1EEENSC_13StoreWithCastILi1EEEEEviT_T0_T2_T3_T4_T5_,"ax",@progbits
	.align	128
        .global         _ZN2at6native27unrolled_elementwise_kernelIZZZNS0_15tan_kernel_cudaERNS_18TensorIteratorBaseEENKUlvE0_clEvENKUlvE0_clEvEUlfE_St5arrayIPcLm2EELi4E23TrivialOffsetCalculatorILi1EjESB_NS0_6memory12LoadWithCastILi1EEENSC_13StoreWithCastILi1EEEEEviT_T0_T2_T3_T4_T5_
        .type           _ZN2at6native27unrolled_elementwise_kernelIZZZNS0_15tan_kernel_cudaERNS_18TensorIteratorBaseEENKUlvE0_clEvENKUlvE0_clEvEUlfE_St5arrayIPcLm2EELi4E23TrivialOffsetCalculatorILi1EjESB_NS0_6memory12LoadWithCastILi1EEENSC_13StoreWithCastILi1EEEEEviT_T0_T2_T3_T4_T5_,@function
        .size           _ZN2at6native27unrolled_elementwise_kernelIZZZNS0_15tan_kernel_cudaERNS_18TensorIteratorBaseEENKUlvE0_clEvENKUlvE0_clEvEUlfE_St5arrayIPcLm2EELi4E23TrivialOffsetCalculatorILi1EjESB_NS0_6memory12LoadWithCastILi1EEENSC_13StoreWithCastILi1EEEEEviT_T0_T2_T3_T4_T5_,(.L_x_7507 - _ZN2at6native27unrolled_elementwise_kernelIZZZNS0_15tan_kernel_cudaERNS_18TensorIteratorBaseEENKUlvE0_clEvENKUlvE0_clEvEUlfE_St5arrayIPcLm2EELi4E23TrivialOffsetCalculatorILi1EjESB_NS0_6memory12LoadWithCastILi1EEENSC_13StoreWithCastILi1EEEEEviT_T0_T2_T3_T4_T5_)
        .other          _ZN2at6native27unrolled_elementwise_kernelIZZZNS0_15tan_kernel_cudaERNS_18TensorIteratorBaseEENKUlvE0_clEvENKUlvE0_clEvEUlfE_St5arrayIPcLm2EELi4E23TrivialOffsetCalculatorILi1EjESB_NS0_6memory12LoadWithCastILi1EEENSC_13StoreWithCastILi1EEEEEviT_T0_T2_T3_T4_T5_,@"STO_CUDA_ENTRY STV_DEFAULT"
_ZN2at6native27unrolled_elementwise_kernelIZZZNS0_15tan_kernel_cudaERNS_18TensorIteratorBaseEENKUlvE0_clEvENKUlvE0_clEvEUlfE_St5arrayIPcLm2EELi4E23TrivialOffsetCalculatorILi1EjESB_NS0_6memory12LoadWithCastILi1EEENSC_13StoreWithCastILi1EEEEEviT_T0_T2_T3_T4_T5_:
.text._ZN2at6native27unrolled_elementwise_kernelIZZZNS0_15tan_kernel_cudaERNS_18TensorIteratorBaseEENKUlvE0_clEvENKUlvE0_clEvEUlfE_St5arrayIPcLm2EELi4E23TrivialOffsetCalculatorILi1EjESB_NS0_6memory12LoadWithCastILi1EEENSC_13StoreWithCastILi1EEEEEviT_T0_T2_T3_T4_T5_:
[----:B------:R-:W0:Y:S01]  /*0000*/  LDC R1, c[0x0][0x37c] ;  /* 0x0000df00ff017b82 */ /* 0x000e220000000800 */
[----:B------:R-:W1:Y:S07]  /*0010*/  S2R R2, SR_CTAID.X ;  /* 0x0000000000027919 */ /* 0x000e6e0000002500 */
[----:B------:R-:W1:Y:S01]  /*0020*/  LDC R17, c[0x0][0x380] ;  /* 0x0000e000ff117b82 */ /* 0x000e620000000800 */
[----:B------:R-:W2:Y:S01]  /*0030*/  LDCU.64 UR36, c[0x0][0x358] ;  /* 0x00006b00ff2477ac */ /* 0x000ea20008000a00 */
[----:B------:R-:W-:Y:S01]  /*0040*/  BSSY.RECONVERGENT B7, `(.L_x_1488) ;  /* 0x00000ec000077945 */ /* 0x000fe20003800200 */
[----:B------:R-:W3:Y:S01]  /*0050*/  S2R R24, SR_TID.X ;  /* 0x0000000000187919 */ /* 0x000ee20000002100 */
[----:B------:R-:W-:Y:S01]  /*0060*/  IMAD.MOV.U32 R22, RZ, RZ, RZ ;  /* 0x000000ffff167224 */ /* 0x000fe200078e00ff */
        /* <DEDUP_REMOVED lines=8> */
[----:B------:R-:W-:Y:S01]  /*00f0*/  BSSY.RECONVERGENT B6, `(.L_x_1490) ;  /* 0x00000df000067945 */ /* 0x000fe20003800200 */
        /* <DEDUP_REMOVED lines=17> */
.L_x_1494:
[----:B------:R-:W2:Y:S02]  /*0210*/  LDG.E.U8 R4, desc[UR36][R4.64] ;  /* 0x0000002404047981 */ /* 0x000ea4000c1e1100 */
[----:B--2---:R-:W-:Y:S01]  /*0220*/  I2FP.F32.U32 R22, R4 ;  /* 0x0000000400167245 */ /* 0x004fe20000201000 */
[----:B------:R-:W-:Y:S06]  /*0230*/  BRA `(.L_x_1496) ;  /* 0x0000000c00287947 */ /* 0x000fec0003800000 */
.L_x_1493:
        /* <DEDUP_REMOVED lines=9> */
.L_x_1498:
[----:B------:R-:W2:Y:S02]  /*02d0*/  LDG.E R4, desc[UR36][R4.64] ;  /* 0x0000002404047981 */ /* 0x000ea4000c1e1900 */
[----:B--2---:R-:W-:Y:S01]  /*02e0*/  I2FP.F32.S32 R22, R4 ;  /* 0x0000000400167245 */ /* 0x004fe20000201400 */
[----:B------:R-:W-:Y:S06]  /*02f0*/  BRA `(.L_x_1496) ;  /* 0x0000000800f87947 */ /* 0x000fec0003800000 */
.L_x_1497:
[----:B------:R-:W2:Y:S02]  /*0300*/  LDG.E.U16 R4, desc[UR36][R4.64] ;  /* 0x0000002404047981 */ /* 0x000ea4000c1e1500 */
[----:B--2---:R2:W3:Y:S01]  /*0310*/  I2F.S16 R22, R4 ;  /* 0x0000000400167306 */ /* 0x0044e20000101400 */
[----:B------:R-:W-:Y:S05]  /*0320*/  BRA `(.L_x_1496) ;  /* 0x0000000800ec7947 */ /* 0x000fea0003800000 */
.L_x_1492:
        /* <DEDUP_REMOVED lines=8> */
.L_x_1500:
[----:B------:R-:W2:Y:S02]  /*03b0*/  LDG.E.U16 R4, desc[UR36][R4.64] ;  /* 0x0000002404047981 */ /* 0x000ea4000c1e1500 */
[----:B--2---:R-:W-:Y:S01]  /*03c0*/  HADD2.F32 R22, -RZ, R4.H0_H0 ;  /* 0x20000004ff167230 */ /* 0x004fe20000004100 */
[----:B------:R-:W-:Y:S06]  /*03d0*/  BRA `(.L_x_1496) ;  /* 0x0000000800c07947 */ /* 0x000fec0003800000 */
.L_x_1499:
        /* <DEDUP_REMOVED lines=8> */
.L_x_1502:
[----:B------:R-:W2:Y:S02]  /*0460*/  LDG.E.U16 R4, desc[UR36][R4.64] ;  /* 0x0000002404047981 */ /* 0x000ea4000c1e1500 */
[----:B--2---:R-:W-:Y:S01]  /*0470*/  HADD2.F32 R22, -RZ, R4.H0_H0 ;  /* 0x20000004ff167230 */ /* 0x004fe20000004100 */
[----:B------:R-:W-:Y:S06]  /*0480*/  BRA `(.L_x_1496) ;  /* 0x0000000800947947 */ /* 0x000fec0003800000 */
.L_x_1501:
[----:B------:R-:W2:Y:S01]  /*0490*/  LDG.E.64 R4, desc[UR36][R4.64] ;  /* 0x0000002404047981 */ /* 0x000ea2000c1e1b00 */
[----:B------:R-:W-:Y:S01]  /*04a0*/  UMOV UR4, 0xf0000000 ;  /* 0xf000000000047882 */ /* 0x000fe20000000000 */
[----:B------:R-:W-:Y:S01]  /*04b0*/  UMOV UR5, 0x380fffff ;  /* 0x380fffff00057882 */ /* 0x000fe20000000000 */
[----:B--2---:R-:W0:Y:S01]  /*04c0*/  F2F.F32.F64 R22, R4 ;  /* 0x0000000400167310 */ /* 0x004e220000301000 */
[----:B------:R-:W-:-:S14]  /*04d0*/  DSETP.GEU.AND P0, PT, |R4|, UR4, PT ;  /* 0x0000000404007e2a */ /* 0x000fdc000bf0e200 */
[----:B0-----:R-:W-:Y:S01]  /*04e0*/  @!P0 FMUL R22, R22, 1.175494350822287508e-38 ;  /* 0x0080000016168820 */ /* 0x001fe20000400000 */
[----:B------:R-:W-:Y:S06]  /*04f0*/  BRA `(.L_x_1496) ;  /* 0x0000000800787947 */ /* 0x000fec0003800000 */
.L_x_1491:
        /* <DEDUP_REMOVED lines=12> */
.L_x_1505:
[----:B------:R-:W2:Y:S01]  /*05c0*/  LDG.E.64 R4, desc[UR36][R4.64] ;  /* 0x0000002404047981 */ /* 0x000ea2000c1e1b00 */
[----:B------:R-:W-:Y:S01]  /*05d0*/  UMOV UR4, 0xf0000000 ;  /* 0xf000000000047882 */ /* 0x000fe20000000000 */
[----:B------:R-:W-:Y:S01]  /*05e0*/  UMOV UR5, 0x380fffff ;  /* 0x380fffff00057882 */ /* 0x000fe20000000000 */
[----:B--2---:R-:W0:Y:S01]  /*05f0*/  F2F.F32.F64 R22, R4 ;  /* 0x0000000400167310 */ /* 0x004e220000301000 */
[----:B------:R-:W-:-:S14]  /*0600*/  DSETP.GEU.AND P0, PT, |R4|, UR4, PT ;  /* 0x0000000404007e2a */ /* 0x000fdc000bf0e200 */
[----:B0-----:R-:W-:Y:S01]  /*0610*/  @!P0 FMUL R22, R22, 1.175494350822287508e-38 ;  /* 0x0080000016168820 */ /* 0x001fe20000400000 */
[----:B------:R-:W-:Y:S06]  /*0620*/  BRA `(.L_x_1496) ;  /* 0x00000008002c7947 */ /* 0x000fec0003800000 */
.L_x_1504:
        /* <DEDUP_REMOVED lines=25> */
.L_x_1507:
        /* <DEDUP_REMOVED lines=11> */
[----:B------:R-:W-:Y:S01]  /*0870*/  LOP3.LUT R22, R0, 0x80000000, R3, 0xf8, !PT ;  /* 0x8000000000167812 */ /* 0x000fe200078ef803 */
[----:B------:R-:W-:Y:S06]  /*0880*/  BRA `(.L_x_1496) ;  /* 0x0000000400947947 */ /* 0x000fec0003800000 */
.L_x_1506:
[----:B------:R-:W2:Y:S02]  /*0890*/  LDG.E.U16 R4, desc[UR36][R4.64] ;  /* 0x0000002404047981 */ /* 0x000ea4000c1e1500 */
[----:B--2---:R-:W-:Y:S01]  /*08a0*/  IMAD.U32 R22, R4, 0x10000, RZ ;  /* 0x0001000004167824 */ /* 0x004fe200078e00ff */
[----:B------:R-:W-:Y:S06]  /*08b0*/  BRA `(.L_x_1496) ;  /* 0x0000000400887947 */ /* 0x000fec0003800000 */
.L_x_1503:
        /* <DEDUP_REMOVED lines=11> */
.L_x_1510:
        /* <DEDUP_REMOVED lines=20> */
.L_x_1512:
[----:B------:R-:W-:Y:S05]  /*0ab0*/  BSYNC.RECONVERGENT B0 ;  /* 0x0000000000007941 */ /* 0x000fea0003800200 */
.L_x_1511:
[----:B------:R-:W-:Y:S01]  /*0ac0*/  IMAD.SHL.U32 R0, R0, 0x100000, RZ ;  /* 0x0010000000007824 */ /* 0x000fe200078e00ff */
[----:B------:R-:W-:-:S04]  /*0ad0*/  LEA R3, R3, 0x3b800000, 0x17 ;  /* 0x3b80000003037811 */ /* 0x000fc800078eb8ff */
[----:B------:R-:W-:Y:S01]  /*0ae0*/  LOP3.LUT R22, R3, R0, R7, 0xfe, !PT ;  /* 0x0000000003167212 */ /* 0x000fe200078efe07 */
[----:B------:R-:W-:Y:S06]  /*0af0*/  BRA `(.L_x_1496) ;  /* 0x0000000000f87947 */ /* 0x000fec0003800000 */
.L_x_1509:
        /* <DEDUP_REMOVED lines=20> */
.L_x_1514:
[----:B------:R-:W-:Y:S05]  /*0c40*/  BSYNC.RECONVERGENT B0 ;  /* 0x0000000000007941 */ /* 0x000fea0003800200 */
.L_x_1513:
[----:B------:R-:W-:Y:S01]  /*0c50*/  IMAD.SHL.U32 R0, R0, 0x200000, RZ ;  /* 0x0020000000007824 */ /* 0x000fe200078e00ff */
[----:B------:R-:W-:-:S04]  /*0c60*/  LEA R3, R3, 0x37800000, 0x17 ;  /* 0x3780000003037811 */ /* 0x000fc800078eb8ff */
[----:B------:R-:W-:Y:S01]  /*0c70*/  LOP3.LUT R22, R3, R0, R7, 0xfe, !PT ;  /* 0x0000000003167212 */ /* 0x000fe200078efe07 */
[----:B------:R-:W-:Y:S06]  /*0c80*/  BRA `(.L_x_1496) ;  /* 0x0000000000947947 */ /* 0x000fec0003800000 */
.L_x_1508:
[----:B------:R-:W-:-:S09]  /*0c90*/  UISETP.NE.AND UP0, UPT, UR4, 0x1c, UPT ;  /* 0x0000001c0400788c */ /* 0x000fd2000bf05270 */
[----:B------:R-:W-:Y:S05]  /*0ca0*/  BRA.U !UP0, `(.L_x_1515) ;  /* 0x0000000108847547 */ /* 0x000fea000b800000 */
[----:B------:R-:W-:-:S09]  /*0cb0*/  UISETP.NE.AND UP0, UPT, UR4, 0x1d, UPT ;  /* 0x0000001d0400788c */ /* 0x000fd2000bf05270 */
[----:B------:R-:W-:Y:S05]  /*0cc0*/  BRA.U !UP0, `(.L_x_1516) ;  /* 0x0000000108707547 */ /* 0x000fea000b800000 */
[----:B------:R-:W-:-:S09]  /*0cd0*/  UISETP.NE.AND UP0, UPT, UR4, 0x2c, UPT ;  /* 0x0000002c0400788c */ /* 0x000fd2000bf05270 */
[----:B------:R-:W-:Y:S05]  /*0ce0*/  BRA.U !UP0, `(.L_x_1517) ;  /* 0x0000000108487547 */ /* 0x000fea000b800000 */
.L_x_1495:
        /* <DEDUP_REMOVED lines=16> */
.L_x_1518:
[----:B------:R-:W-:Y:S01]  /*0df0*/  IMAD.MOV.U32 R22, RZ, RZ, RZ ;  /* 0x000000ffff167224 */ /* 0x000fe200078e00ff */
[----:B------:R-:W-:Y:S06]  /*0e00*/  BRA `(.L_x_1496) ;  /* 0x0000000000347947 */ /* 0x000fec0003800000 */
.L_x_1517:
[----:B------:R-:W2:Y:S01]  /*0e10*/  LDG.E.U8 R4, desc[UR36][R4.64] ;  /* 0x0000002404047981 */ /* 0x000ea2000c1e1100 */
[----:B------:R-:W-:Y:S01]  /*0e20*/  IMAD.MOV.U32 R22, RZ, RZ, 0x400000 ;  /* 0x00400000ff167424 */ /* 0x000fe200078e00ff */
[----:B--2---:R-:W-:-:S13]  /*0e30*/  ISETP.NE.AND P0, PT, R4, RZ, PT ;  /* 0x000000ff0400720c */ /* 0x004fda0003f05270 */
[----:B------:R-:W-:Y:S05]  /*0e40*/  @!P0 BRA `(.L_x_1496) ;  /* 0x0000000000248947 */ /* 0x000fea0003800000 */
[----:B------:R-:W-:-:S13]  /*0e50*/  ISETP.NE.AND P0, PT, R4, 0xff, PT ;  /* 0x000000ff0400780c */ /* 0x000fda0003f05270 */
[----:B------:R-:W-:Y:S02]  /*0e60*/  @!P0 IMAD.MOV.U32 R22, RZ, RZ, 0x7f800001 ;  /* 0x7f800001ff168424 */ /* 0x000fe400078e00ff */
[----:B------:R-:W-:Y:S01]  /*0e70*/  @P0 IMAD.SHL.U32 R22, R4, 0x800000, RZ ;  /* 0x0080000004160824 */ /* 0x000fe200078e00ff */
[----:B------:R-:W-:Y:S06]  /*0e80*/  BRA `(.L_x_1496) ;  /* 0x0000000000147947 */ /* 0x000fec0003800000 */
.L_x_1516:
[----:B------:R-:W2:Y:S02]  /*0e90*/  LDG.E.64 R22, desc[UR36][R4.64] ;  /* 0x0000002404167981 */ /* 0x000ea4000c1e1b00 */
[----:B--2---:R0:W1:Y:S01]  /*0ea0*/  I2F.U64 R22, R22 ;  /* 0x0000001600167312 */ /* 0x0040620000301000 */
[----:B------:R-:W-:Y:S05]  /*0eb0*/  BRA `(.L_x_1496) ;  /* 0x0000000000087947 */ /* 0x000fea0003800000 */
.L_x_1515:
[----:B------:R-:W2:Y:S02]  /*0ec0*/  LDG.E R4, desc[UR36][R4.64] ;  /* 0x0000002404047981 */ /* 0x000ea4000c1e1900 */
[----:B--2---:R-:W-:-:S07]  /*0ed0*/  I2FP.F32.U32 R22, R4 ;  /* 0x0000000400167245 */ /* 0x004fce0000201000 */
.L_x_1496:
[----:B------:R-:W-:Y:S05]  /*0ee0*/  BSYNC.RECONVERGENT B6 ;  /* 0x0000000000067941 */ /* 0x000fea0003800200 */
.L_x_1490:
[----:B------:R-:W-:-:S07]  /*0ef0*/  VIADD R24, R25, 0x80 ;  /* 0x0000008019187836 */ /* 0x000fce0000000000 */
.L_x_1489:
[----:B------:R-:W-:Y:S05]  /*0f00*/  BSYNC.RECONVERGENT B7 ;  /* 0x0000000000077941 */ /* 0x000fea0003800200 */
.L_x_1488:
[----:B------:R-:W-:Y:S01]  /*0f10*/  ISETP.GE.AND P0, PT, R24, R17, PT ;  /* 0x000000111800720c */ /* 0x000fe20003f06270 */
[----:B------:R-:W-:Y:S01]  /*0f20*/  BSSY.RECONVERGENT B7, `(.L_x_1519) ;  /* 0x00000e7000077945 */ /* 0x000fe20003800200 */
[----:B------:R-:W-:-:S11]  /*0f30*/  IMAD.MOV.U32 R16, RZ, RZ, RZ ;  /* 0x000000ffff107224 */ /* 0x000fd600078e00ff */
[----:B------:R-:W-:Y:S05]  /*0f40*/  @P0 BRA `(.L_x_1520) ;  /* 0x0000000c00900947 */ /* 0x000fea0003800000 */
[----:B0-2-4-:R-:W0:Y:S01]  /*0f50*/  LDC.64 R4, c[0x0][0x390] ;  /* 0x0000e400ff047b82 */ /* 0x015e220000000a00 */
[----:B------:R-:W2:Y:S01]  /*0f60*/  LDCU UR5, c[0x0][0x3a0] ;  /* 0x00007400ff0577ac */ /* 0x000ea20008000800 */
[----:B------:R-:W-:Y:S01]  /*0f70*/  IMAD R0, R2, 0x200, R24 ;  /* 0x0000020002007824 */ /* 0x000fe200078e0218 */
[----:B------:R-:W-:Y:S01]  /*0f80*/  BSSY.RECONVERGENT B6, `(.L_x_1521) ;  /* 0x00000df000067945 */ /* 0x000fe20003800200 */
[----:B------:R-:W-:-:S04]  /*0f90*/  UPRMT UR4, UR38, 0x9910, URZ ;  /* 0x0000991026047896 */ /* 0x000fc800080000ff */
[----:B------:R-:W-:Y:S01]  /*0fa0*/  UISETP.GT.AND UP0, UPT, UR4, 0x9, UPT ;  /* 0x000000090400788c */ /* 0x000fe2000bf04270 */
[----:B--2---:R-:W-:-:S05]  /*0fb0*/  IMAD R3, R0, UR5, RZ ;  /* 0x0000000500037c24 */ /* 0x004fca000f8e02ff */
        /* <DEDUP_REMOVED lines=14> */
.L_x_1525:
[----:B------:R-:W2:Y:S02]  /*10a0*/  LDG.E.U8 R4, desc[UR36][R4.64] ;  /* 0x0000002404047981 */ /* 0x000ea4000c1e1100 */
[----:B--2---:R-:W-:Y:S01]  /*10b0*/  I2FP.F32.U32 R16, R4 ;  /* 0x0000000400107245 */ /* 0x004fe20000201000 */
[----:B------:R-:W-:Y:S06]  /*10c0*/  BRA `(.L_x_1527) ;  /* 0x0000000c00287947 */ /* 0x000fec0003800000 */
.L_x_1524:
[----:B------:R-:W-:-:S09]  /*10d0*/  UISETP.NE.AND UP0, UPT, UR4, 0x2, UPT ;  /* 0x000000020400788c */ /* 0x000fd2000bf05270 */
[----:B------:R-:W-:Y:S05]  /*10e0*/  BRA.U !UP0, `(.L_x_1528) ;  /* 0x0000000108287547 */ /* 0x000fea000b800000 */
[----:B------:R-:W-:-:S09]  /*10f0*/  UISETP.NE.AND UP0, UPT, UR4, 0x3, UPT ;  /* 0x000000030400788c */ /* 0x000fd2000bf05270 */
[----:B------:R-:W-:Y:S05]  /*1100*/  BRA.U !UP0, `(.L_x_1529) ;  /* 0x0000000108147547 */ /* 0x000fea000b800000 */
[----:B------:R-:W-:-:S09]  /*1110*/  UISETP.NE.AND UP0, UPT, UR4, 0x4, UPT ;  /* 0x000000040400788c */ /* 0x000fd2000bf05270 */
[----:B------:R-:W-:Y:S05]  /*1120*/  BRA.U UP0, `(.L_x_1526) ;  /* 0x0000000900b47547 */ /* 0x000fea000b800000 */
[----:B------:R-:W2:Y:S02]  /*1130*/  LDG.E.64 R4, desc[UR36][R4.64] ;  /* 0x0000002404047981 */ /* 0x000ea4000c1e1b00 */
[----:B--2---:R0:W2:Y:S01]  /*1140*/  I2F.S64 R16, R4 ;  /* 0x0000000400107312 */ /* 0x0040a20000301400 */
[----:B------:R-:W-:Y:S05]  /*1150*/  BRA `(.L_x_1527) ;  /* 0x0000000c00047947 */ /* 0x000fea0003800000 */
.L_x_1529:
[----:B------:R-:W2:Y:S02]  /*1160*/  LDG.E R4, desc[UR36][R4.64] ;  /* 0x0000002404047981 */ /* 0x000ea4000c1e1900 */
[----:B--2---:R-:W-:Y:S01]  /*1170*/  I2FP.F32.S32 R16, R4 ;  /* 0x0000000400107245 */ /* 0x004fe20000201400 */
[----:B------:R-:W-:Y:S06]  /*1180*/  BRA `(.L_x_1527) ;  /* 0x0000000800f87947 */ /* 0x000fec0003800000 */
.L_x_1528:
[----:B------:R-:W2:Y:S02]  /*1190*/  LDG.E.U16 R4, desc[UR36][R4.64] ;  /* 0x0000002404047981 */ /* 0x000ea4000c1e1500 */
[----:B--2---:R0:W2:Y:S01]  /*11a0*/  I2F.S16 R16, R4 ;  /* 0x0000000400107306 */ /* 0x0040a20000101400 */
[----:B------:R-:W-:Y:S05]  /*11b0*/  BRA `(.L_x_1527) ;  /* 0x0000000800ec7947 */ /* 0x000fea0003800000 */
.L_x_1523:
        /* <DEDUP_REMOVED lines=8> */
.L_x_1531:
[----:B------:R-:W2:Y:S02]  /*1240*/  LDG.E.U16 R4, desc[UR36][R4.64] ;  /* 0x0000002404047981 */ /* 0x000ea4000c1e1500 */
[----:B--2---:R-:W-:Y:S01]  /*1250*/  HADD2.F32 R16, -RZ, R4.H0_H0 ;  /* 0x20000004ff107230 */ /* 0x004fe20000004100 */
[----:B------:R-:W-:Y:S06]  /*1260*/  BRA `(.L_x_1527) ;  /* 0x0000000800c07947 */ /* 0x000fec0003800000 */
.L_x_1530:
        /* <DEDUP_REMOVED lines=8> */
.L_x_1533:
[----:B------:R-:W2:Y:S02]  /*12f0*/  LDG.E.U16 R4, desc[UR36][R4.64] ;  /* 0x0000002404047981 */ /* 0x000ea4000c1e1500 */
[----:B--2---:R-:W-:Y:S01]  /*1300*/  HADD2.F32 R16, -RZ, R4.H0_H0 ;  /* 0x20000004ff107230 */ /* 0x004fe20000004100 */
[----:B------:R-:W-:Y:S06]  /*1310*/  BRA `(.L_x_1527) ;  /* 0x0000000800947947 */ /* 0x000fec0003800000 */
.L_x_1532:
[----:B------:R-:W2:Y:S01]  /*1320*/  LDG.E.64 R4, desc[UR36][R4.64] ;  /* 0x0000002404047981 */ /* 0x000ea2000c1e1b00 */
[----:B------:R-:W-:Y:S01]  /*1330*/  UMOV UR4, 0xf0000000 ;  /* 0xf000000000047882 */ /* 0x000fe20000000000 */
[----:B------:R-:W-:Y:S01]  /*1340*/  UMOV UR5, 0x380fffff ;  /* 0x380fffff00057882 */ /* 0x000fe20000000000 */
[----:B--2---:R-:W0:Y:S01]  /*1350*/  F2F.F32.F64 R16, R4 ;  /* 0x0000000400107310 */ /* 0x004e220000301000 */
[----:B------:R-:W-:-:S14]  /*1360*/  DSETP.GEU.AND P0, PT, |R4|, UR4, PT ;  /* 0x0000000404007e2a */ /* 0x000fdc000bf0e200 */
[----:B0-----:R-:W-:Y:S01]  /*1370*/  @!P0 FMUL R16, R16, 1.175494350822287508e-38 ;  /* 0x0080000010108820 */ /* 0x001fe20000400000 */
[----:B------:R-:W-:Y:S06]  /*1380*/  BRA `(.L_x_1527) ;  /* 0x0000000800787947 */ /* 0x000fec0003800000 */
.L_x_1522:
        /* <DEDUP_REMOVED lines=12> */
.L_x_1536:
[----:B------:R-:W2:Y:S01]  /*1450*/  LDG.E.64 R4, desc[UR36][R4.64] ;  /* 0x0000002404047981 */ /* 0x000ea2000c1e1b00 */
[----:B------:R-:W-:Y:S01]  /*1460*/  UMOV UR4, 0xf0000000 ;  /* 0xf000000000047882 */ /* 0x000fe20000000000 */
[----:B------:R-:W-:Y:S01]  /*1470*/  UMOV UR5, 0x380fffff ;  /* 0x380fffff00057882 */ /* 0x000fe20000000000 */
[----:B--2---:R-:W0:Y:S01]  /*1480*/  F2F.F32.F64 R16, R4 ;  /* 0x0000000400107310 */ /* 0x004e220000301000 */
[----:B------:R-:W-:-:S14]  /*1490*/  DSETP.GEU.AND P0, PT, |R4|, UR4, PT ;  /* 0x0000000404007e2a */ /* 0x000fdc000bf0e200 */
[----:B0-----:R-:W-:Y:S01]  /*14a0*/  @!P0 FMUL R16, R16, 1.175494350822287508e-38 ;  /* 0x0080000010108820 */ /* 0x001fe20000400000 */
[----:B------:R-:W-:Y:S06]  /*14b0*/  BRA `(.L_x_1527) ;  /* 0x00000008002c7947 */ /* 0x000fec0003800000 */
.L_x_1535:
        /* <DEDUP_REMOVED lines=25> */
.L_x_1538:
        /* <DEDUP_REMOVED lines=11> */
[----:B------:R-:W-:Y:S01]  /*1700*/  LOP3.LUT R16, R0, 0x80000000, R3, 0xf8, !PT ;  /* 0x8000000000107812 */ /* 0x000fe200078ef803 */
[----:B------:R-:W-:Y:S06]  /*1710*/  BRA `(.L_x_1527) ;  /* 0x0000000400947947 */ /* 0x000fec0003800000 */
.L_x_1537:
[----:B------:R-:W2:Y:S02]  /*1720*/  LDG.E.U16 R4, desc[UR36][R4.64] ;  /* 0x0000002404047981 */ /* 0x000ea4000c1e1500 */
[----:B--2---:R-:W-:Y:S01]  /*1730*/  IMAD.U32 R16, R4, 0x10000, RZ ;  /* 0x0001000004107824 */ /* 0x004fe200078e00ff */
[----:B------:R-:W-:Y:S06]  /*1740*/  BRA `(.L_x_1527) ;  /* 0x0000000400887947 */ /* 0x000fec0003800000 */
.L_x_1534:
        /* <DEDUP_REMOVED lines=11> */
.L_x_1541:
        /* <DEDUP_REMOVED lines=20> */
.L_x_1543:
[----:B------:R-:W-:Y:S05]  /*1940*/  BSYNC.RECONVERGENT B0 ;  /* 0x0000000000007941 */ /* 0x000fea0003800200 */
.L_x_1542:
[----:B------:R-:W-:Y:S01]  /*1950*/  IMAD.SHL.U32 R0, R0, 0x100000, RZ ;  /* 0x0010000000007824 */ /* 0x000fe200078e00ff */
[----:B------:R-:W-:-:S04]  /*1960*/  LEA R3, R3, 0x3b800000, 0x17 ;  /* 0x3b80000003037811 */ /* 0x000fc800078eb8ff */
[----:B------:R-:W-:Y:S01]  /*1970*/  LOP3.LUT R16, R3, R0, R7, 0xfe, !PT ;  /* 0x0000000003107212 */ /* 0x000fe200078efe07 */
[----:B------:R-:W-:Y:S06]  /*1980*/  BRA `(.L_x_1527) ;  /* 0x0000000000f87947 */ /* 0x000fec0003800000 */
.L_x_1540:
        /* <DEDUP_REMOVED lines=20> */
.L_x_1545:
[----:B------:R-:W-:Y:S05]  /*1ad0*/  BSYNC.RECONVERGENT B0 ;  /* 0x0000000000007941 */ /* 0x000fea0003800200 */
.L_x_1544:
[----:B------:R-:W-:Y:S01]  /*1ae0*/  IMAD.SHL.U32 R0, R0, 0x200000, RZ ;  /* 0x0020000000007824 */ /* 0x000fe200078e00ff */
[----:B------:R-:W-:-:S04]  /*1af0*/  LEA R3, R3, 0x37800000, 0x17 ;  /* 0x3780000003037811 */ /* 0x000fc800078eb8ff */
[----:B------:R-:W-:Y:S01]  /*1b00*/  LOP3.LUT R16, R3, R0, R7, 0xfe, !PT ;  /* 0x0000000003107212 */ /* 0x000fe200078efe07 */
[----:B------:R-:W-:Y:S06]  /*1b10*/  BRA `(.L_x_1527) ;  /* 0x0000000000947947 */ /* 0x000fec0003800000 */
.L_x_1539:
        /* <DEDUP_REMOVED lines=14> */
.L_x_1526:
[----:B------:R-:W-:Y:S01]  /*1c00*/  MOV R14, 0x0 ;  /* 0x00000000000e7802 */ /* 0x000fe20000000f00 */
[----:B------:R-:W0:Y:S01]  /*1c10*/  LDCU.64 UR4, c[0x4][0x158] ;  /* 0x01002b00ff0477ac */ /* 0x000e220008000a00 */
[----:B------:R-:W-:Y:S02]  /*1c20*/  IMAD.MOV.U32 R8, RZ, RZ, 0x4e ;  /* 0x0000004eff087424 */ /* 0x000fe400078e00ff */
[----:B------:R-:W-:Y:S01]  /*1c30*/  IMAD.MOV.U32 R12, RZ, RZ, 0x1 ;  /* 0x00000001ff0c7424 */ /* 0x000fe200078e00ff */
[----:B------:R-:W2:Y:S01]  /*1c40*/  LDCU.64 UR6, c[0x4][0x160] ;  /* 0x01002c00ff0677ac */ /* 0x000ea20008000a00 */
[----:B------:R-:W4:Y:S01]  /*1c50*/  LDC.64 R14, c[0x4][R14] ;  /* 0x010000000e0e7b82 */ /* 0x000f220000000a00 */
[----:B------:R-:W-:Y:S01]  /*1c60*/  IMAD.MOV.U32 R13, RZ, RZ, RZ ;  /* 0x000000ffff0d7224 */ /* 0x000fe200078e00ff */
[----:B------:R-:W1:Y:S01]  /*1c70*/  LDCU.64 UR8, c[0x4][0x48] ;  /* 0x01000900ff0877ac */ /* 0x000e620008000a00 */
[----:B0-----:R-:W-:Y:S02]  /*1c80*/  IMAD.U32 R4, RZ, RZ, UR4 ;  /* 0x00000004ff047e24 */ /* 0x001fe4000f8e00ff */
[----:B------:R-:W-:-:S02]  /*1c90*/  IMAD.U32 R5, RZ, RZ, UR5 ;  /* 0x00000005ff057e24 */ /* 0x000fc4000f8e00ff */
[----:B--2---:R-:W-:Y:S02]  /*1ca0*/  IMAD.U32 R6, RZ, RZ, UR6 ;  /* 0x00000006ff067e24 */ /* 0x004fe4000f8e00ff */
[----:B------:R-:W-:Y:S02]  /*1cb0*/  IMAD.U32 R7, RZ, RZ, UR7 ;  /* 0x00000007ff077e24 */ /* 0x000fe4000f8e00ff */
[----:B-1----:R-:W-:Y:S02]  /*1cc0*/  IMAD.U32 R10, RZ, RZ, UR8 ;  /* 0x00000008ff0a7e24 */ /* 0x002fe4000f8e00ff */
[----:B------:R-:W-:-:S07]  /*1cd0*/  IMAD.U32 R11, RZ, RZ, UR9 ;  /* 0x00000009ff0b7e24 */ /* 0x000fce000f8e00ff */
[----:B------:R-:W-:-:S07]  /*1ce0*/  LEPC R20, `(.L_x_1548) ;  /* 0x000000001014794e */ /* 0x000fce0000000000 */
[----:B---345:R-:W-:Y:S05]  /*1cf0*/  CALL.ABS.NOINC R14 ;  /* 0x000000000e007343 */ /* 0x038fea0003c00000 */
.L_x_1548:
[----:B------:R-:W-:Y:S01]  /*1d00*/  IMAD.MOV.U32 R16, RZ, RZ, RZ ;  /* 0x000000ffff107224 */ /* 0x000fe200078e00ff */
[----:B------:R-:W-:Y:S06]  /*1d10*/  BRA `(.L_x_1527) ;  /* 0x0000000000147947 */ /* 0x000fec0003800000 */
.L_x_1547:
[----:B------:R-:W2:Y:S02]  /*1d20*/  LDG.E.64 R4, desc[UR36][R4.64] ;  /* 0x0000002404047981 */ /* 0x000ea4000c1e1b00 */
[----:B--2---:R0:W2:Y:S01]  /*1d30*/  I2F.U64 R16, R4 ;  /* 0x0000000400107312 */ /* 0x0040a20000301000 */
[----:B------:R-:W-:Y:S05]  /*1d40*/  BRA `(.L_x_1527) ;  /* 0x0000000000087947 */ /* 0x000fea0003800000 */
.L_x_1546:
[----:B------:R-:W2:Y:S02]  /*1d50*/  LDG.E R4, desc[UR36][R4.64] ;  /* 0x0000002404047981 */ /* 0x000ea4000c1e1900 */
[----:B--2---:R-:W-:-:S07]  /*1d60*/  I2FP.F32.U32 R16, R4 ;  /* 0x0000000400107245 */ /* 0x004fce0000201000 */
.L_x_1527:
[----:B------:R-:W-:Y:S05]  /*1d70*/  BSYNC.RECONVERGENT B6 ;  /* 0x0000000000067941 */ /* 0x000fea0003800200 */
.L_x_1521:
[----:B------:R-:W-:-:S07]  /*1d80*/  VIADD R24, R24, 0x80 ;  /* 0x0000008018187836 */ /* 0x000fce0000000000 */
.L_x_1520:
[----:B------:R-:W-:Y:S05]  /*1d90*/  BSYNC.RECONVERGENT B7 ;  /* 0x0000000000077941 */ /* 0x000fea0003800200 */
.L_x_1519:
        /* <DEDUP_REMOVED lines=23> */
[----:B--2---:R0:W2:Y:S01]  /*1f10*/  I2F.S16 R18, R4 ;  /* 0x0000000400127306 */ /* 0x0040a20000101400 */
[----:B------:R-:W-:Y:S05]  /*1f20*/  BRA `(.L_x_1557) ;  /* 0x0000000c00347947 */ /* 0x000fea0003800000 */
.L_x_1555:
[----:B------:R-:W2:Y:S02]  /*1f30*/  LDG.E.U8 R4, desc[UR36][R4.64] ;  /* 0x0000002404047981 */ /* 0x000ea4000c1e1100 */
[----:B--2---:R-:W-:Y:S01]  /*1f40*/  I2FP.F32.U32 R18, R4 ;  /* 0x0000000400127245 */ /* 0x004fe20000201000 */
[----:B------:R-:W-:Y:S06]  /*1f50*/  BRA `(.L_x_1557) ;  /* 0x0000000c00287947 */ /* 0x000fec0003800000 */
.L_x_1554:
        /* <DEDUP_REMOVED lines=9> */
.L_x_1559:
[----:B------:R-:W2:Y:S02]  /*1ff0*/  LDG.E R4, desc[UR36][R4.64] ;  /* 0x0000002404047981 */ /* 0x000ea4000c1e1900 */
[----:B--2---:R-:W-:Y:S01]  /*2000*/  I2FP.F32.S32 R18, R4 ;  /* 0x0000000400127245 */ /* 0x004fe20000201400 */
[----:B------:R-:W-:Y:S06]  /*2010*/  BRA `(.L_x_1557) ;  /* 0x0000000800f87947 */ /* 0x000fec0003800000 */
.L_x_1558:
[----:B------:R-:W2:Y:S02]  /*2020*/  LDG.E.U16 R4, desc[UR36][R4.64] ;  /* 0x0000002404047981 */ /* 0x000ea4000c1e1500 */
[----:B--2---:R4:W0:Y:S01]  /*2030*/  I2F.S16 R18, R4 ;  /* 0x0000000400127306 */ /* 0x0048220000101400 */
[----:B------:R-:W-:Y:S05]  /*2040*/  BRA `(.L_x_1557) ;  /* 0x0000000800ec7947 */ /* 0x000fea0003800000 */
.L_x_1553:
        /* <DEDUP_REMOVED lines=8> */
.L_x_1561:
[----:B------:R-:W2:Y:S02]  /*20d0*/  LDG.E.U16 R4, desc[UR36][R4.64] ;  /* 0x0000002404047981 */ /* 0x000ea4000c1e1500 */
[----:B--2---:R-:W-:Y:S01]  /*20e0*/  HADD2.F32 R18, -RZ, R4.H0_H0 ;  /* 0x20000004ff127230 */ /* 0x004fe20000004100 */
[----:B------:R-:W-:Y:S06]  /*20f0*/  BRA `(.L_x_1557) ;  /* 0x0000000800c07947 */ /* 0x000fec0003800000 */
.L_x_1560:
        /* <DEDUP_REMOVED lines=8> */
.L_x_1563:
[----:B------:R-:W2:Y:S02]  /*2180*/  LDG.E.U16 R4, desc[UR36][R4.64] ;  /* 0x0000002404047981 */ /* 0x000ea4000c1e1500 */
[----:B--2---:R-:W-:Y:S01]  /*2190*/  HADD2.F32 R18, -RZ, R4.H0_H0 ;  /* 0x20000004ff127230 */ /* 0x004fe20000004100 */
[----:B------:R-:W-:Y:S06]  /*21a0*/  BRA `(.L_x_1557) ;  /* 0x0000000800947947 */ /* 0x000fec0003800000 */
.L_x_1562:
[----:B------:R-:W2:Y:S01]  /*21b0*/  LDG.E.64 R4, desc[UR36][R4.64] ;  /* 0x0000002404047981 */ /* 0x000ea2000c1e1b00 */
[----:B------:R-:W-:Y:S01]  /*21c0*/  UMOV UR4, 0xf0000000 ;  /* 0xf000000000047882 */ /* 0x000fe20000000000 */
[----:B------:R-:W-:Y:S01]  /*21d0*/  UMOV UR5, 0x380fffff ;  /* 0x380fffff00057882 */ /* 0x000fe20000000000 */
[----:B--2---:R-:W0:Y:S01]  /*21e0*/  F2F.F32.F64 R18, R4 ;  /* 0x0000000400127310 */ /* 0x004e220000301000 */
[----:B------:R-:W-:-:S14]  /*21f0*/  DSETP.GEU.AND P0, PT, |R4|, UR4, PT ;  /* 0x0000000404007e2a */ /* 0x000fdc000bf0e200 */
[----:B0-----:R-:W-:Y:S01]  /*2200*/  @!P0 FMUL R18, R18, 1.175494350822287508e-38 ;  /* 0x0080000012128820 */ /* 0x001fe20000400000 */
[----:B------:R-:W-:Y:S06]  /*2210*/  BRA `(.L_x_1557) ;  /* 0x0000000800787947 */ /* 0x000fec0003800000 */
.L_x_1552:
        /* <DEDUP_REMOVED lines=12> */
.L_x_1566:
[----:B------:R-:W2:Y:S01]  /*22e0*/  LDG.E.64 R4, desc[UR36][R4.64] ;  /* 0x0000002404047981 */ /* 0x000ea2000c1e1b00 */
[----:B------:R-:W-:Y:S01]  /*22f0*/  UMOV UR4, 0xf0000000 ;  /* 0xf000000000047882 */ /* 0x000fe20000000000 */
[----:B------:R-:W-:Y:S01]  /*2300*/  UMOV UR5, 0x380fffff ;  /* 0x380fffff00057882 */ /* 0x000fe20000000000 */
[----:B--2---:R-:W0:Y:S01]  /*2310*/  F2F.F32.F64 R18, R4 ;  /* 0x0000000400127310 */ /* 0x004e220000301000 */
[----:B------:R-:W-:-:S14]  /*2320*/  DSETP.GEU.AND P0, PT, |R4|, UR4, PT ;  /* 0x0000000404007e2a */ /* 0x000fdc000bf0e200 */
[----:B0-----:R-:W-:Y:S01]  /*2330*/  @!P0 FMUL R18, R18, 1.175494350822287508e-38 ;  /* 0x0080000012128820 */ /* 0x001fe20000400000 */
[----:B------:R-:W-:Y:S06]  /*2340*/  BRA `(.L_x_1557) ;  /* 0x00000008002c7947 */ /* 0x000fec0003800000 */
.L_x_1565:
        /* <DEDUP_REMOVED lines=25> */
.L_x_1568:
        /* <DEDUP_REMOVED lines=13> */
.L_x_1567:
[----:B------:R-:W2:Y:S02]  /*25b0*/  LDG.E.U16 R4, desc[UR36][R4.64] ;  /* 0x0000002404047981 */ /* 0x000ea4000c1e1500 */
[----:B--2---:R-:W-:Y:S01]  /*25c0*/  IMAD.U32 R18, R4, 0x10000, RZ ;  /* 0x0001000004127824 */ /* 0x004fe200078e00ff */
[----:B------:R-:W-:Y:S06]  /*25d0*/  BRA `(.L_x_1557) ;  /* 0x0000000400887947 */ /* 0x000fec0003800000 */
.L_x_1564:
        /* <DEDUP_REMOVED lines=11> */
.L_x_1571:
        /* <DEDUP_REMOVED lines=20> */
.L_x_1573:
[----:B------:R-:W-:Y:S05]  /*27d0*/  BSYNC.RECONVERGENT B0 ;  /* 0x0000000000007941 */ /* 0x000fea0003800200 */
.L_x_1572:
[----:B------:R-:W-:Y:S01]  /*27e0*/  IMAD.SHL.U32 R0, R0, 0x100000, RZ ;  /* 0x0010000000007824 */ /* 0x000fe200078e00ff */
[----:B------:R-:W-:-:S04]  /*27f0*/  LEA R3, R3, 0x3b800000, 0x17 ;  /* 0x3b80000003037811 */ /* 0x000fc800078eb8ff */
[----:B------:R-:W-:Y:S01]  /*2800*/  LOP3.LUT R18, R3, R0, R7, 0xfe, !PT ;  /* 0x0000000003127212 */ /* 0x000fe200078efe07 */
[----:B------:R-:W-:Y:S06]  /*2810*/  BRA `(.L_x_1557) ;  /* 0x0000000000f87947 */ /* 0x000fec0003800000 */
.L_x_1570:
        /* <DEDUP_REMOVED lines=20> */
.L_x_1575:
[----:B------:R-:W-:Y:S05]  /*2960*/  BSYNC.RECONVERGENT B0 ;  /* 0x0000000000007941 */ /* 0x000fea0003800200 */
.L_x_1574:
[----:B------:R-:W-:Y:S01]  /*2970*/  IMAD.SHL.U32 R0, R0, 0x200000, RZ ;  /* 0x0020000000007824 */ /* 0x000fe200078e00ff */
[----:B------:R-:W-:-:S04]  /*2980*/  LEA R3, R3, 0x37800000, 0x17 ;  /* 0x3780000003037811 */ /* 0x000fc800078eb8ff */
[----:B------:R-:W-:Y:S01]  /*2990*/  LOP3.LUT R18, R3, R0, R7, 0xfe, !PT ;  /* 0x0000000003127212 */ /* 0x000fe200078efe07 */
[----:B------:R-:W-:Y:S06]  /*29a0*/  BRA `(.L_x_1557) ;  /* 0x0000000000947947 */ /* 0x000fec0003800000 */
.L_x_1569:
        /* <DEDUP_REMOVED lines=14> */
.L_x_1556:
        /* <DEDUP_REMOVED lines=16> */
.L_x_1578:
[----:B------:R-:W-:Y:S01]  /*2b90*/  IMAD.MOV.U32 R18, RZ, RZ, RZ ;  /* 0x000000ffff127224 */ /* 0x000fe200078e00ff */
[----:B------:R-:W-:Y:S06]  /*2ba0*/  BRA `(.L_x_1557) ;  /* 0x0000000000147947 */ /* 0x000fec0003800000 */
.L_x_1577:
[----:B------:R-:W2:Y:S02]  /*2bb0*/  LDG.E.64 R18, desc[UR36][R4.64] ;  /* 0x0000002404127981 */ /* 0x000ea4000c1e1b00 */
[----:B--2---:R0:W2:Y:S01]  /*2bc0*/  I2F.U64 R18, R18 ;  /* 0x0000001200127312 */ /* 0x0040a20000301000 */
[----:B------:R-:W-:Y:S05]  /*2bd0*/  BRA `(.L_x_1557) ;  /* 0x0000000000087947 */ /* 0x000fea0003800000 */
.L_x_1576:
[----:B------:R-:W2:Y:S02]  /*2be0*/  LDG.E R4, desc[UR36][R4.64] ;  /* 0x0000002404047981 */ /* 0x000ea4000c1e1900 */
[----:B--2---:R-:W-:-:S07]  /*2bf0*/  I2FP.F32.U32 R18, R4 ;  /* 0x0000000400127245 */ /* 0x004fce0000201000 */
.L_x_1557:
[----:B------:R-:W-:Y:S05]  /*2c00*/  BSYNC.RECONVERGENT B6 ;  /* 0x0000000000067941 */ /* 0x000fea0003800200 */
.L_x_1551:
[----:B------:R-:W-:-:S07]  /*2c10*/  VIADD R24, R24, 0x80 ;  /* 0x0000008018187836 */ /* 0x000fce0000000000 */
.L_x_1550:
[----:B------:R-:W-:Y:S05]  /*2c20*/  BSYNC.RECONVERGENT B7 ;  /* 0x0000000000077941 */ /* 0x000fea0003800200 */
.L_x_1549:
[----:B------:R-:W-:Y:S01]  /*2c30*/  ISETP.GE.AND P0, PT, R24, R17, PT ;  /* 0x000000111800720c */ /* 0x000fe20003f06270 */
[----:B------:R-:W-:Y:S01]  /*2c40*/  BSSY.RECONVERGENT B6, `(.L_x_1579) ;  /* 0x00000e0000067945 */ /* 0x000fe20003800200 */
[----:B0-----:R-:W-:-:S11]  /*2c50*/  IMAD.MOV.U32 R19, RZ, RZ, RZ ;  /* 0x000000ffff137224 */ /* 0x001fd600078e00ff */
[----:B------:R-:W-:Y:S05]  /*2c60*/  @P0 BRA `(.L_x_1580) ;  /* 0x0000000c00740947 */ /* 0x000fea0003800000 */
[----:B--2-4-:R-:W0:Y:S01]  /*2c70*/  LDC.64 R4, c[0x0][0x390] ;  /* 0x0000e400ff047b82 */ /* 0x014e220000000a00 */
[----:B------:R-:W2:Y:S01]  /*2c80*/  LDCU UR5, c[0x0][0x3a0] ;  /* 0x00007400ff0577ac */ /* 0x000ea20008000800 */
[----:B------:R-:W-:Y:S01]  /*2c90*/  IMAD R0, R2, 0x200, R24 ;  /* 0x0000020002007824 */ /* 0x000fe200078e0218 */
        /* <DEDUP_REMOVED lines=17> */
.L_x_1584:
[----:B------:R-:W2:Y:S02]  /*2db0*/  LDG.E.U8 R4, desc[UR36][R4.64] ;  /* 0x0000002404047981 */ /* 0x000ea4000c1e1100 */
[----:B--2---:R-:W-:Y:S01]  /*2dc0*/  I2FP.F32.U32 R19, R4 ;  /* 0x0000000400137245 */ /* 0x004fe20000201000 */
[----:B------:R-:W-:Y:S06]  /*2dd0*/  BRA `(.L_x_1580) ;  /* 0x0000000c00187947 */ /* 0x000fec0003800000 */
.L_x_1583:
        /* <DEDUP_REMOVED lines=9> */
.L_x_1587:
[----:B------:R-:W2:Y:S02]  /*2e70*/  LDG.E R4, desc[UR36][R4.64] ;  /* 0x0000002404047981 */ /* 0x000ea4000c1e1900 */
[----:B--2---:R-:W-:Y:S01]  /*2e80*/  I2FP.F32.S32 R19, R4 ;  /* 0x0000000400137245 */ /* 0x004fe20000201400 */
[----:B------:R-:W-:Y:S06]  /*2e90*/  BRA `(.L_x_1580) ;  /* 0x0000000800e87947 */ /* 0x000fec0003800000 */
.L_x_1586:
[----:B------:R-:W2:Y:S02]  /*2ea0*/  LDG.E.U16 R4, desc[UR36][R4.64] ;  /* 0x0000002404047981 */ /* 0x000ea4000c1e1500 */
[----:B--2---:R0:W2:Y:S01]  /*2eb0*/  I2F.S16 R19, R4 ;  /* 0x0000000400137306 */ /* 0x0040a20000101400 */
[----:B------:R-:W-:Y:S05]  /*2ec0*/  BRA `(.L_x_1580) ;  /* 0x0000000800dc7947 */ /* 0x000fea0003800000 */
.L_x_1582:
        /* <DEDUP_REMOVED lines=8> */
.L_x_1589:
[----:B------:R-:W2:Y:S02]  /*2f50*/  LDG.E.U16 R4, desc[UR36][R4.64] ;  /* 0x0000002404047981 */ /* 0x000ea4000c1e1500 */
[----:B--2---:R-:W-:Y:S01]  /*2f60*/  HADD2.F32 R19, -RZ, R4.H0_H0 ;  /* 0x20000004ff137230 */ /* 0x004fe20000004100 */
[----:B------:R-:W-:Y:S06]  /*2f70*/  BRA `(.L_x_1580) ;  /* 0x0000000800b07947 */ /* 0x000fec0003800000 */
.L_x_1588:
        /* <DEDUP_REMOVED lines=8> */
.L_x_1591:
[----:B------:R-:W2:Y:S02]  /*3000*/  LDG.E.U16 R4, desc[UR36][R4.64] ;  /* 0x0000002404047981 */ /* 0x000ea4000c1e1500 */
[----:B--2---:R-:W-:Y:S01]  /*3010*/  HADD2.F32 R19, -RZ, R4.H0_H0 ;  /* 0x20000004ff137230 */ /* 0x004fe20000004100 */
[----:B------:R-:W-:Y:S06]  /*3020*/  BRA `(.L_x_1580) ;  /* 0x0000000800847947 */ /* 0x000fec0003800000 */
.L_x_1590:
[----:B------:R-:W2:Y:S01]  /*3030*/  LDG.E.64 R4, desc[UR36][R4.64] ;  /* 0x0000002404047981 */ /* 0x000ea2000c1e1b00 */
[----:B------:R-:W-:Y:S01]  /*3040*/  UMOV UR4, 0xf0000000 ;  /* 0xf000000000047882 */ /* 0x000fe20000000000 */
[----:B------:R-:W-:Y:S01]  /*3050*/  UMOV UR5, 0x380fffff ;  /* 0x380fffff00057882 */ /* 0x000fe20000000000 */
[----:B--2---:R-:W0:Y:S01]  /*3060*/  F2F.F32.F64 R19, R4 ;  /* 0x0000000400137310 */ /* 0x004e220000301000 */
[----:B------:R-:W-:-:S14]  /*3070*/  DSETP.GEU.AND P0, PT, |R4|, UR4, PT ;  /* 0x0000000404007e2a */ /* 0x000fdc000bf0e200 */
[----:B0-----:R-:W-:Y:S01]  /*3080*/  @!P0 FMUL R19, R19, 1.175494350822287508e-38 ;  /* 0x0080000013138820 */ /* 0x001fe20000400000 */
[----:B------:R-:W-:Y:S06]  /*3090*/  BRA `(.L_x_1580) ;  /* 0x0000000800687947 */ /* 0x000fec0003800000 */
.L_x_1581:
        /* <DEDUP_REMOVED lines=12> */
.L_x_1594:
[----:B------:R-:W2:Y:S01]  /*3160*/  LDG.E.64 R4, desc[UR36][R4.64] ;  /* 0x0000002404047981 */ /* 0x000ea2000c1e1b00 */
[----:B------:R-:W-:Y:S01]  /*3170*/  UMOV UR4, 0xf0000000 ;  /* 0xf000000000047882 */ /* 0x000fe20000000000 */
[----:B------:R-:W-:Y:S01]  /*3180*/  UMOV UR5, 0x380fffff ;  /* 0x380fffff00057882 */ /* 0x000fe20000000000 */
[----:B--2---:R-:W0:Y:S01]  /*3190*/  F2F.F32.F64 R19, R4 ;  /* 0x0000000400137310 */ /* 0x004e220000301000 */
[----:B------:R-:W-:-:S14]  /*31a0*/  DSETP.GEU.AND P0, PT, |R4|, UR4, PT ;  /* 0x0000000404007e2a */ /* 0x000fdc000bf0e200 */
[----:B0-----:R-:W-:Y:S01]  /*31b0*/  @!P0 FMUL R19, R19, 1.175494350822287508e-38 ;  /* 0x0080000013138820 */ /* 0x001fe20000400000 */
[----:B------:R-:W-:Y:S06]  /*31c0*/  BRA `(.L_x_1580) ;  /* 0x00000008001c7947 */ /* 0x000fec0003800000 */
.L_x_1593:
        /* <DEDUP_REMOVED lines=25> */
.L_x_1596:
[----:B------:R-:W2:Y:S02]  /*3360*/  LDG.E.U8 R4, desc[UR36][R4.64] ;  /* 0x0000002404047981 */ /* 0x000ea4000c1e1100 */
[C---:B--2---:R-:W-:Y:S02]  /*3370*/  IMAD.SHL.U32 R0, R4.reuse, 0x2000000, RZ ;  /* 0x0200000004007824 */ /* 0x044fe400078e00ff */
[----:B------:R-:W-:-:S03]  /*3380*/  IMAD.SHL.U32 R6, R4, 0x100, RZ ;  /* 0x0000010004067824 */ /* 0x000fc600078e00ff */
[----:B------:R-:W-:Y:S02]  /*3390*/  ISETP.GE.U32.AND P0, PT, R0, 0x8000000, PT ;  /* 0x080000000000780c */ /* 0x000fe40003f06070 */
[----:B------:R-:W-:-:S11]  /*33a0*/  PRMT R19, R6, 0x9910, RZ ;  /* 0x0000991006137816 */ /* 0x000fd600000000ff */
[----:B------:R-:W-:Y:S02]  /*33b0*/  @!P0 LOP3.LUT R3, R6, 0x7f00, RZ, 0xc0, !PT ;  /* 0x00007f0006038812 */ /* 0x000fe400078ec0ff */
[----:B------:R-:W-:Y:S02]  /*33c0*/  @P0 LEA.HI R0, R0, 0x70000000, RZ, 0x1c ;  /* 0x7000000000000811 */ /* 0x000fe400078fe0ff */
[----:B------:R-:W-:-:S03]  /*33d0*/  @!P0 LOP3.LUT R3, R3, 0x3f000000, RZ, 0xfc, !PT ;  /* 0x3f00000003038812 */ /* 0x000fc600078efcff */
[----:B------:R-:W-:Y:S02]  /*33e0*/  @P0 FMUL.FTZ R0, R0, 1.9259299443872358531e-34 ;  /* 0x0780000000000820 */ /* 0x000fe40000410000 */
[----:B------:R-:W-:-:S05]  /*33f0*/  @!P0 FADD.FTZ R0, R3, -0.5 ;  /* 0xbf00000003008421 */ /* 0x000fca0000010000 */
[----:B------:R-:W-:Y:S01]  /*3400*/  LOP3.LUT R19, R0, 0x80000000, R19, 0xf8, !PT ;  /* 0x8000000000137812 */ /* 0x000fe200078ef813 */
[----:B------:R-:W-:Y:S06]  /*3410*/  BRA `(.L_x_1580) ;  /* 0x0000000400887947 */ /* 0x000fec0003800000 */
.L_x_1595:
[----:B------:R-:W2:Y:S02]  /*3420*/  LDG.E.U16 R4, desc[UR36][R4.64] ;  /* 0x0000002404047981 */ /* 0x000ea4000c1e1500 */
[----:B--2---:R-:W-:Y:S01]  /*3430*/  IMAD.U32 R19, R4, 0x10000, RZ ;  /* 0x0001000004137824 */ /* 0x004fe200078e00ff */
[----:B------:R-:W-:Y:S06]  /*3440*/  BRA `(.L_x_1580) ;  /* 0x00000004007c7947 */ /* 0x000fec0003800000 */
.L_x_1592:
        /* <DEDUP_REMOVED lines=11> */
.L_x_1599:
[----:B------:R-:W2:Y:S02]  /*3500*/  LDG.E.U8 R4, desc[UR36][R4.64] ;  /* 0x0000002404047981 */ /* 0x000ea4000c1e1100 */
        /* <DEDUP_REMOVED lines=18> */
.L_x_1601:
[----:B------:R-:W-:Y:S05]  /*3630*/  BSYNC.RECONVERGENT B0 ;  /* 0x0000000000007941 */ /* 0x000fea0003800200 */
.L_x_1600:
[----:B------:R-:W-:Y:S01]  /*3640*/  IMAD.SHL.U32 R0, R0, 0x100000, RZ ;  /* 0x0010000000007824 */ /* 0x000fe200078e00ff */
[----:B------:R-:W-:-:S04]  /*3650*/  LEA R3, R3, 0x3b800000, 0x17 ;  /* 0x3b80000003037811 */ /* 0x000fc800078eb8ff */
[----:B------:R-:W-:Y:S01]  /*3660*/  LOP3.LUT R19, R3, R0, R19, 0xfe, !PT ;  /* 0x0000000003137212 */ /* 0x000fe200078efe13 */
[----:B------:R-:W-:Y:S06]  /*3670*/  BRA `(.L_x_1580) ;  /* 0x0000000000f07947 */ /* 0x000fec0003800000 */
.L_x_1598:
        /* <DEDUP_REMOVED lines=19> */
.L_x_1603:
[----:B------:R-:W-:Y:S05]  /*37b0*/  BSYNC.RECONVERGENT B0 ;  /* 0x0000000000007941 */ /* 0x000fea0003800200 */
.L_x_1602:
[----:B------:R-:W-:Y:S01]  /*37c0*/  IMAD.SHL.U32 R0, R0, 0x200000, RZ ;  /* 0x0020000000007824 */ /* 0x000fe200078e00ff */
[----:B------:R-:W-:-:S04]  /*37d0*/  LEA R3, R3, 0x37800000, 0x17 ;  /* 0x3780000003037811 */ /* 0x000fc800078eb8ff */
[----:B------:R-:W-:Y:S01]  /*37e0*/  LOP3.LUT R19, R3, R0, R19, 0xfe, !PT ;  /* 0x0000000003137212 */ /* 0x000fe200078efe13 */
[----:B------:R-:W-:Y:S06]  /*37f0*/  BRA `(.L_x_1580) ;  /* 0x0000000000907947 */ /* 0x000fec0003800000 */
.L_x_1597:
        /* <DEDUP_REMOVED lines=14> */
.L_x_1585:
        /* <DEDUP_REMOVED lines=16> */
.L_x_1606:
[----:B------:R-:W-:Y:S05]  /*39e0*/  BRA `(.L_x_1580) ;  /* 0x0000000000147947 */ /* 0x000fea0003800000 */
.L_x_1605:
[----:B------:R-:W2:Y:S02]  /*39f0*/  LDG.E.64 R4, desc[UR36][R4.64] ;  /* 0x0000002404047981 */ /* 0x000ea4000c1e1b00 */
[----:B--2---:R0:W2:Y:S01]  /*3a00*/  I2F.U64 R19, R4 ;  /* 0x0000000400137312 */ /* 0x0040a20000301000 */
[----:B------:R-:W-:Y:S05]  /*3a10*/  BRA `(.L_x_1580) ;  /* 0x0000000000087947 */ /* 0x000fea0003800000 */
.L_x_1604:
[----:B------:R-:W2:Y:S02]  /*3a20*/  LDG.E R4, desc[UR36][R4.64] ;  /* 0x0000002404047981 */ /* 0x000ea4000c1e1900 */
[----:B--2---:R-:W-:-:S07]  /*3a30*/  I2FP.F32.U32 R19, R4 ;  /* 0x0000000400137245 */ /* 0x004fce0000201000 */
.L_x_1580:
[----:B------:R-:W-:Y:S05]  /*3a40*/  BSYNC.RECONVERGENT B6 ;  /* 0x0000000000067941 */ /* 0x000fea0003800200 */
.L_x_1579:
[C---:B------:R-:W-:Y:S01]  /*3a50*/  VIADD R0, R25.reuse, 0x100 ;  /* 0x0000010019007836 */ /* 0x040fe20000000000 */
[CC--:B------:R-:W-:Y:S01]  /*3a60*/  ISETP.GE.AND P0, PT, R25.reuse, R17.reuse, PT ;  /* 0x000000111900720c */ /* 0x0c0fe20003f06270 */
[C---:B------:R-:W-:Y:S01]  /*3a70*/  VIADD R6, R25.reuse, 0x180 ;  /* 0x0000018019067836 */ /* 0x040fe20000000000 */
[----:B------:R-:W-:Y:S01]  /*3a80*/  BSSY.RECONVERGENT B6, `(.L_x_1607) ;  /* 0x0000115000067945 */ /* 0x000fe20003800200 */
[----:B------:R-:W-:Y:S01]  /*3a90*/  VIADD R26, R25, 0x80 ;  /* 0x00000080191a7836 */ /* 0x000fe20000000000 */
[-C--:B------:R-:W-:Y:S02]  /*3aa0*/  ISETP.GE.AND P2, PT, R0, R17.reuse, PT ;  /* 0x000000110000720c */ /* 0x080fe40003f46270 */
[-C--:B------:R-:W-:Y:S02]  /*3ab0*/  ISETP.GE.AND P3, PT, R6, R17.reuse, PT ;  /* 0x000000110600720c */ /* 0x080fe40003f66270 */
[----:B------:R-:W-:-:S05]  /*3ac0*/  ISETP.GE.AND P1, PT, R26, R17, PT ;  /* 0x000000111a00720c */ /* 0x000fca0003f26270 */
[----:B-1-3-5:R-:W-:-:S04]  /*3ad0*/  @!P0 FMUL.RZ R11, R22, 0.15915493667125701904 ;  /* 0x3e22f983160b8820 */ /* 0x02afc8000040c000 */
[----:B--2---:R-:W-:Y:S01]  /*3ae0*/  @!P2 FMUL.RZ R13, R18, 0.15915493667125701904 ;  /* 0x3e22f983120da820 */ /* 0x004fe2000040c000 */
[----:B------:R-:W1:Y:S01]  /*3af0*/  @!P0 MUFU.COS R3, R11 ;  /* 0x0000000b00038308 */ /* 0x000e620000000000 */
[----:B------:R-:W-:Y:S02]  /*3b00*/  @!P3 FMUL.RZ R19, R19, 0.15915493667125701904 ;  /* 0x3e22f9831313b820 */ /* 0x000fe4000040c000 */
[----:B------:R-:W-:Y:S02]  /*3b10*/  @!P1 FMUL.RZ R12, R16, 0.15915493667125701904 ;  /* 0x3e22f983100c9820 */ /* 0x000fe4000040c000 */
[----:B------:R-:W2:Y:S03]  /*3b20*/  LDC.U8 R16, c[0x0][0x3a4] ;  /* 0x0000e900ff107b82 */ /* 0x000ea60000000000 */
[----:B------:R-:W-:Y:S08]  /*3b30*/  @!P2 MUFU.COS R8, R13 ;  /* 0x0000000d0008a308 */ /* 0x000ff00000000000 */
[----:B------:R-:W-:Y:S08]  /*3b40*/  @!P3 MUFU.COS R10, R19 ;  /* 0x00000013000ab308 */ /* 0x000ff00000000000 */
[----:B------:R-:W-:Y:S08]  /*3b50*/  @!P1 MUFU.COS R6, R12 ;  /* 0x0000000c00069308 */ /* 0x000ff00000000000 */
[----:B------:R-:W-:Y:S08]  /*3b60*/  @!P0 MUFU.SIN R0, R11 ;  /* 0x0000000b00008308 */ /* 0x000ff00000000400 */
[----:B-1----:R-:W0:Y:S08]  /*3b70*/  @!P0 MUFU.RCP R3, R3 ;  /* 0x0000000300038308 */ /* 0x002e300000001000 */
[----:B------:R-:W-:Y:S08]  /*3b80*/  @!P2 MUFU.SIN R7, R13 ;  /* 0x0000000d0007a308 */ /* 0x000ff00000000400 */
[----:B------:R-:W-:Y:S01]  /*3b90*/  @!P3 MUFU.SIN R9, R19 ;  /* 0x000000130009b308 */ /* 0x000fe20000000400 */
[----:B0---4-:R-:W-:-:S07]  /*3ba0*/  @!P0 FMUL.FTZ R4, R0, R3 ;  /* 0x0000000300048220 */ /* 0x011fce0000410000 */
[----:B------:R-:W-:Y:S08]  /*3bb0*/  @!P1 MUFU.SIN R5, R12 ;  /* 0x0000000c00059308 */ /* 0x000ff00000000400 */
[----:B------:R-:W0:Y:S08]  /*3bc0*/  @!P2 MUFU.RCP R8, R8 ;  /* 0x000000080008a308 */ /* 0x000e300000001000 */
[----:B------:R-:W1:Y:S08]  /*3bd0*/  @!P3 MUFU.RCP R10, R10 ;  /* 0x0000000a000ab308 */ /* 0x000e700000001000 */
[----:B------:R-:W3:Y:S01]  /*3be0*/  @!P1 MUFU.RCP R6, R6 ;  /* 0x0000000600069308 */ /* 0x000ee20000001000 */
[----:B0-----:R-:W-:Y:S01]  /*3bf0*/  @!P2 FMUL.FTZ R22, R7, R8 ;  /* 0x000000080716a220 */ /* 0x001fe20000410000 */
[----:B-1----:R-:W-:Y:S01]  /*3c00*/  @!P3 FMUL.FTZ R24, R9, R10 ;  /* 0x0000000a0918b220 */ /* 0x002fe20000410000 */
[----:B---3--:R-:W-:Y:S01]  /*3c10*/  @!P1 FMUL.FTZ R18, R5, R6 ;  /* 0x0000000605129220 */ /* 0x008fe20000410000 */
[----:B--2---:R-:W-:Y:S06]  /*3c20*/  @P0 BRA `(.L_x_1608) ;  /* 0x0000000c00e80947 */ /* 0x004fec0003800000 */
        /* <DEDUP_REMOVED lines=18> */
[----:B------:R-:W0:Y:S01]  /*3d50*/  F2I.FTZ.TRUNC.NTZ R3, R4 ;  /* 0x0000000400037305 */ /* 0x000e22000021f100 */
[----:B------:R-:W-:Y:S01]  /*3d60*/  IMAD.MOV.U32 R25, RZ, RZ, R26 ;  /* 0x000000ffff197224 */ /* 0x000fe200078e001a */
[----:B0-----:R0:W-:Y:S01]  /*3d70*/  STG.E.U8 desc[UR36][R8.64], R3 ;  /* 0x0000000308007986 */ /* 0x0011e2000c101124 */
[----:B------:R-:W-:Y:S05]  /*3d80*/  BRA `(.L_x_1608) ;  /* 0x0000000c00907947 */ /* 0x000fea0003800000 */
.L_x_1612:
[----:B------:R-:W0:Y:S01]  /*3d90*/  F2I.S64.TRUNC R4, R4 ;  /* 0x0000000400047311 */ /* 0x000e22000020d900 */
[----:B------:R-:W-:Y:S02]  /*3da0*/  IMAD.MOV.U32 R25, RZ, RZ, R26 ;  /* 0x000000ffff197224 */ /* 0x000fe400078e001a */
[----:B0-----:R-:W-:-:S05]  /*3db0*/  IMAD.MOV.U32 R3, RZ, RZ, R4 ;  /* 0x000000ffff037224 */ /* 0x001fca00078e0004 */
[----:B------:R0:W-:Y:S01]  /*3dc0*/  STG.E.U8 desc[UR36][R8.64], R3 ;  /* 0x0000000308007986 */ /* 0x0001e2000c101124 */
[----:B------:R-:W-:Y:S05]  /*3dd0*/  BRA `(.L_x_1608) ;  /* 0x0000000c007c7947 */ /* 0x000fea0003800000 */
.L_x_1611:
[----:B------:R-:W-:-:S13]  /*3de0*/  ISETP.NE.AND P0, PT, R0, 0x2, PT ;  /* 0x000000020000780c */ /* 0x000fda0003f05270 */
[----:B------:R-:W-:Y:S05]  /*3df0*/  @!P0 BRA `(.L_x_1614) ;  /* 0x0000000000308947 */ /* 0x000fea0003800000 */
[----:B------:R-:W-:-:S13]  /*3e00*/  ISETP.NE.AND P0, PT, R0, 0x3, PT ;  /* 0x000000030000780c */ /* 0x000fda0003f05270 */
[----:B------:R-:W-:Y:S05]  /*3e10*/  @!P0 BRA `(.L_x_1615) ;  /* 0x0000000000188947 */ /* 0x000fea0003800000 */
[----:B------:R-:W-:-:S13]  /*3e20*/  ISETP.NE.AND P0, PT, R0, 0x4, PT ;  /* 0x000000040000780c */ /* 0x000fda0003f05270 */
[----:B------:R-:W-:Y:S05]  /*3e30*/  @P0 BRA `(.L_x_1613) ;  /* 0x0000000800c00947 */ /* 0x000fea0003800000 */
[----:B------:R-:W0:Y:S01]  /*3e40*/  F2I.S64.TRUNC R4, R4 ;  /* 0x0000000400047311 */ /* 0x000e22000020d900 */
[----:B------:R-:W-:Y:S01]  /*3e50*/  IMAD.MOV.U32 R25, RZ, RZ, R26 ;  /* 0x000000ffff197224 */ /* 0x000fe200078e001a */
[----:B0-----:R0:W-:Y:S01]  /*3e60*/  STG.E.64 desc[UR36][R8.64], R4 ;  /* 0x0000000408007986 */ /* 0x0011e2000c101b24 */
[----:B------:R-:W-:Y:S05]  /*3e70*/  BRA `(.L_x_1608) ;  /* 0x0000000c00547947 */ /* 0x000fea0003800000 */
.L_x_1615:
[----:B------:R-:W0:Y:S01]  /*3e80*/  F2I.FTZ.TRUNC.NTZ R3, R4 ;  /* 0x0000000400037305 */ /* 0x000e22000021f100 */
[----:B------:R-:W-:Y:S01]  /*3e90*/  IMAD.MOV.U32 R25, RZ, RZ, R26 ;  /* 0x000000ffff197224 */ /* 0x000fe200078e001a */
[----:B0-----:R0:W-:Y:S01]  /*3ea0*/  STG.E desc[UR36][R8.64], R3 ;  /* 0x0000000308007986 */ /* 0x0011e2000c101924 */
[----:B------:R-:W-:Y:S05]  /*3eb0*/  BRA `(.L_x_1608) ;  /* 0x0000000c00447947 */ /* 0x000fea0003800000 */
.L_x_1614:
[----:B------:R-:W0:Y:S01]  /*3ec0*/  F2I.FTZ.TRUNC.NTZ R3, R4 ;  /* 0x0000000400037305 */ /* 0x000e22000021f100 */
[----:B------:R-:W-:Y:S01]  /*3ed0*/  IMAD.MOV.U32 R25, RZ, RZ, R26 ;  /* 0x000000ffff197224 */ /* 0x000fe200078e001a */
[----:B0-----:R0:W-:Y:S01]  /*3ee0*/  STG.E.U16 desc[UR36][R8.64], R3 ;  /* 0x0000000308007986 */ /* 0x0011e2000c101524 */
[----:B------:R-:W-:Y:S05]  /*3ef0*/  BRA `(.L_x_1608) ;  /* 0x0000000c00347947 */ /* 0x000fea0003800000 */
.L_x_1610:
[----:B------:R-:W-:-:S13]  /*3f00*/  ISETP.GT.AND P0, PT, R0, 0x6, PT ;  /* 0x000000060000780c */ /* 0x000fda0003f04270 */
[----:B------:R-:W-:Y:S05]  /*3f10*/  @P0 BRA `(.L_x_1616) ;  /* 0x00000000002c0947 */ /* 0x000fea0003800000 */
[----:B------:R-:W-:-:S13]  /*3f20*/  ISETP.NE.AND P0, PT, R0, 0x5, PT ;  /* 0x000000050000780c */ /* 0x000fda0003f05270 */
[----:B------:R-:W-:Y:S05]  /*3f30*/  @!P0 BRA `(.L_x_1617) ;  /* 0x0000000000148947 */ /* 0x000fea0003800000 */
[----:B------:R-:W-:-:S13]  /*3f40*/  ISETP.NE.AND P0, PT, R0, 0x6, PT ;  /* 0x000000060000780c */ /* 0x000fda0003f05270 */
[----:B------:R-:W-:Y:S05]  /*3f50*/  @P0 BRA `(.L_x_1613) ;  /* 0x0000000800780947 */ /* 0x000fea0003800000 */
[----:B------:R0:W-:Y:S01]  /*3f60*/  STG.E desc[UR36][R8.64], R4 ;  /* 0x0000000408007986 */ /* 0x0001e2000c101924 */
[----:B------:R-:W-:Y:S01]  /*3f70*/  IMAD.MOV.U32 R25, RZ, RZ, R26 ;  /* 0x000000ffff197224 */ /* 0x000fe200078e001a */
[----:B------:R-:W-:Y:S06]  /*3f80*/  BRA `(.L_x_1608) ;  /* 0x0000000c00107947 */ /* 0x000fec0003800000 */
.L_x_1617:
[----:B------:R-:W-:Y:S01]  /*3f90*/  F2FP.F16.F32.PACK_AB R4, RZ, R4 ;  /* 0x00000004ff04723e */ /* 0x000fe200000000ff */
[----:B------:R-:W-:-:S04]  /*3fa0*/  IMAD.MOV.U32 R25, RZ, RZ, R26 ;  /* 0x000000ffff197224 */ /* 0x000fc800078e001a */
[----:B------:R0:W-:Y:S01]  /*3fb0*/  STG.E.U16 desc[UR36][R8.64], R4 ;  /* 0x0000000408007986 */ /* 0x0001e2000c101524 */
[----:B------:R-:W-:Y:S05]  /*3fc0*/  BRA `(.L_x_1608) ;  /* 0x0000000c00007947 */ /* 0x000fea0003800000 */
.L_x_1616:
[----:B------:R-:W-:-:S13]  /*3fd0*/  ISETP.NE.AND P0, PT, R0, 0x7, PT ;  /* 0x000000070000780c */ /* 0x000fda0003f05270 */
[----:B------:R-:W-:Y:S05]  /*3fe0*/  @!P0 BRA `(.L_x_1618) ;  /* 0x0000000000348947 */ /* 0x000fea0003800000 */
[----:B------:R-:W-:-:S13]  /*3ff0*/  ISETP.NE.AND P0, PT, R0, 0x8, PT ;  /* 0x000000080000780c */ /* 0x000fda0003f05270 */
[----:B------:R-:W-:Y:S05]  /*4000*/  @!P0 BRA `(.L_x_1619) ;  /* 0x0000000000188947 */ /* 0x000fea0003800000 */
[----:B------:R-:W-:-:S13]  /*4010*/  ISETP.NE.AND P0, PT, R0, 0x9, PT ;  /* 0x000000090000780c */ /* 0x000fda0003f05270 */
[----:B------:R-:W-:Y:S05]  /*4020*/  @P0 BRA `(.L_x_1613) ;  /* 0x0000000800440947 */ /* 0x000fea0003800000 */
[----:B------:R-:W-:Y:S02]  /*4030*/  IMAD.MOV.U32 R5, RZ, RZ, RZ ;  /* 0x000000ffff057224 */ /* 0x000fe400078e00ff */
[----:B------:R-:W-:-:S03]  /*4040*/  IMAD.MOV.U32 R25, RZ, RZ, R26 ;  /* 0x000000ffff197224 */ /* 0x000fc600078e001a */
[----:B------:R0:W-:Y:S01]  /*4050*/  STG.E.64 desc[UR36][R8.64], R4 ;  /* 0x0000000408007986 */ /* 0x0001e2000c101b24 */
[----:B------:R-:W-:Y:S05]  /*4060*/  BRA `(.L_x_1608) ;  /* 0x0000000800d87947 */ /* 0x000fea0003800000 */
.L_x_1619:
[----:B------:R-:W-:Y:S01]  /*4070*/  F2FP.F16.F32.PACK_AB R3, RZ, R4 ;  /* 0x00000004ff03723e */ /* 0x000fe200000000ff */
[----:B------:R-:W-:-:S03]  /*4080*/  IMAD.MOV.U32 R25, RZ, RZ, R26 ;  /* 0x000000ffff197224 */ /* 0x000fc600078e001a */
[----:B------:R-:W-:-:S05]  /*4090*/  PRMT R3, R3, 0x5410, RZ ;  /* 0x0000541003037816 */ /* 0x000fca00000000ff */
[----:B------:R0:W-:Y:S01]  /*40a0*/  STG.E desc[UR36][R8.64], R3 ;  /* 0x0000000308007986 */ /* 0x0001e2000c101924 */
[----:B------:R-:W-:Y:S05]  /*40b0*/  BRA `(.L_x_1608) ;  /* 0x0000000800c47947 */ /* 0x000fea0003800000 */
.L_x_1618:
[----:B------:R-:W-:Y:S01]  /*40c0*/  FMUL.FTZ R4, R4, 1 ;  /* 0x3f80000004047820 */ /* 0x000fe20000410000 */
[----:B------:R-:W-:-:S05]  /*40d0*/  IMAD.MOV.U32 R25, RZ, RZ, R26 ;  /* 0x000000ffff197224 */ /* 0x000fca00078e001a */
[----:B------:R-:W0:Y:S02]  /*40e0*/  F2F.F64.F32 R4, R4 ;  /* 0x0000000400047310 */ /* 0x000e240000201800 */
[----:B0-----:R0:W-:Y:S01]  /*40f0*/  STG.E.64 desc[UR36][R8.64], R4 ;  /* 0x0000000408007986 */ /* 0x0011e2000c101b24 */
[----:B------:R-:W-:Y:S05]  /*4100*/  BRA `(.L_x_1608) ;  /* 0x0000000800b07947 */ /* 0x000fea0003800000 */
.L_x_1609:
        /* <DEDUP_REMOVED lines=8> */
[----:B------:R-:W-:Y:S01]  /*4190*/  FSETP.NEU.FTZ.AND P0, PT, R4, RZ, PT ;  /* 0x000000ff0400720b */ /* 0x000fe20003f1d000 */
[----:B------:R-:W-:-:S03]  /*41a0*/  IMAD.MOV.U32 R25, RZ, RZ, R26 ;  /* 0x000000ffff197224 */ /* 0x000fc600078e001a */
[----:B------:R-:W-:-:S05]  /*41b0*/  SEL R3, RZ, 0x1, !P0 ;  /* 0x00000001ff037807 */ /* 0x000fca0004000000 */
[----:B------:R0:W-:Y:S01]  /*41c0*/  STG.E.U8 desc[UR36][R8.64], R3 ;  /* 0x0000000308007986 */ /* 0x0001e2000c101124 */
[----:B------:R-:W-:Y:S05]  /*41d0*/  BRA `(.L_x_1608) ;  /* 0x00000008007c7947 */ /* 0x000fea0003800000 */
.L_x_1622:
[----:B------:R-:W-:Y:S01]  /*41e0*/  FMUL.FTZ R4, R4, 1 ;  /* 0x3f80000004047820 */ /* 0x000fe20000410000 */
[----:B------:R-:W-:Y:S01]  /*41f0*/  CS2R R6, SRZ ;  /* 0x0000000000067805 */ /* 0x000fe2000001ff00 */
[----:B------:R-:W-:-:S04]  /*4200*/  IMAD.MOV.U32 R25, RZ, RZ, R26 ;  /* 0x000000ffff197224 */ /* 0x000fc800078e001a */
[----:B------:R-:W0:Y:S02]  /*4210*/  F2F.F64.F32 R4, R4 ;  /* 0x0000000400047310 */ /* 0x000e240000201800 */
[----:B0-----:R0:W-:Y:S01]  /*4220*/  STG.E.128 desc[UR36][R8.64], R4 ;  /* 0x0000000408007986 */ /* 0x0011e2000c101d24 */
[----:B------:R-:W-:Y:S05]  /*4230*/  BRA `(.L_x_1608) ;  /* 0x0000000800647947 */ /* 0x000fea0003800000 */
.L_x_1621:
[----:B------:R-:W-:-:S13]  /*4240*/  ISETP.NE.AND P0, PT, R0, 0xf, PT ;  /* 0x0000000f0000780c */ /* 0x000fda0003f05270 */
[----:B------:R-:W-:Y:S05]  /*4250*/  @!P0 BRA `(.L_x_1623) ;  /* 0x0000000000a08947 */ /* 0x000fea0003800000 */
[----:B------:R-:W-:-:S13]  /*4260*/  ISETP.NE.AND P0, PT, R0, 0x17, PT ;  /* 0x000000170000780c */ /* 0x000fda0003f05270 */
[----:B------:R-:W-:Y:S05]  /*4270*/  @!P0 BRA `(.L_x_1624) ;  /* 0x00000000004c8947 */ /* 0x000fea0003800000 */
[----:B------:R-:W-:-:S13]  /*4280*/  ISETP.NE.AND P0, PT, R0, 0x18, PT ;  /* 0x000000180000780c */ /* 0x000fda0003f05270 */
[----:B------:R-:W-:Y:S05]  /*4290*/  @P0 BRA `(.L_x_1613) ;  /* 0x0000000400a80947 */ /* 0x000fea0003800000 */
[----:B------:R-:W-:Y:S01]  /*42a0*/  LOP3.LUT R6, R4, 0x7fffffff, RZ, 0xc0, !PT ;  /* 0x7fffffff04067812 */ /* 0x000fe200078ec0ff */
[----:B------:R-:W-:Y:S01]  /*42b0*/  BSSY.RECONVERGENT B0, `(.L_x_1625) ;  /* 0x000000b000007945 */ /* 0x000fe20003800200 */
[----:B------:R-:W-:Y:S01]  /*42c0*/  SHF.R.U32.HI R5, RZ, 0x18, R4 ;  /* 0x00000018ff057819 */ /* 0x000fe20000011604 */
[----:B------:R-:W-:Y:S01]  /*42d0*/  IMAD.MOV.U32 R0, RZ, RZ, 0x7f ;  /* 0x0000007fff007424 */ /* 0x000fe200078e00ff */
        /* <DEDUP_REMOVED lines=8> */
.L_x_1626:
[----:B------:R-:W-:Y:S05]  /*4360*/  BSYNC.RECONVERGENT B0 ;  /* 0x0000000000007941 */ /* 0x000fea0003800200 */
.L_x_1625:
[----:B------:R-:W-:Y:S01]  /*4370*/  LOP3.LUT R5, R0, 0x80, R5, 0xf8, !PT ;  /* 0x0000008000057812 */ /* 0x000fe200078ef805 */
[----:B------:R-:W-:-:S04]  /*4380*/  IMAD.MOV.U32 R25, RZ, RZ, R26 ;  /* 0x000000ffff197224 */ /* 0x000fc800078e001a */
[----:B------:R0:W-:Y:S01]  /*4390*/  STG.E.U8 desc[UR36][R8.64], R5 ;  /* 0x0000000508007986 */ /* 0x0001e2000c101124 */
[----:B------:R-:W-:Y:S05]  /*43a0*/  BRA `(.L_x_1608) ;  /* 0x0000000800087947 */ /* 0x000fea0003800000 */
.L_x_1624:
        /* <DEDUP_REMOVED lines=14> */
.L_x_1628:
[----:B------:R-:W-:Y:S05]  /*4490*/  BSYNC.RECONVERGENT B0 ;  /* 0x0000000000007941 */ /* 0x000fea0003800200 */
.L_x_1627:
[----:B------:R-:W-:Y:S01]  /*44a0*/  LOP3.LUT R3, R0, 0x80, R7, 0xf8, !PT ;  /* 0x0000008000037812 */ /* 0x000fe200078ef807 */
[----:B------:R-:W-:-:S04]  /*44b0*/  IMAD.MOV.U32 R25, RZ, RZ, R26 ;  /* 0x000000ffff197224 */ /* 0x000fc800078e001a */
[----:B------:R0:W-:Y:S01]  /*44c0*/  STG.E.U8 desc[UR36][R8.64], R3 ;  /* 0x0000000308007986 */ /* 0x0001e2000c101124 */
[----:B------:R-:W-:Y:S05]  /*44d0*/  BRA `(.L_x_1608) ;  /* 0x0000000400bc7947 */ /* 0x000fea0003800000 */
.L_x_1623:
[----:B------:R-:W-:Y:S01]  /*44e0*/  F2FP.BF16.F32.PACK_AB R4, RZ, R4 ;  /* 0x00000004ff04723e */ /* 0x000fe200000010ff */
[----:B------:R-:W-:-:S04]  /*44f0*/  IMAD.MOV.U32 R25, RZ, RZ, R26 ;  /* 0x000000ffff197224 */ /* 0x000fc800078e001a */
[----:B------:R0:W-:Y:S01]  /*4500*/  STG.E.U16 desc[UR36][R8.64], R4 ;  /* 0x0000000408007986 */ /* 0x0001e2000c101524 */
[----:B------:R-:W-:Y:S05]  /*4510*/  BRA `(.L_x_1608) ;  /* 0x0000000400ac7947 */ /* 0x000fea0003800000 */
.L_x_1620:
        /* <DEDUP_REMOVED lines=8> */
[----:B------:R-:W0:Y:S01]  /*45a0*/  F2I.FTZ.U32.TRUNC.NTZ R3, R4 ;  /* 0x0000000400037305 */ /* 0x000e22000021f000 */
[----:B------:R-:W-:Y:S01]  /*45b0*/  IMAD.MOV.U32 R25, RZ, RZ, R26 ;  /* 0x000000ffff197224 */ /* 0x000fe200078e001a */
[----:B0-----:R0:W-:Y:S01]  /*45c0*/  STG.E.U16 desc[UR36][R8.64], R3 ;  /* 0x0000000308007986 */ /* 0x0011e2000c101524 */
[----:B------:R-:W-:Y:S05]  /*45d0*/  BRA `(.L_x_1608) ;  /* 0x00000004007c7947 */ /* 0x000fea0003800000 */
.L_x_1631:
        /* <DEDUP_REMOVED lines=12> */
.L_x_1634:
[----:B------:R-:W-:-:S04]  /*46a0*/  SHF.R.U32.HI R0, RZ, 0x14, R4 ;  /* 0x00000014ff007819 */ /* 0x000fc80000011604 */
[----:B------:R-:W-:-:S04]  /*46b0*/  LOP3.LUT R3, R0, 0x1, RZ, 0xc0, !PT ;  /* 0x0000000100037812 */ /* 0x000fc800078ec0ff */
[----:B------:R-:W-:-:S04]  /*46c0*/  IADD3 R0, PT, PT, R4, 0x487ffff, R3 ;  /* 0x0487ffff04007810 */ /* 0x000fc80007ffe003 */
[----:B------:R-:W-:-:S04]  /*46d0*/  SHF.R.U32.HI R0, RZ, 0x14, R0 ;  /* 0x00000014ff007819 */ /* 0x000fc80000011600 */
[----:B------:R-:W-:-:S07]  /*46e0*/  LOP3.LUT R3, R0, 0xff, RZ, 0xc0, !PT ;  /* 0x000000ff00037812 */ /* 0x000fce00078ec0ff */
.L_x_1635:
[----:B------:R-:W-:-:S04]  /*46f0*/  SHF.R.U32.HI R4, RZ, 0x18, R4 ;  /* 0x00000018ff047819 */ /* 0x000fc80000011604 */
[----:B------:R-:W-:-:S04]  /*4700*/  LOP3.LUT R3, R3, 0x80, R4, 0xf8, !PT ;  /* 0x0000008003037812 */ /* 0x000fc800078ef804 */
[----:B------:R-:W-:-:S07]  /*4710*/  PRMT R0, R3, 0x7610, R0 ;  /* 0x0000761003007816 */ /* 0x000fce0000000000 */
.L_x_1633:
[----:B------:R-:W-:Y:S05]  /*4720*/  BSYNC.RECONVERGENT B0 ;  /* 0x0000000000007941 */ /* 0x000fea0003800200 */
.L_x_1632:
[----:B------:R1:W-:Y:S01]  /*4730*/  STG.E.U8 desc[UR36][R8.64], R0 ;  /* 0x0000000008007986 */ /* 0x0003e2000c101124 */
[----:B------:R-:W-:Y:S01]  /*4740*/  IMAD.MOV.U32 R25, RZ, RZ, R26 ;  /* 0x000000ffff197224 */ /* 0x000fe200078e001a */
[----:B------:R-:W-:Y:S06]  /*4750*/  BRA `(.L_x_1608) ;  /* 0x00000004001c7947 */ /* 0x000fec0003800000 */
.L_x_1630:
        /* <DEDUP_REMOVED lines=12> */
.L_x_1638:
[----:B------:R-:W-:-:S04]  /*4820*/  SHF.R.U32.HI R0, RZ, 0x15, R4 ;  /* 0x00000015ff007819 */ /* 0x000fc80000011604 */
[----:B------:R-:W-:-:S04]  /*4830*/  LOP3.LUT R3, R0, 0x1, RZ, 0xc0, !PT ;  /* 0x0000000100037812 */ /* 0x000fc800078ec0ff */
[----:B------:R-:W-:-:S04]  /*4840*/  IADD3 R0, PT, PT, R4, 0x88fffff, R3 ;  /* 0x088fffff04007810 */ /* 0x000fc80007ffe003 */
[----:B------:R-:W-:-:S04]  /*4850*/  SHF.R.U32.HI R0, RZ, 0x15, R0 ;  /* 0x00000015ff007819 */ /* 0x000fc80000011600 */
[----:B------:R-:W-:-:S07]  /*4860*/  LOP3.LUT R3, R0, 0xff, RZ, 0xc0, !PT ;  /* 0x000000ff00037812 */ /* 0x000fce00078ec0ff */
.L_x_1639:
[----:B------:R-:W-:-:S04]  /*4870*/  SHF.R.U32.HI R4, RZ, 0x18, R4 ;  /* 0x00000018ff047819 */ /* 0x000fc80000011604 */
[----:B------:R-:W-:-:S04]  /*4880*/  LOP3.LUT R3, R3, 0x80, R4, 0xf8, !PT ;  /* 0x0000008003037812 */ /* 0x000fc800078ef804 */
[----:B------:R-:W-:-:S07]  /*4890*/  PRMT R0, R3, 0x7610, R0 ;  /* 0x0000761003007816 */ /* 0x000fce0000000000 */
.L_x_1637:
[----:B------:R-:W-:Y:S05]  /*48a0*/  BSYNC.RECONVERGENT B0 ;  /* 0x0000000000007941 */ /* 0x000fea0003800200 */
.L_x_1636:
[----:B------:R2:W-:Y:S01]  /*48b0*/  STG.E.U8 desc[UR36][R8.64], R0 ;  /* 0x0000000008007986 */ /* 0x0005e2000c101124 */
[----:B------:R-:W-:Y:S01]  /*48c0*/  IMAD.MOV.U32 R25, RZ, RZ, R26 ;  /* 0x000000ffff197224 */ /* 0x000fe200078e001a */
[----:B------:R-:W-:Y:S06]  /*48d0*/  BRA `(.L_x_1608) ;  /* 0x0000000000bc7947 */ /* 0x000fec0003800000 */
.L_x_1629:
[----:B------:R-:W-:-:S13]  /*48e0*/  ISETP.NE.AND P0, PT, R0, 0x1c, PT ;  /* 0x0000001c0000780c */ /* 0x000fda0003f05270 */
[----:B------:R-:W-:Y:S05]  /*48f0*/  @!P0 BRA `(.L_x_1640) ;  /* 0x0000000000a88947 */ /* 0x000fea0003800000 */
[----:B------:R-:W-:-:S13]  /*4900*/  ISETP.NE.AND P0, PT, R0, 0x1d, PT ;  /* 0x0000001d0000780c */ /* 0x000fda0003f05270 */
[----:B------:R-:W-:Y:S05]  /*4910*/  @!P0 BRA `(.L_x_1641) ;  /* 0x0000000000908947 */ /* 0x000fea0003800000 */
[----:B------:R-:W-:-:S13]  /*4920*/  ISETP.NE.AND P0, PT, R0, 0x2c, PT ;  /* 0x0000002c0000780c */ /* 0x000fda0003f05270 */
[----:B------:R-:W-:Y:S05]  /*4930*/  @!P0 BRA `(.L_x_1642) ;  /* 0x0000000000488947 */ /* 0x000fea0003800000 */
.L_x_1613:
        /* <DEDUP_REMOVED lines=16> */
.L_x_1643:
[----:B------:R-:W-:Y:S01]  /*4a40*/  IMAD.MOV.U32 R25, RZ, RZ, R26 ;  /* 0x000000ffff197224 */ /* 0x000fe200078e001a */
[----:B------:R-:W-:Y:S06]  /*4a50*/  BRA `(.L_x_1608) ;  /* 0x00000000005c7947 */ /* 0x000fec0003800000 */
.L_x_1642:
[----:B------:R-:W-:Y:S01]  /*4a60*/  SHF.R.U32.HI R5, RZ, 0x17, R4 ;  /* 0x00000017ff057819 */ /* 0x000fe20000011604 */
[----:B------:R-:W-:-:S03]  /*4a70*/  IMAD.MOV.U32 R25, RZ, RZ, R26 ;  /* 0x000000ffff197224 */ /* 0x000fc600078e001a */
        /* <DEDUP_REMOVED lines=14> */
.L_x_1641:
[----:B------:R-:W0:Y:S01]  /*4b60*/  F2I.U64.TRUNC R4, R4 ;  /* 0x0000000400047311 */ /* 0x000e22000020d800 */
[----:B------:R-:W-:Y:S01]  /*4b70*/  IMAD.MOV.U32 R25, RZ, RZ, R26 ;  /* 0x000000ffff197224 */ /* 0x000fe200078e001a */
[----:B0-----:R0:W-:Y:S01]  /*4b80*/  STG.E.64 desc[UR36][R8.64], R4 ;  /* 0x0000000408007986 */ /* 0x0011e2000c101b24 */
[----:B------:R-:W-:Y:S05]  /*4b90*/  BRA `(.L_x_1608) ;  /* 0x00000000000c7947 */ /* 0x000fea0003800000 */
.L_x_1640:
[----:B------:R-:W0:Y:S01]  /*4ba0*/  F2I.FTZ.U32.TRUNC.NTZ R3, R4 ;  /* 0x0000000400037305 */ /* 0x000e22000021f000 */
[----:B------:R-:W-:Y:S01]  /*4bb0*/  IMAD.MOV.U32 R25, RZ, RZ, R26 ;  /* 0x000000ffff197224 */ /* 0x000fe200078e001a */
[----:B0-----:R3:W-:Y:S06]  /*4bc0*/  STG.E desc[UR36][R8.64], R3 ;  /* 0x0000000308007986 */ /* 0x0017ec000c101924 */
.L_x_1608:
[----:B------:R-:W-:Y:S05]  /*4bd0*/  BSYNC.RECONVERGENT B6 ;  /* 0x0000000000067941 */ /* 0x000fea0003800200 */
.L_x_1607:
        /* <DEDUP_REMOVED lines=21> */
[----:B------:R-:W0:Y:S02]  /*4d30*/  F2I.FTZ.TRUNC.NTZ R3, R18 ;  /* 0x0000001200037305 */ /* 0x000e24000021f100 */
[----:B0-----:R0:W-:Y:S01]  /*4d40*/  STG.E.U8 desc[UR36][R8.64], R3 ;  /* 0x0000000308007986 */ /* 0x0011e2000c101124 */
[----:B------:R-:W-:Y:S05]  /*4d50*/  BRA `(.L_x_1651) ;  /* 0x0000000c00387947 */ /* 0x000fea0003800000 */
.L_x_1649:
[----:B------:R-:W0:Y:S02]  /*4d60*/  F2I.S64.TRUNC R18, R18 ;  /* 0x0000001200127311 */ /* 0x000e24000020d900 */
[----:B0-----:R-:W-:-:S05]  /*4d70*/  IMAD.MOV.U32 R3, RZ, RZ, R18 ;  /* 0x000000ffff037224 */ /* 0x001fca00078e0012 */
[----:B------:R0:W-:Y:S01]  /*4d80*/  STG.E.U8 desc[UR36][R8.64], R3 ;  /* 0x0000000308007986 */ /* 0x0001e2000c101124 */
[----:B------:R-:W-:Y:S05]  /*4d90*/  BRA `(.L_x_1651) ;  /* 0x0000000c00287947 */ /* 0x000fea0003800000 */
.L_x_1648:
[----:B------:R-:W-:-:S13]  /*4da0*/  ISETP.NE.AND P0, PT, R0, 0x2, PT ;  /* 0x000000020000780c */ /* 0x000fda0003f05270 */
[----:B------:R-:W-:Y:S05]  /*4db0*/  @!P0 BRA `(.L_x_1652) ;  /* 0x0000000000288947 */ /* 0x000fea0003800000 */
[----:B------:R-:W-:-:S13]  /*4dc0*/  ISETP.NE.AND P0, PT, R0, 0x3, PT ;  /* 0x000000030000780c */ /* 0x000fda0003f05270 */
[----:B------:R-:W-:Y:S05]  /*4dd0*/  @!P0 BRA `(.L_x_1653) ;  /* 0x0000000000148947 */ /* 0x000fea0003800000 */
[----:B------:R-:W-:-:S13]  /*4de0*/  ISETP.NE.AND P0, PT, R0, 0x4, PT ;  /* 0x000000040000780c */ /* 0x000fda0003f05270 */
[----:B------:R-:W-:Y:S05]  /*4df0*/  @P0 BRA `(.L_x_1650) ;  /* 0x0000000800380947 */ /* 0x000fea0003800000 */
[----:B------:R-:W0:Y:S02]  /*4e00*/  F2I.S64.TRUNC R18, R18 ;  /* 0x0000001200127311 */ /* 0x000e24000020d900 */
[----:B0-----:R0:W-:Y:S01]  /*4e10*/  STG.E.64 desc[UR36][R8.64], R18 ;  /* 0x0000001208007986 */ /* 0x0011e2000c101b24 */
[----:B------:R-:W-:Y:S05]  /*4e20*/  BRA `(.L_x_1651) ;  /* 0x0000000c00047947 */ /* 0x000fea0003800000 */
.L_x_1653:
[----:B------:R-:W0:Y:S02]  /*4e30*/  F2I.FTZ.TRUNC.NTZ R3, R18 ;  /* 0x0000001200037305 */ /* 0x000e24000021f100 */
[----:B0-----:R0:W-:Y:S01]  /*4e40*/  STG.E desc[UR36][R8.64], R3 ;  /* 0x0000000308007986 */ /* 0x0011e2000c101924 */
[----:B------:R-:W-:Y:S05]  /*4e50*/  BRA `(.L_x_1651) ;  /* 0x0000000800f87947 */ /* 0x000fea0003800000 */
.L_x_1652:
[----:B------:R-:W0:Y:S02]  /*4e60*/  F2I.FTZ.TRUNC.NTZ R3, R18 ;  /* 0x0000001200037305 */ /* 0x000e24000021f100 */
[----:B0-----:R0:W-:Y:S01]  /*4e70*/  STG.E.U16 desc[UR36][R8.64], R3 ;  /* 0x0000000308007986 */ /* 0x0011e2000c101524 */
[----:B------:R-:W-:Y:S05]  /*4e80*/  BRA `(.L_x_1651) ;  /* 0x0000000800ec7947 */ /* 0x000fea0003800000 */
.L_x_1647:
[----:B------:R-:W-:-:S13]  /*4e90*/  ISETP.GT.AND P0, PT, R0, 0x6, PT ;  /* 0x000000060000780c */ /* 0x000fda0003f04270 */
[----:B------:R-:W-:Y:S05]  /*4ea0*/  @P0 BRA `(.L_x_1654) ;  /* 0x0000000000240947 */ /* 0x000fea0003800000 */
[----:B------:R-:W-:-:S13]  /*4eb0*/  ISETP.NE.AND P0, PT, R0, 0x5, PT ;  /* 0x000000050000780c */ /* 0x000fda0003f05270 */
[----:B------:R-:W-:Y:S05]  /*4ec0*/  @!P0 BRA `(.L_x_1655) ;  /* 0x0000000000108947 */ /* 0x000fea0003800000 */
[----:B------:R-:W-:-:S13]  /*4ed0*/  ISETP.NE.AND P0, PT, R0, 0x6, PT ;  /* 0x000000060000780c */ /* 0x000fda0003f05270 */
[----:B------:R-:W-:Y:S05]  /*4ee0*/  @P0 BRA `(.L_x_1650) ;  /* 0x0000000400fc0947 */ /* 0x000fea0003800000 */
[----:B------:R0:W-:Y:S01]  /*4ef0*/  STG.E desc[UR36][R8.64], R18 ;  /* 0x0000001208007986 */ /* 0x0001e2000c101924 */
[----:B------:R-:W-:Y:S05]  /*4f00*/  BRA `(.L_x_1651) ;  /* 0x0000000800cc7947 */ /* 0x000fea0003800000 */
.L_x_1655:
[----:B------:R-:W-:-:S05]  /*4f10*/  F2FP.F16.F32.PACK_AB R18, RZ, R18 ;  /* 0x00000012ff12723e */ /* 0x000fca00000000ff */
[----:B------:R0:W-:Y:S01]  /*4f20*/  STG.E.U16 desc[UR36][R8.64], R18 ;  /* 0x0000001208007986 */ /* 0x0001e2000c101524 */
[----:B------:R-:W-:Y:S05]  /*4f30*/  BRA `(.L_x_1651) ;  /* 0x0000000800c07947 */ /* 0x000fea0003800000 */
.L_x_1654:
[----:B------:R-:W-:-:S13]  /*4f40*/  ISETP.NE.AND P0, PT, R0, 0x7, PT ;  /* 0x000000070000780c */ /* 0x000fda0003f05270 */
[----:B------:R-:W-:Y:S05]  /*4f50*/  @!P0 BRA `(.L_x_1656) ;  /* 0x00000000002c8947 */ /* 0x000fea0003800000 */
[----:B------:R-:W-:-:S13]  /*4f60*/  ISETP.NE.AND P0, PT, R0, 0x8, PT ;  /* 0x000000080000780c */ /* 0x000fda0003f05270 */
[----:B------:R-:W-:Y:S05]  /*4f70*/  @!P0 BRA `(.L_x_1657) ;  /* 0x0000000000148947 */ /* 0x000fea0003800000 */
[----:B------:R-:W-:-:S13]  /*4f80*/  ISETP.NE.AND P0, PT, R0, 0x9, PT ;  /* 0x000000090000780c */ /* 0x000fda0003f05270 */
[----:B------:R-:W-:Y:S05]  /*4f90*/  @P0 BRA `(.L_x_1650) ;  /* 0x0000000400d00947 */ /* 0x000fea0003800000 */
[----:B------:R-:W-:-:S05]  /*4fa0*/  IMAD.MOV.U32 R19, RZ, RZ, RZ ;  /* 0x000000ffff137224 */ /* 0x000fca00078e00ff */
[----:B------:R0:W-:Y:S01]  /*4fb0*/  STG.E.64 desc[UR36][R8.64], R18 ;  /* 0x0000001208007986 */ /* 0x0001e2000c101b24 */
[----:B------:R-:W-:Y:S05]  /*4fc0*/  BRA `(.L_x_1651) ;  /* 0x00000008009c7947 */ /* 0x000fea0003800000 */
.L_x_1657:
[----:B------:R-:W-:-:S04]  /*4fd0*/  F2FP.F16.F32.PACK_AB R3, RZ, R18 ;  /* 0x00000012ff03723e */ /* 0x000fc800000000ff */
[----:B------:R-:W-:-:S05]  /*4fe0*/  PRMT R3, R3, 0x5410, RZ ;  /* 0x0000541003037816 */ /* 0x000fca00000000ff */
[----:B------:R0:W-:Y:S01]  /*4ff0*/  STG.E desc[UR36][R8.64], R3 ;  /* 0x0000000308007986 */ /* 0x0001e2000c101924 */
[----:B------:R-:W-:Y:S05]  /*5000*/  BRA `(.L_x_1651) ;  /* 0x00000008008c7947 */ /* 0x000fea0003800000 */
.L_x_1656:
[----:B------:R-:W-:-:S06]  /*5010*/  FMUL.FTZ R4, R18, 1 ;  /* 0x3f80000012047820 */ /* 0x000fcc0000410000 */
[----:B------:R-:W0:Y:S02]  /*5020*/  F2F.F64.F32 R4, R4 ;  /* 0x0000000400047310 */ /* 0x000e240000201800 */
[----:B0-----:R0:W-:Y:S01]  /*5030*/  STG.E.64 desc[UR36][R8.64], R4 ;  /* 0x0000000408007986 */ /* 0x0011e2000c101b24 */
[----:B------:R-:W-:Y:S05]  /*5040*/  BRA `(.L_x_1651) ;  /* 0x00000008007c7947 */ /* 0x000fea0003800000 */
.L_x_1646:
        /* <DEDUP_REMOVED lines=10> */
[----:B------:R-:W0:Y:S02]  /*50f0*/  F2I.FTZ.U32.TRUNC.NTZ R3, R18 ;  /* 0x0000001200037305 */ /* 0x000e24000021f000 */
[----:B0-----:R0:W-:Y:S01]  /*5100*/  STG.E.U16 desc[UR36][R8.64], R3 ;  /* 0x0000000308007986 */ /* 0x0011e2000c101524 */
[----:B------:R-:W-:Y:S05]  /*5110*/  BRA `(.L_x_1651) ;  /* 0x0000000800487947 */ /* 0x000fea0003800000 */
.L_x_1661:
        /* <DEDUP_REMOVED lines=16> */
.L_x_1664:
[----:B------:R-:W-:-:S04]  /*5220*/  SHF.R.U32.HI R18, RZ, 0x18, R18 ;  /* 0x00000018ff127819 */ /* 0x000fc80000011612 */
[----:B------:R-:W-:-:S04]  /*5230*/  LOP3.LUT R3, R3, 0x80, R18, 0xf8, !PT ;  /* 0x0000008003037812 */ /* 0x000fc800078ef812 */
[----:B------:R-:W-:-:S07]  /*5240*/  PRMT R4, R3, 0x7610, R4 ;  /* 0x0000761003047816 */ /* 0x000fce0000000004 */
.L_x_1663:
[----:B------:R-:W-:Y:S05]  /*5250*/  BSYNC.RECONVERGENT B0 ;  /* 0x0000000000007941 */ /* 0x000fea0003800200 */
.L_x_1662:
[----:B------:R0:W-:Y:S01]  /*5260*/  STG.E.U8 desc[UR36][R8.64], R4 ;  /* 0x0000000408007986 */ /* 0x0001e2000c101124 */
[----:B------:R-:W-:Y:S05]  /*5270*/  BRA `(.L_x_1651) ;  /* 0x0000000400f07947 */ /* 0x000fea0003800000 */
.L_x_1660:
        /* <DEDUP_REMOVED lines=16> */
.L_x_1667:
[----:B------:R-:W-:-:S04]  /*5380*/  SHF.R.U32.HI R18, RZ, 0x18, R18 ;  /* 0x00000018ff127819 */ /* 0x000fc80000011612 */
[----:B------:R-:W-:-:S04]  /*5390*/  LOP3.LUT R3, R3, 0x80, R18, 0xf8, !PT ;  /* 0x0000008003037812 */ /* 0x000fc800078ef812 */
[----:B------:R-:W-:-:S07]  /*53a0*/  PRMT R4, R3, 0x7610, R4 ;  /* 0x0000761003047816 */ /* 0x000fce0000000004 */
.L_x_1666:
[----:B------:R-:W-:Y:S05]  /*53b0*/  BSYNC.RECONVERGENT B0 ;  /* 0x0000000000007941 */ /* 0x000fea0003800200 */
.L_x_1665:
[----:B------:R0:W-:Y:S01]  /*53c0*/  STG.E.U8 desc[UR36][R8.64], R4 ;  /* 0x0000000408007986 */ /* 0x0001e2000c101124 */
[----:B------:R-:W-:Y:S05]  /*53d0*/  BRA `(.L_x_1651) ;  /* 0x0000000400987947 */ /* 0x000fea0003800000 */
.L_x_1659:
[----:B------:R-:W-:-:S13]  /*53e0*/  ISETP.NE.AND P0, PT, R0, 0x1c, PT ;  /* 0x0000001c0000780c */ /* 0x000fda0003f05270 */
[----:B------:R-:W-:Y:S05]  /*53f0*/  @!P0 BRA `(.L_x_1668) ;  /* 0x0000000000588947 */ /* 0x000fea0003800000 */
[----:B------:R-:W-:-:S13]  /*5400*/  ISETP.NE.AND P0, PT, R0, 0x1d, PT ;  /* 0x0000001d0000780c */ /* 0x000fda0003f05270 */
[----:B------:R-:W-:Y:S05]  /*5410*/  @!P0 BRA `(.L_x_1669) ;  /* 0x0000000000448947 */ /* 0x000fea0003800000 */
[----:B------:R-:W-:-:S13]  /*5420*/  ISETP.NE.AND P0, PT, R0, 0x2c, PT ;  /* 0x0000002c0000780c */ /* 0x000fda0003f05270 */
[----:B------:R-:W-:Y:S05]  /*5430*/  @P0 BRA `(.L_x_1650) ;  /* 0x0000000000a80947 */ /* 0x000fea0003800000 */
        /* <DEDUP_REMOVED lines=15> */
.L_x_1669:
[----:B------:R-:W0:Y:S02]  /*5530*/  F2I.U64.TRUNC R18, R18 ;  /* 0x0000001200127311 */ /* 0x000e24000020d800 */
[----:B0-----:R0:W-:Y:S01]  /*5540*/  STG.E.64 desc[UR36][R8.64], R18 ;  /* 0x0000001208007986 */ /* 0x0011e2000c101b24 */
[----:B------:R-:W-:Y:S05]  /*5550*/  BRA `(.L_x_1651) ;  /* 0x0000000400387947 */ /* 0x000fea0003800000 */
.L_x_1668:
[----:B------:R-:W0:Y:S02]  /*5560*/  F2I.FTZ.U32.TRUNC.NTZ R3, R18 ;  /* 0x0000001200037305 */ /* 0x000e24000021f000 */
[----:B0-----:R0:W-:Y:S01]  /*5570*/  STG.E desc[UR36][R8.64], R3 ;  /* 0x0000000308007986 */ /* 0x0011e2000c101924 */
[----:B------:R-:W-:Y:S05]  /*5580*/  BRA `(.L_x_1651) ;  /* 0x00000004002c7947 */ /* 0x000fea0003800000 */
.L_x_1658:
[----:B------:R-:W-:-:S13]  /*5590*/  ISETP.GT.AND P0, PT, R0, 0xe, PT ;  /* 0x0000000e0000780c */ /* 0x000fda0003f04270 */
[----:B------:R-:W-:Y:S05]  /*55a0*/  @P0 BRA `(.L_x_1670) ;  /* 0x0000000000340947 */ /* 0x000fea0003800000 */
[----:B------:R-:W-:-:S13]  /*55b0*/  ISETP.NE.AND P0, PT, R0, 0xa, PT ;  /* 0x0000000a0000780c */ /* 0x000fda0003f05270 */
[----:B------:R-:W-:Y:S05]  /*55c0*/  @!P0 BRA `(.L_x_1671) ;  /* 0x0000000000188947 */ /* 0x000fea0003800000 */
[----:B------:R-:W-:-:S13]  /*55d0*/  ISETP.NE.AND P0, PT, R0, 0xb, PT ;  /* 0x0000000b0000780c */ /* 0x000fda0003f05270 */
[----:B------:R-:W-:Y:S05]  /*55e0*/  @P0 BRA `(.L_x_1650) ;  /* 0x00000000003c0947 */ /* 0x000fea0003800000 */
[----:B------:R-:W-:-:S04]  /*55f0*/  FSETP.NEU.FTZ.AND P0, PT, R18, RZ, PT ;  /* 0x000000ff1200720b */ /* 0x000fc80003f1d000 */
[----:B------:R-:W-:-:S05]  /*5600*/  SEL R3, RZ, 0x1, !P0 ;  /* 0x00000001ff037807 */ /* 0x000fca0004000000 */
[----:B------:R3:W-:Y:S01]  /*5610*/  STG.E.U8 desc[UR36][R8.64], R3 ;  /* 0x0000000308007986 */ /* 0x0007e2000c101124 */
[----:B------:R-:W-:Y:S05]  /*5620*/  BRA `(.L_x_1651) ;  /* 0x0000000400047947 */ /* 0x000fea0003800000 */
.L_x_1671:
[----:B------:R-:W-:Y:S01]  /*5630*/  FMUL.FTZ R4, R18, 1 ;  /* 0x3f80000012047820 */ /* 0x000fe20000410000 */
[----:B------:R-:W-:-:S05]  /*5640*/  CS2R R6, SRZ ;  /* 0x0000000000067805 */ /* 0x000fca000001ff00 */
[----:B------:R-:W0:Y:S02]  /*5650*/  F2F.F64.F32 R4, R4 ;  /* 0x0000000400047310 */ /* 0x000e240000201800 */
[----:B0-----:R4:W-:Y:S01]  /*5660*/  STG.E.128 desc[UR36][R8.64], R4 ;  /* 0x0000000408007986 */ /* 0x0019e2000c101d24 */
[----:B------:R-:W-:Y:S05]  /*5670*/  BRA `(.L_x_1651) ;  /* 0x0000000000f07947 */ /* 0x000fea0003800000 */
.L_x_1670:
[----:B------:R-:W-:-:S13]  /*5680*/  ISETP.NE.AND P0, PT, R0, 0xf, PT ;  /* 0x0000000f0000780c */ /* 0x000fda0003f05270 */
[----:B------:R-:W-:Y:S05]  /*5690*/  @!P0 BRA `(.L_x_1672) ;  /* 0x0000000000e08947 */ /* 0x000fea0003800000 */
[----:B------:R-:W-:-:S13]  /*56a0*/  ISETP.NE.AND P0, PT, R0, 0x17, PT ;  /* 0x000000170000780c */ /* 0x000fda0003f05270 */
[----:B------:R-:W-:Y:S05]  /*56b0*/  @!P0 BRA `(.L_x_1673) ;  /* 0x00000000008c8947 */ /* 0x000fea0003800000 */
[----:B------:R-:W-:-:S13]  /*56c0*/  ISETP.NE.AND P0, PT, R0, 0x18, PT ;  /* 0x000000180000780c */ /* 0x000fda0003f05270 */
[----:B------:R-:W-:Y:S05]  /*56d0*/  @!P0 BRA `(.L_x_1674) ;  /* 0x0000000000448947 */ /* 0x000fea0003800000 */
.L_x_1650:
        /* <DEDUP_REMOVED lines=16> */
.L_x_1675:
[----:B------:R-:W-:Y:S05]  /*57e0*/  BRA `(.L_x_1651) ;  /* 0x0000000000947947 */ /* 0x000fea0003800000 */
.L_x_1674:
        /* <DEDUP_REMOVED lines=12> */
.L_x_1677:
[----:B------:R-:W-:Y:S05]  /*58b0*/  BSYNC.RECONVERGENT B0 ;  /* 0x0000000000007941 */ /* 0x000fea0003800200 */
.L_x_1676:
[----:B------:R-:W-:-:S05]  /*58c0*/  LOP3.LUT R3, R0, 0x80, R5, 0xf8, !PT ;  /* 0x0000008000037812 */ /* 0x000fca00078ef805 */
[----:B------:R1:W-:Y:S01]  /*58d0*/  STG.E.U8 desc[UR36][R8.64], R3 ;  /* 0x0000000308007986 */ /* 0x0003e2000c101124 */
[----:B------:R-:W-:Y:S05]  /*58e0*/  BRA `(.L_x_1651) ;  /* 0x0000000000547947 */ /* 0x000fea0003800000 */
.L_x_1673:
        /* <DEDUP_REMOVED lines=11> */
.L_x_1679:
[----:B------:R-:W-:Y:S01]  /*59a0*/  IMAD.MOV.U32 R0, RZ, RZ, 0x7f ;  /* 0x0000007fff007424 */ /* 0x000fe200078e00ff */
[----:B------:R-:W-:-:S04]  /*59b0*/  ISETP.GT.U32.AND P0, PT, R4, 0x7f800000, PT ;  /* 0x7f8000000400780c */ /* 0x000fc80003f04070 */
[----:B------:R-:W-:-:S09]  /*59c0*/  SEL R0, R0, 0x7c, P0 ;  /* 0x0000007c00007807 */ /* 0x000fd20000000000 */
.L_x_1680:
[----:B------:R-:W-:Y:S05]  /*59d0*/  BSYNC.RECONVERGENT B0 ;  /* 0x0000000000007941 */ /* 0x000fea0003800200 */
.L_x_1678:
[----:B------:R-:W-:-:S04]  /*59e0*/  SHF.R.U32.HI R3, RZ, 0x18, R18 ;  /* 0x00000018ff037819 */ /* 0x000fc80000011612 */
[----:B------:R-:W-:-:S05]  /*59f0*/  LOP3.LUT R3, R0, 0x80, R3, 0xf8, !PT ;  /* 0x0000008000037812 */ /* 0x000fca00078ef803 */
[----:B------:R2:W-:Y:S01]  /*5a00*/  STG.E.U8 desc[UR36][R8.64], R3 ;  /* 0x0000000308007986 */ /* 0x0005e2000c101124 */
[----:B------:R-:W-:Y:S05]  /*5a10*/  BRA `(.L_x_1651) ;  /* 0x0000000000087947 */ /* 0x000fea0003800000 */
.L_x_1672:
[----:B------:R-:W-:-:S05]  /*5a20*/  F2FP.BF16.F32.PACK_AB R18, RZ, R18 ;  /* 0x00000012ff12723e */ /* 0x000fca00000010ff */
[----:B------:R0:W-:Y:S02]  /*5a30*/  STG.E.U16 desc[UR36][R8.64], R18 ;  /* 0x0000001208007986 */ /* 0x0001e4000c101524 */
.L_x_1651:
        /* <DEDUP_REMOVED lines=24> */
.L_x_1684:
[----:B------:R-:W0:Y:S02]  /*5bc0*/  F2I.S64.TRUNC R22, R22 ;  /* 0x0000001600167311 */ /* 0x000e24000020d900 */
[----:B0-----:R-:W-:-:S05]  /*5bd0*/  IMAD.MOV.U32 R3, RZ, RZ, R22 ;  /* 0x000000ffff037224 */ /* 0x001fca00078e0016 */
[----:B------:R0:W-:Y:S01]  /*5be0*/  STG.E.U8 desc[UR36][R8.64], R3 ;  /* 0x0000000308007986 */ /* 0x0001e2000c101124 */
[----:B------:R-:W-:Y:S05]  /*5bf0*/  BRA `(.L_x_1686) ;  /* 0x0000000c00287947 */ /* 0x000fea0003800000 */
.L_x_1683:
        /* <DEDUP_REMOVED lines=9> */
.L_x_1688:
[----:B------:R-:W0:Y:S02]  /*5c90*/  F2I.FTZ.TRUNC.NTZ R3, R22 ;  /* 0x0000001600037305 */ /* 0x000e24000021f100 */
[----:B0-----:R0:W-:Y:S01]  /*5ca0*/  STG.E desc[UR36][R8.64], R3 ;  /* 0x0000000308007986 */ /* 0x0011e2000c101924 */
[----:B------:R-:W-:Y:S05]  /*5cb0*/  BRA `(.L_x_1686) ;  /* 0x0000000800f87947 */ /* 0x000fea0003800000 */
.L_x_1687:
[----:B------:R-:W0:Y:S02]  /*5cc0*/  F2I.FTZ.TRUNC.NTZ R3, R22 ;  /* 0x0000001600037305 */ /* 0x000e24000021f100 */
[----:B0-----:R0:W-:Y:S01]  /*5cd0*/  STG.E.U16 desc[UR36][R8.64], R3 ;  /* 0x0000000308007986 */ /* 0x0011e2000c101524 */
[----:B------:R-:W-:Y:S05]  /*5ce0*/  BRA `(.L_x_1686) ;  /* 0x0000000800ec7947 */ /* 0x000fea0003800000 */
.L_x_1682:
        /* <DEDUP_REMOVED lines=8> */
.L_x_1690:
[----:B------:R-:W-:-:S05]  /*5d70*/  F2FP.F16.F32.PACK_AB R22, RZ, R22 ;  /* 0x00000016ff16723e */ /* 0x000fca00000000ff */
[----:B------:R0:W-:Y:S01]  /*5d80*/  STG.E.U16 desc[UR36][R8.64], R22 ;  /* 0x0000001608007986 */ /* 0x0001e2000c101524 */
[----:B------:R-:W-:Y:S05]  /*5d90*/  BRA `(.L_x_1686) ;  /* 0x0000000800c07947 */ /* 0x000fea0003800000 */
.L_x_1689:
        /* <DEDUP_REMOVED lines=9> */
.L_x_1692:
[----:B------:R-:W-:-:S04]  /*5e30*/  F2FP.F16.F32.PACK_AB R3, RZ, R22 ;  /* 0x00000016ff03723e */ /* 0x000fc800000000ff */
[----:B------:R-:W-:-:S05]  /*5e40*/  PRMT R3, R3, 0x5410, RZ ;  /* 0x0000541003037816 */ /* 0x000fca00000000ff */
[----:B------:R0:W-:Y:S01]  /*5e50*/  STG.E desc[UR36][R8.64], R3 ;  /* 0x0000000308007986 */ /* 0x0001e2000c101924 */
[----:B------:R-:W-:Y:S05]  /*5e60*/  BRA `(.L_x_1686) ;  /* 0x00000008008c7947 */ /* 0x000fea0003800000 */
.L_x_1691:
[----:B------:R-:W-:-:S06]  /*5e70*/  FMUL.FTZ R4, R22, 1 ;  /* 0x3f80000016047820 */ /* 0x000fcc0000410000 */
[----:B------:R-:W0:Y:S02]  /*5e80*/  F2F.F64.F32 R4, R4 ;  /* 0x0000000400047310 */ /* 0x000e240000201800 */
[----:B0-----:R0:W-:Y:S01]  /*5e90*/  STG.E.64 desc[UR36][R8.64], R4 ;  /* 0x0000000408007986 */ /* 0x0011e2000c101b24 */
[----:B------:R-:W-:Y:S05]  /*5ea0*/  BRA `(.L_x_1686) ;  /* 0x00000008007c7947 */ /* 0x000fea0003800000 */
.L_x_1681:
        /* <DEDUP_REMOVED lines=13> */
.L_x_1696:
        /* <DEDUP_REMOVED lines=16> */
.L_x_1699:
[----:B------:R-:W-:-:S04]  /*6080*/  SHF.R.U32.HI R22, RZ, 0x18, R22 ;  /* 0x00000018ff167819 */ /* 0x000fc80000011616 */
[----:B------:R-:W-:-:S04]  /*6090*/  LOP3.LUT R3, R3, 0x80, R22, 0xf8, !PT ;  /* 0x0000008003037812 */ /* 0x000fc800078ef816 */
[----:B------:R-:W-:-:S07]  /*60a0*/  PRMT R4, R3, 0x7610, R4 ;  /* 0x0000761003047816 */ /* 0x000fce0000000004 */
.L_x_1698:
[----:B------:R-:W-:Y:S05]  /*60b0*/  BSYNC.RECONVERGENT B0 ;  /* 0x0000000000007941 */ /* 0x000fea0003800200 */
.L_x_1697:
[----:B------:R0:W-:Y:S01]  /*60c0*/  STG.E.U8 desc[UR36][R8.64], R4 ;  /* 0x0000000408007986 */ /* 0x0001e2000c101124 */
[----:B------:R-:W-:Y:S05]  /*60d0*/  BRA `(.L_x_1686) ;  /* 0x0000000400f07947 */ /* 0x000fea0003800000 */
.L_x_1695:
        /* <DEDUP_REMOVED lines=16> */
.L_x_1702:
[----:B------:R-:W-:-:S04]  /*61e0*/  SHF.R.U32.HI R22, RZ, 0x18, R22 ;  /* 0x00000018ff167819 */ /* 0x000fc80000011616 */
[----:B------:R-:W-:-:S04]  /*61f0*/  LOP3.LUT R3, R3, 0x80, R22, 0xf8, !PT ;  /* 0x0000008003037812 */ /* 0x000fc800078ef816 */
[----:B------:R-:W-:-:S07]  /*6200*/  PRMT R4, R3, 0x7610, R4 ;  /* 0x0000761003047816 */ /* 0x000fce0000000004 */
.L_x_1701:
[----:B------:R-:W-:Y:S05]  /*6210*/  BSYNC.RECONVERGENT B0 ;  /* 0x0000000000007941 */ /* 0x000fea0003800200 */
.L_x_1700:
[----:B------:R0:W-:Y:S01]  /*6220*/  STG.E.U8 desc[UR36][R8.64], R4 ;  /* 0x0000000408007986 */ /* 0x0001e2000c101124 */
[----:B------:R-:W-:Y:S05]  /*6230*/  BRA `(.L_x_1686) ;  /* 0x0000000400987947 */ /* 0x000fea0003800000 */
.L_x_1694:
        /* <DEDUP_REMOVED lines=21> */
.L_x_1704:
[----:B------:R-:W0:Y:S02]  /*6390*/  F2I.U64.TRUNC R22, R22 ;  /* 0x0000001600167311 */ /* 0x000e24000020d800 */
[----:B0-----:R0:W-:Y:S01]  /*63a0*/  STG.E.64 desc[UR36][R8.64], R22 ;  /* 0x0000001608007986 */ /* 0x0011e2000c101b24 */
[----:B------:R-:W-:Y:S05]  /*63b0*/  BRA `(.L_x_1686) ;  /* 0x0000000400387947 */ /* 0x000fea0003800000 */
.L_x_1703:
[----:B------:R-:W0:Y:S02]  /*63c0*/  F2I.FTZ.U32.TRUNC.NTZ R3, R22 ;  /* 0x0000001600037305 */ /* 0x000e24000021f000 */
[----:B0-----:R0:W-:Y:S01]  /*63d0*/  STG.E desc[UR36][R8.64], R3 ;  /* 0x0000000308007986 */ /* 0x0011e2000c101924 */
[----:B------:R-:W-:Y:S05]  /*63e0*/  BRA `(.L_x_1686) ;  /* 0x00000004002c7947 */ /* 0x000fea0003800000 */
.L_x_1693:
        /* <DEDUP_REMOVED lines=10> */
.L_x_1706:
[----:B------:R-:W-:Y:S01]  /*6490*/  FMUL.FTZ R4, R22, 1 ;  /* 0x3f80000016047820 */ /* 0x000fe20000410000 */
[----:B------:R-:W-:-:S05]  /*64a0*/  CS2R R6, SRZ ;  /* 0x0000000000067805 */ /* 0x000fca000001ff00 */
[----:B------:R-:W0:Y:S02]  /*64b0*/  F2F.F64.F32 R4, R4 ;  /* 0x0000000400047310 */ /* 0x000e240000201800 */
[----:B0-----:R0:W-:Y:S01]  /*64c0*/  STG.E.128 desc[UR36][R8.64], R4 ;  /* 0x0000000408007986 */ /* 0x0011e2000c101d24 */
[----:B------:R-:W-:Y:S05]  /*64d0*/  BRA `(.L_x_1686) ;  /* 0x0000000000f07947 */ /* 0x000fea0003800000 */
.L_x_1705:
[----:B------:R-:W-:-:S13]  /*64e0*/  ISETP.NE.AND P0, PT, R0, 0xf, PT ;  /* 0x0000000f0000780c */ /* 0x000fda0003f05270 */
[----:B------:R-:W-:Y:S05]  /*64f0*/  @!P0 BRA `(.L_x_1707) ;  /* 0x0000000000e08947 */ /* 0x000fea0003800000 */
[----:B------:R-:W-:-:S13]  /*6500*/  ISETP.NE.AND P0, PT, R0, 0x17, PT ;  /* 0x000000170000780c */ /* 0x000fda0003f05270 */
[----:B------:R-:W-:Y:S05]  /*6510*/  @!P0 BRA `(.L_x_1708) ;  /* 0x00000000008c8947 */ /* 0x000fea0003800000 */
[----:B------:R-:W-:-:S13]  /*6520*/  ISETP.NE.AND P0, PT, R0, 0x18, PT ;  /* 0x000000180000780c */ /* 0x000fda0003f05270 */
[----:B------:R-:W-:Y:S05]  /*6530*/  @!P0 BRA `(.L_x_1709) ;  /* 0x0000000000448947 */ /* 0x000fea0003800000 */
.L_x_1685:
        /* <DEDUP_REMOVED lines=16> */
.L_x_1710:
[----:B------:R-:W-:Y:S05]  /*6640*/  BRA `(.L_x_1686) ;  /* 0x0000000000947947 */ /* 0x000fea0003800000 */
.L_x_1709:
        /* <DEDUP_REMOVED lines=12> */
.L_x_1712:
[----:B------:R-:W-:Y:S05]  /*6710*/  BSYNC.RECONVERGENT B0 ;  /* 0x0000000000007941 */ /* 0x000fea0003800200 */
.L_x_1711:
[----:B------:R-:W-:-:S05]  /*6720*/  LOP3.LUT R3, R0, 0x80, R5, 0xf8, !PT ;  /* 0x0000008000037812 */ /* 0x000fca00078ef805 */
[----:B------:R3:W-:Y:S01]  /*6730*/  STG.E.U8 desc[UR36][R8.64], R3 ;  /* 0x0000000308007986 */ /* 0x0007e2000c101124 */
[----:B------:R-:W-:Y:S05]  /*6740*/  BRA `(.L_x_1686) ;  /* 0x0000000000547947 */ /* 0x000fea0003800000 */
.L_x_1708:
        /* <DEDUP_REMOVED lines=11> */
.L_x_1714:
[----:B------:R-:W-:Y:S01]  /*6800*/  IMAD.MOV.U32 R0, RZ, RZ, 0x7f ;  /* 0x0000007fff007424 */ /* 0x000fe200078e00ff */
[----:B------:R-:W-:-:S04]  /*6810*/  ISETP.GT.U32.AND P0, PT, R4, 0x7f800000, PT ;  /* 0x7f8000000400780c */ /* 0x000fc80003f04070 */
[----:B------:R-:W-:-:S09]  /*6820*/  SEL R0, R0, 0x7c, P0 ;  /* 0x0000007c00007807 */ /* 0x000fd20000000000 */
.L_x_1715:
[----:B------:R-:W-:Y:S05]  /*6830*/  BSYNC.RECONVERGENT B0 ;  /* 0x0000000000007941 */ /* 0x000fea0003800200 */
.L_x_1713:
[----:B------:R-:W-:-:S04]  /*6840*/  SHF.R.U32.HI R3, RZ, 0x18, R22 ;  /* 0x00000018ff037819 */ /* 0x000fc80000011616 */
[----:B------:R-:W-:-:S05]  /*6850*/  LOP3.LUT R3, R0, 0x80, R3, 0xf8, !PT ;  /* 0x0000008000037812 */ /* 0x000fca00078ef803 */
[----:B------:R2:W-:Y:S01]  /*6860*/  STG.E.U8 desc[UR36][R8.64], R3 ;  /* 0x0000000308007986 */ /* 0x0005e2000c101124 */
[----:B------:R-:W-:Y:S05]  /*6870*/  BRA `(.L_x_1686) ;  /* 0x0000000000087947 */ /* 0x000fea0003800000 */
.L_x_1707:
[----:B------:R-:W-:-:S05]  /*6880*/  F2FP.BF16.F32.PACK_AB R22, RZ, R22 ;  /* 0x00000016ff16723e */ /* 0x000fca00000010ff */
[----:B------:R4:W-:Y:S02]  /*6890*/  STG.E.U16 desc[UR36][R8.64], R22 ;  /* 0x0000001608007986 */ /* 0x0009e4000c101524 */
.L_x_1686:
[----:B------:R-:W-:-:S07]  /*68a0*/  VIADD R25, R25, 0x80 ;  /* 0x0000008019197836 */ /* 0x000fce0000000000 */
.L_x_1645:
[----:B------:R-:W-:Y:S05]  /*68b0*/  BSYNC.RECONVERGENT B6 ;  /* 0x0000000000067941 */ /* 0x000fea0003800200 */
.L_x_1644:
[----:B------:R-:W-:-:S13]  /*68c0*/  ISETP.GE.AND P0, PT, R25, R17, PT ;  /* 0x000000111900720c */ /* 0x000fda0003f06270 */
[----:B------:R-:W-:Y:S05]  /*68d0*/  @P0 EXIT ;  /* 0x000000000000094d */ /* 0x000fea0003800000 */
[----:B0---4-:R-:W0:Y:S01]  /*68e0*/  LDC.64 R4, c[0x0][0x388] ;  /* 0x0000e200ff047b82 */ /* 0x011e220000000a00 */
[----:B------:R-:W3:Y:S01]  /*68f0*/  LDCU UR4, c[0x0][0x3a8] ;  /* 0x00007500ff0477ac */ /* 0x000ee20008000800 */
[----:B-12---:R-:W-:Y:S01]  /*6900*/  PRMT R0, R16, 0x9910, RZ ;  /* 0x0000991010007816 */ /* 0x006fe200000000ff */
[----:B------:R-:W-:-:S03]  /*6910*/  IMAD R2, R2, 0x200, R25 ;  /* 0x0000020002027824 */ /* 0x000fc600078e0219 */
[----:B------:R-:W-:Y:S01]  /*6920*/  ISETP.GT.AND P1, PT, R0, 0x9, PT ;  /* 0x000000090000780c */ /* 0x000fe20003f24270 */
[----:B---3--:R-:W-:-:S05]  /*6930*/  IMAD R3, R2, UR4, RZ ;  /* 0x0000000402037c24 */ /* 0x008fca000f8e02ff */
        /* <DEDUP_REMOVED lines=12> */
[----:B0-----:R-:W-:Y:S01]  /*6a00*/  STG.E.U8 desc[UR36][R2.64], R5 ;  /* 0x0000000502007986 */ /* 0x001fe2000c101124 */
[----:B------:R-:W-:Y:S05]  /*6a10*/  EXIT ;  /* 0x000000000000794d */ /* 0x000fea0003800000 */
.L_x_1719:
[----:B------:R-:W0:Y:S02]  /*6a20*/  F2I.S64.TRUNC R24, R24 ;  /* 0x0000001800187311 */ /* 0x000e24000020d900 */
[----:B0-----:R-:W-:-:S05]  /*6a30*/  IMAD.MOV.U32 R5, RZ, RZ, R24 ;  /* 0x000000ffff057224 */ /* 0x001fca00078e0018 */
[----:B------:R-:W-:Y:S01]  /*6a40*/  STG.E.U8 desc[UR36][R2.64], R5 ;  /* 0x0000000502007986 */ /* 0x000fe2000c101124 */
[----:B------:R-:W-:Y:S05]  /*6a50*/  EXIT ;  /* 0x000000000000794d */ /* 0x000fea0003800000 */
.L_x_1718:
[----:B------:R-:W-:-:S13]  /*6a60*/  ISETP.NE.AND P0, PT, R0, 0x2, PT ;  /* 0x000000020000780c */ /* 0x000fda0003f05270 */
[----:B------:R-:W-:Y:S05]  /*6a70*/  @!P0 BRA `(.L_x_1721) ;  /* 0x0000000000288947 */ /* 0x000fea0003800000 */
[----:B------:R-:W-:-:S13]  /*6a80*/  ISETP.NE.AND P0, PT, R0, 0x3, PT ;  /* 0x000000030000780c */ /* 0x000fda0003f05270 */
[----:B------:R-:W-:Y:S05]  /*6a90*/  @!P0 BRA `(.L_x_1722) ;  /* 0x0000000000148947 */ /* 0x000fea0003800000 */
[----:B------:R-:W-:-:S13]  /*6aa0*/  ISETP.NE.AND P0, PT, R0, 0x4, PT ;  /* 0x000000040000780c */ /* 0x000fda0003f05270 */
[----:B------:R-:W-:Y:S05]  /*6ab0*/  @P0 BRA `(.L_x_1720) ;  /* 0x0000000800380947 */ /* 0x000fea0003800000 */
[----:B------:R-:W0:Y:S02]  /*6ac0*/  F2I.S64.TRUNC R24, R24 ;  /* 0x0000001800187311 */ /* 0x000e24000020d900 */
[----:B0-----:R-:W-:Y:S01]  /*6ad0*/  STG.E.64 desc[UR36][R2.64], R24 ;  /* 0x0000001802007986 */ /* 0x001fe2000c101b24 */
[----:B------:R-:W-:Y:S05]  /*6ae0*/  EXIT ;  /* 0x000000000000794d */ /* 0x000fea0003800000 */
.L_x_1722:
[----:B------:R-:W0:Y:S02]  /*6af0*/  F2I.FTZ.TRUNC.NTZ R5, R24 ;  /* 0x0000001800057305 */ /* 0x000e24000021f100 */
[----:B0-----:R-:W-:Y:S01]  /*6b00*/  STG.E desc[UR36][R2.64], R5 ;  /* 0x0000000502007986 */ /* 0x001fe2000c101924 */
[----:B------:R-:W-:Y:S05]  /*6b10*/  EXIT ;  /* 0x000000000000794d */ /* 0x000fea0003800000 */
.L_x_1721:
[----:B------:R-:W0:Y:S02]  /*6b20*/  F2I.FTZ.TRUNC.NTZ R5, R24 ;  /* 0x0000001800057305 */ /* 0x000e24000021f100 */
[----:B0-----:R-:W-:Y:S01]  /*6b30*/  STG.E.U16 desc[UR36][R2.64], R5 ;  /* 0x0000000502007986 */ /* 0x001fe2000c101524 */
[----:B------:R-:W-:Y:S05]  /*6b40*/  EXIT ;  /* 0x000000000000794d */ /* 0x000fea0003800000 */
.L_x_1717:
[----:B------:R-:W-:-:S13]  /*6b50*/  ISETP.GT.AND P0, PT, R0, 0x6, PT ;  /* 0x000000060000780c */ /* 0x000fda0003f04270 */
[----:B------:R-:W-:Y:S05]  /*6b60*/  @P0 BRA `(.L_x_1723) ;  /* 0x0000000000240947 */ /* 0x000fea0003800000 */
[----:B------:R-:W-:-:S13]  /*6b70*/  ISETP.NE.AND P0, PT, R0, 0x5, PT ;  /* 0x000000050000780c */ /* 0x000fda0003f05270 */
[----:B------:R-:W-:Y:S05]  /*6b80*/  @!P0 BRA `(.L_x_1724) ;  /* 0x0000000000108947 */ /* 0x000fea0003800000 */
[----:B------:R-:W-:-:S13]  /*6b90*/  ISETP.NE.AND P0, PT, R0, 0x6, PT ;  /* 0x000000060000780c */ /* 0x000fda0003f05270 */
[----:B------:R-:W-:Y:S05]  /*6ba0*/  @P0 BRA `(.L_x_1720) ;  /* 0x0000000400fc0947 */ /* 0x000fea0003800000 */
[----:B------:R-:W-:Y:S01]  /*6bb0*/  STG.E desc[UR36][R2.64], R24 ;  /* 0x0000001802007986 */ /* 0x000fe2000c101924 */
[----:B------:R-:W-:Y:S05]  /*6bc0*/  EXIT ;  /* 0x000000000000794d */ /* 0x000fea0003800000 */
.L_x_1724:
[----:B------:R-:W-:-:S05]  /*6bd0*/  F2FP.F16.F32.PACK_AB R24, RZ, R24 ;  /* 0x00000018ff18723e */ /* 0x000fca00000000ff */
[----:B------:R-:W-:Y:S01]  /*6be0*/  STG.E.U16 desc[UR36][R2.64], R24 ;  /* 0x0000001802007986 */ /* 0x000fe2000c101524 */
[----:B------:R-:W-:Y:S05]  /*6bf0*/  EXIT ;  /* 0x000000000000794d */ /* 0x000fea0003800000 */
.L_x_1723:
[----:B------:R-:W-:-:S13]  /*6c00*/  ISETP.NE.AND P0, PT, R0, 0x7, PT ;  /* 0x000000070000780c */ /* 0x000fda0003f05270 */
[----:B------:R-:W-:Y:S05]  /*6c10*/  @!P0 BRA `(.L_x_1725) ;  /* 0x00000000002c8947 */ /* 0x000fea0003800000 */
[----:B------:R-:W-:-:S13]  /*6c20*/  ISETP.NE.AND P0, PT, R0, 0x8, PT ;  /* 0x000000080000780c */ /* 0x000fda0003f05270 */
[----:B------:R-:W-:Y:S05]  /*6c30*/  @!P0 BRA `(.L_x_1726) ;  /* 0x0000000000148947 */ /* 0x000fea0003800000 */
[----:B------:R-:W-:-:S13]  /*6c40*/  ISETP.NE.AND P0, PT, R0, 0x9, PT ;  /* 0x000000090000780c */ /* 0x000fda0003f05270 */
[----:B------:R-:W-:Y:S05]  /*6c50*/  @P0 BRA `(.L_x_1720) ;  /* 0x0000000400d00947 */ /* 0x000fea0003800000 */
[----:B------:R-:W-:-:S05]  /*6c60*/  IMAD.MOV.U32 R25, RZ, RZ, RZ ;  /* 0x000000ffff197224 */ /* 0x000fca00078e00ff */
[----:B------:R-:W-:Y:S01]  /*6c70*/  STG.E.64 desc[UR36][R2.64], R24 ;  /* 0x0000001802007986 */ /* 0x000fe2000c101b24 */
[----:B------:R-:W-:Y:S05]  /*6c80*/  EXIT ;  /* 0x000000000000794d */ /* 0x000fea0003800000 */
.L_x_1726:
[----:B------:R-:W-:-:S04]  /*6c90*/  F2FP.F16.F32.PACK_AB R5, RZ, R24 ;  /* 0x00000018ff05723e */ /* 0x000fc800000000ff */
[----:B------:R-:W-:-:S05]  /*6ca0*/  PRMT R5, R5, 0x5410, RZ ;  /* 0x0000541005057816 */ /* 0x000fca00000000ff */
[----:B------:R-:W-:Y:S01]  /*6cb0*/  STG.E desc[UR36][R2.64], R5 ;  /* 0x0000000502007986 */ /* 0x000fe2000c101924 */
[----:B------:R-:W-:Y:S05]  /*6cc0*/  EXIT ;  /* 0x000000000000794d */ /* 0x000fea0003800000 */
.L_x_1725:
[----:B------:R-:W-:-:S06]  /*6cd0*/  FMUL.FTZ R4, R24, 1 ;  /* 0x3f80000018047820 */ /* 0x000fcc0000410000 */
[----:B------:R-:W0:Y:S02]  /*6ce0*/  F2F.F64.F32 R4, R4 ;  /* 0x0000000400047310 */ /* 0x000e240000201800 */
[----:B0-----:R-:W-:Y:S01]  /*6cf0*/  STG.E.64 desc[UR36][R2.64], R4 ;  /* 0x0000000402007986 */ /* 0x001fe2000c101b24 */
[----:B------:R-:W-:Y:S05]  /*6d00*/  EXIT ;  /* 0x000000000000794d */ /* 0x000fea0003800000 */
.L_x_1716:
        /* <DEDUP_REMOVED lines=11> */
[----:B0-----:R-:W-:Y:S01]  /*6dc0*/  STG.E.U16 desc[UR36][R2.64], R5 ;  /* 0x0000000502007986 */ /* 0x001fe2000c101524 */
[----:B------:R-:W-:Y:S05]  /*6dd0*/  EXIT ;  /* 0x000000000000794d */ /* 0x000fea0003800000 */
.L_x_1730:
        /* <DEDUP_REMOVED lines=16> */
.L_x_1733:
[----:B------:R-:W-:-:S04]  /*6ee0*/  SHF.R.U32.HI R24, RZ, 0x18, R24 ;  /* 0x00000018ff187819 */ /* 0x000fc80000011618 */
[----:B------:R-:W-:-:S04]  /*6ef0*/  LOP3.LUT R5, R5, 0x80, R24, 0xf8, !PT ;  /* 0x0000008005057812 */ /* 0x000fc800078ef818 */
[----:B------:R-:W-:-:S07]  /*6f00*/  PRMT R0, R5, 0x7610, R0 ;  /* 0x0000761005007816 */ /* 0x000fce0000000000 */
.L_x_1732:
[----:B------:R-:W-:Y:S05]  /*6f10*/  BSYNC.RECONVERGENT B0 ;  /* 0x0000000000007941 */ /* 0x000fea0003800200 */
.L_x_1731:
[----:B------:R-:W-:Y:S01]  /*6f20*/  STG.E.U8 desc[UR36][R2.64], R0 ;  /* 0x0000000002007986 */ /* 0x000fe2000c101124 */
[----:B------:R-:W-:Y:S05]  /*6f30*/  EXIT ;  /* 0x000000000000794d */ /* 0x000fea0003800000 */
.L_x_1729:
        /* <DEDUP_REMOVED lines=16> */
.L_x_1736:
[----:B------:R-:W-:-:S04]  /*7040*/  SHF.R.U32.HI R24, RZ, 0x18, R24 ;  /* 0x00000018ff187819 */ /* 0x000fc80000011618 */
[----:B------:R-:W-:-:S04]  /*7050*/  LOP3.LUT R5, R5, 0x80, R24, 0xf8, !PT ;  /* 0x0000008005057812 */ /* 0x000fc800078ef818 */
[----:B------:R-:W-:-:S07]  /*7060*/  PRMT R0, R5, 0x7610, R0 ;  /* 0x0000761005007816 */ /* 0x000fce0000000000 */
.L_x_1735:
[----:B------:R-:W-:Y:S05]  /*7070*/  BSYNC.RECONVERGENT B0 ;  /* 0x0000000000007941 */ /* 0x000fea0003800200 */
.L_x_1734:
[----:B------:R-:W-:Y:S01]  /*7080*/  STG.E.U8 desc[UR36][R2.64], R0 ;  /* 0x0000000002007986 */ /* 0x000fe2000c101124 */
[----:B------:R-:W-:Y:S05]  /*7090*/  EXIT ;  /* 0x000000000000794d */ /* 0x000fea0003800000 */
.L_x_1728:
        /* <DEDUP_REMOVED lines=21> */
.L_x_1738:
[----:B------:R-:W0:Y:S02]  /*71f0*/  F2I.U64.TRUNC R24, R24 ;  /* 0x0000001800187311 */ /* 0x000e24000020d800 */
[----:B0-----:R-:W-:Y:S01]  /*7200*/  STG.E.64 desc[UR36][R2.64], R24 ;  /* 0x0000001802007986 */ /* 0x001fe2000c101b24 */
[----:B------:R-:W-:Y:S05]  /*7210*/  EXIT ;  /* 0x000000000000794d */ /* 0x000fea0003800000 */
.L_x_1737:
[----:B------:R-:W0:Y:S02]  /*7220*/  F2I.FTZ.U32.TRUNC.NTZ R5, R24 ;  /* 0x0000001800057305 */ /* 0x000e24000021f000 */
[----:B0-----:R-:W-:Y:S01]  /*7230*/  STG.E desc[UR36][R2.64], R5 ;  /* 0x0000000502007986 */ /* 0x001fe2000c101924 */
[----:B------:R-:W-:Y:S05]  /*7240*/  EXIT ;  /* 0x000000000000794d */ /* 0x000fea0003800000 */
.L_x_1727:
        /* <DEDUP_REMOVED lines=8> */
[----:B------:R-:W-:Y:S01]  /*72d0*/  STG.E.U8 desc[UR36][R2.64], R5 ;  /* 0x0000000502007986 */ /* 0x000fe2000c101124 */
[----:B------:R-:W-:Y:S05]  /*72e0*/  EXIT ;  /* 0x000000000000794d */ /* 0x000fea0003800000 */
.L_x_1740:
[----:B------:R-:W-:Y:S01]  /*72f0*/  FMUL.FTZ R4, R24, 1 ;  /* 0x3f80000018047820 */ /* 0x000fe20000410000 */
[----:B------:R-:W-:-:S05]  /*7300*/  CS2R R6, SRZ ;  /* 0x0000000000067805 */ /* 0x000fca000001ff00 */
[----:B------:R-:W0:Y:S02]  /*7310*/  F2F.F64.F32 R4, R4 ;  /* 0x0000000400047310 */ /* 0x000e240000201800 */
[----:B0-----:R-:W-:Y:S01]  /*7320*/  STG.E.128 desc[UR36][R2.64], R4 ;  /* 0x0000000402007986 */ /* 0x001fe2000c101d24 */
[----:B------:R-:W-:Y:S05]  /*7330*/  EXIT ;  /* 0x000000000000794d */ /* 0x000fea0003800000 */
.L_x_1739:
[----:B------:R-:W-:-:S13]  /*7340*/  ISETP.NE.AND P0, PT, R0, 0xf, PT ;  /* 0x0000000f0000780c */ /* 0x000fda0003f05270 */
[----:B------:R-:W-:Y:S05]  /*7350*/  @!P0 BRA `(.L_x_1741) ;  /* 0x0000000000e08947 */ /* 0x000fea0003800000 */
[----:B------:R-:W-:-:S13]  /*7360*/  ISETP.NE.AND P0, PT, R0, 0x17, PT ;  /* 0x000000170000780c */ /* 0x000fda0003f05270 */
[----:B------:R-:W-:Y:S05]  /*7370*/  @!P0 BRA `(.L_x_1742) ;  /* 0x00000000008c8947 */ /* 0x000fea0003800000 */
[----:B------:R-:W-:-:S13]  /*7380*/  ISETP.NE.AND P0, PT, R0, 0x18, PT ;  /* 0x000000180000780c */ /* 0x000fda0003f05270 */
[----:B------:R-:W-:Y:S05]  /*7390*/  @!P0 BRA `(.L_x_1743) ;  /* 0x0000000000448947 */ /* 0x000fea0003800000 */
.L_x_1720:
        /* <DEDUP_REMOVED lines=16> */
.L_x_1744:
[----:B------:R-:W-:Y:S05]  /*74a0*/  EXIT ;  /* 0x000000000000794d */ /* 0x000fea0003800000 */
.L_x_1743:
        /* <DEDUP_REMOVED lines=12> */
.L_x_1746:
[----:B------:R-:W-:Y:S05]  /*7570*/  BSYNC.RECONVERGENT B0 ;  /* 0x0000000000007941 */ /* 0x000fea0003800200 */
.L_x_1745:
[----:B------:R-:W-:-:S05]  /*7580*/  LOP3.LUT R5, R0, 0x80, R7, 0xf8, !PT ;  /* 0x0000008000057812 */ /* 0x000fca00078ef807 */
[----:B------:R-:W-:Y:S01]  /*7590*/  STG.E.U8 desc[UR36][R2.64], R5 ;  /* 0x0000000502007986 */ /* 0x000fe2000c101124 */
[----:B------:R-:W-:Y:S05]  /*75a0*/  EXIT ;  /* 0x000000000000794d */ /* 0x000fea0003800000 */
.L_x_1742:
        /* <DEDUP_REMOVED lines=11> */
.L_x_1748:
[----:B------:R-:W-:Y:S01]  /*7660*/  IMAD.MOV.U32 R0, RZ, RZ, 0x7f ;  /* 0x0000007fff007424 */ /* 0x000fe200078e00ff */
[----:B------:R-:W-:-:S04]  /*7670*/  ISETP.GT.U32.AND P0, PT, R4, 0x7f800000, PT ;  /* 0x7f8000000400780c */ /* 0x000fc80003f04070 */
[----:B------:R-:W-:-:S09]  /*7680*/  SEL R0, R0, 0x7c, P0 ;  /* 0x0000007c00007807 */ /* 0x000fd20000000000 */
.L_x_1749:
[----:B------:R-:W-:Y:S05]  /*7690*/  BSYNC.RECONVERGENT B0 ;  /* 0x0000000000007941 */ /* 0x000fea0003800200 */
.L_x_1747:
[----:B------:R-:W-:-:S04]  /*76a0*/  SHF.R.U32.HI R5, RZ, 0x18, R24 ;  /* 0x00000018ff057819 */ /* 0x000fc80000011618 */
[----:B------:R-:W-:-:S05]  /*76b0*/  LOP3.LUT R5, R0, 0x80, R5, 0xf8, !PT ;  /* 0x0000008000057812 */ /* 0x000fca00078ef805 */
[----:B------:R-:W-:Y:S01]  /*76c0*/  STG.E.U8 desc[UR36][R2.64], R5 ;  /* 0x0000000502007986 */ /* 0x000fe2000c101124 */
[----:B------:R-:W-:Y:S05]  /*76d0*/  EXIT ;  /* 0x000000000000794d */ /* 0x000fea0003800000 */
.L_x_1741:
[----:B------:R-:W-:-:S05]  /*76e0*/  F2FP.BF16.F32.PACK_AB R24, RZ, R24 ;  /* 0x00000018ff18723e */ /* 0x000fca00000010ff */
[----:B------:R-:W-:Y:S01]  /*76f0*/  STG.E.U16 desc[UR36][R2.64], R24 ;  /* 0x0000001802007986 */ /* 0x000fe2000c101524 */
[----:B------:R-:W-:Y:S05]  /*7700*/  EXIT ;  /* 0x000000000000794d */ /* 0x000fea0003800000 */
.L_x_1750:
        /* <DEDUP_REMOVED lines=15> */
.L_x_7507:


//--------------------- .text._ZN2at6native18elementwise_kernelILi128ELi2EZNS0_22gpu_kernel_impl_nocastIZZZNS0_15tan_kernel_cudaERNS_18TensorIteratorBaseEENKUlvE0_clEvENKUlvE0_clEvEUlfE_EEvS4_RKT_EUliE_EEviT1_ --------------------------
	.section	.text._ZN2at6native18elementwise_kernelILi128ELi2EZNS0_22gpu_kernel_impl_nocastIZZZNS0_15tan_kernel_cudaERNS_18TensorIteratorBaseEENKUlvE0_clEvENKUlvE0_clEvEUlfE_EEvS4_RKT_EUliE_EEviT1_,"ax",@progbits
	.align	128
        .global         _ZN2at6native18elementwise_kernelILi128ELi2EZNS0_22gpu_kernel_impl_nocastIZZZNS0_15tan_kernel_cudaERNS_18TensorIteratorBaseEENKUlvE0_clEvENKUlvE0_clEvEUlfE_EEvS4_RKT_EUliE_EEviT1_
        .type           _ZN2at6native18elementwise_kernelILi128ELi2EZNS0_22gpu_kernel_impl_nocastIZZZNS0_15tan_kernel_cudaERNS_18TensorIteratorBaseEENKUlvE0_clEvENKUlvE0_clEvEUlfE_EEvS4_RKT_EUliE_EEviT1_,@function
        .size           _ZN2at6native18elementwise_kernelILi128ELi2EZNS0_22gpu_kernel_impl_nocastIZZZNS0_15tan_kernel_cudaERNS_18TensorIteratorBaseEENKUlvE0_clEvENKUlvE0_clEvEUlfE_EEvS4_RKT_EUliE_EEviT1_,(.L_x_7508 - _ZN2at6native18elementwise_kernelILi128ELi2EZNS0_22gpu_kernel_impl_nocastIZZZNS0_15tan_kernel_cudaERNS_18TensorIteratorBaseEENKUlvE0_clEvENKUlvE0_clEvEUlfE_EEvS4_RKT_EUliE_EEviT1_)
        .other          _ZN2at6native18elementwise_kernelILi128ELi2EZNS0_22gpu_kernel_impl_nocastIZZZNS0_15tan_kernel_cudaERNS_18TensorIteratorBaseEENKUlvE0_clEvENKUlvE0_clEvEUlfE_EEvS4_RKT_EUliE_EEviT1_,@"STO_CUDA_ENTRY STV_DEFAULT"
_ZN2at6native18elementwise_kernelILi128ELi2EZNS0_22gpu_kernel_impl_nocastIZZZNS0_15tan_kernel_cudaERNS_18TensorIteratorBaseEENKUlvE0_clEvENKUlvE0_clEvEUlfE_EEvS4_RKT_EUliE_EEviT1_:
.text._ZN2at6native18elementwise_kernelILi128ELi2EZNS0_22gpu_kernel_impl_nocastIZZZNS0_15tan_kernel_cudaERNS_18TensorIteratorBaseEENKUlvE0_clEvENKUlvE0_clEvEUlfE_EEvS4_RKT_EUliE_EEviT1_:
        /* <DEDUP_REMOVED lines=10> */
[----:B------:R-:W-:Y:S01]  /*00a0*/  BSSY.RECONVERGENT B0, `(.L_x_1752) ;  /* 0x000000d000007945 */ /* 0x000fe20003800200 */
[----:B0-----:R-:W-:-:S13]  /*00b0*/  ISETP.GE.AND P0, PT, R3, UR4, PT ;  /* 0x0000000403007c0c */ /* 0x001fda000bf06270 */
[----:B------:R-:W-:Y:S05]  /*00c0*/  @P0 BRA `(.L_x_1753) ;  /* 0x0000000000280947 */ /* 0x000fea0003800000 */
[----:B------:R-:W0:Y:S02]  /*00d0*/  LDC.64 R4, c[0x0][0x588] ;  /* 0x00016200ff047b82 */ /* 0x000e240000000a00 */
[----:B0-----:R-:W2:Y:S06]  /*00e0*/  LDG.E R4, desc[UR6][R4.64] ;  /* 0x0000000604047981 */ /* 0x001eac000c1e1900 */
[----:B------:R-:W0:Y:S01]  /*00f0*/  LDC.64 R6, c[0x0][0x580] ;  /* 0x00016000ff067b82 */ /* 0x000e220000000a00 */
[----:B------:R-:W-:Y:S01]  /*0100*/  IADD3 R3, PT, PT, R3, 0x80, RZ ;  /* 0x0000008003037810 */ /* 0x000fe20007ffe0ff */
[----:B--2---:R-:W-:-:S04]  /*0110*/  FMUL.RZ R8, R4, 0.15915493667125701904 ;  /* 0x3e22f98304087820 */ /* 0x004fc8000040c000 */
[----:B------:R-:W1:Y:S08]  /*0120*/  MUFU.COS R2, R8 ;  /* 0x0000000800027308 */ /* 0x000e700000000000 */
[----:B------:R-:W-:Y:S08]  /*0130*/  MUFU.SIN R0, R8 ;  /* 0x0000000800007308 */ /* 0x000ff00000000400 */
[----:B-1----:R-:W1:Y:S02]  /*0140*/  MUFU.RCP R9, R2 ;  /* 0x0000000200097308 */ /* 0x002e640000001000 */
[----:B-1----:R-:W-:-:S05]  /*0150*/  FMUL.FTZ R9, R0, R9 ;  /* 0x0000000900097220 */ /* 0x002fca0000410000 */
[----:B0-----:R0:W-:Y:S02]  /*0160*/  STG.E desc[UR6][R6.64], R9 ;  /* 0x0000000906007986 */ /* 0x0011e4000c101906 */
.L_x_1753:
[----:B------:R-:W-:Y:S05]  /*0170*/  BSYNC.RECONVERGENT B0 ;  /* 0x0000000000007941 */ /* 0x000fea0003800200 */
.L_x_1752:
[----:B------:R-:W-:-:S13]  /*0180*/  ISETP.GE.AND P0, PT, R3, UR4, PT ;  /* 0x0000000403007c0c */ /* 0x000fda000bf06270 */
[----:B------:R-:W-:Y:S05]  /*0190*/  @P0 EXIT ;  /* 0x000000000000094d */ /* 0x000fea0003800000 */
[----:B------:R-:W1:Y:S02]  /*01a0*/  LDC.64 R2, c[0x0][0x588] ;  /* 0x00016200ff027b82 */ /* 0x000e640000000a00 */
[----:B-1----:R-:W2:Y:S06]  /*01b0*/  LDG.E R2, desc[UR6][R2.64] ;  /* 0x0000000602027981 */ /* 0x002eac000c1e1900 */
[----:B------:R-:W1:Y:S01]  /*01c0*/  LDC.64 R4, c[0x0][0x580] ;  /* 0x00016000ff047b82 */ /* 0x000e620000000a00 */
[----:B--2---:R-:W-:-:S04]  /*01d0*/  FMUL.RZ R8, R2, 0.15915493667125701904 ;  /* 0x3e22f98302087820 */ /* 0x004fc8000040c000 */
[----:B0-----:R-:W0:Y:S08]  /*01e0*/  MUFU.COS R6, R8 ;  /* 0x0000000800067308 */ /* 0x001e300000000000 */
[----:B------:R-:W-:Y:S08]  /*01f0*/  MUFU.SIN R0, R8 ;  /* 0x0000000800007308 */ /* 0x000ff00000000400 */
[----:B0-----:R-:W0:Y:S02]  /*0200*/  MUFU.RCP R7, R6 ;  /* 0x0000000600077308 */ /* 0x001e240000001000 */
[----:B0-----:R-:W-:-:S05]  /*0210*/  FMUL.FTZ R7, R0, R7 ;  /* 0x0000000700077220 */ /* 0x001fca0000410000 */
[----:B-1----:R-:W-:Y:S01]  /*0220*/  STG.E desc[UR6][R4.64], R7 ;  /* 0x0000000704007986 */ /* 0x002fe2000c101906 */
[----:B------:R-:W-:Y:S05]  /*0230*/  EXIT ;  /* 0x000000000000794d */ /* 0x000fea0003800000 */
.L_x_1751:
[----:B------:R-:W0:Y:S01]  /*0240*/  LDCU UR4, c[0x0][0x380] ;  /* 0x00007000ff0477ac */ /* 0x000e220008000800 */
[----:B------:R-:W-:Y:S01]  /*0250*/  IADD3 R2, PT, PT, R2, -0x1, RZ ;  /* 0xffffffff02027810 */ /* 0x000fe20007ffe0ff */
[----:B------:R-:W-:Y:S03]  /*0260*/  BSSY.RECONVERGENT B0, `(.L_x_1754) ;  /* 0x000013c000007945 */ /* 0x000fe60003800200 */
        /* <DEDUP_REMOVED lines=302> */
.L_x_1756:
[----:B------:R-:W0:Y:S02]  /*1550*/  LDCU.128 UR8, c[0x0][0x580] ;  /* 0x0000b000ff0877ac */ /* 0x000e240008000c00 */
[----:B0-----:R-:W-:-:S04]  /*1560*/  IADD3 R6, P0, PT, R4, UR10, RZ ;  /* 0x0000000a04067c10 */ /* 0x001fc8000ff1e0ff */
[----:B------:R-:W-:-:S05]  /*1570*/  IADD3.X R7, PT, PT, RZ, UR11, RZ, P0, !PT ;  /* 0x0000000bff077c10 */ /* 0x000fca00087fe4ff */
[----:B------:R-:W2:Y:S01]  /*1580*/  LDG.E R6, desc[UR6][R6.64] ;  /* 0x0000000606067981 */ /* 0x000ea2000c1e1900 */
[----:B------:R-:W-:Y:S01]  /*1590*/  IADD3 R4, P0, PT, R5, UR8, RZ ;  /* 0x0000000805047c10 */ /* 0x000fe2000ff1e0ff */
[----:B------:R-:W-:-:S03]  /*15a0*/  VIADD R3, R3, 0x80 ;  /* 0x0000008003037836 */ /* 0x000fc60000000000 */
[----:B------:R-:W-:Y:S01]  /*15b0*/  IADD3.X R5, PT, PT, RZ, UR9, RZ, P0, !PT ;  /* 0x00000009ff057c10 */ /* 0x000fe200087fe4ff */
[----:B--2---:R-:W-:-:S04]  /*15c0*/  FMUL.RZ R10, R6, 0.15915493667125701904 ;  /* 0x3e22f983060a7820 */ /* 0x004fc8000040c000 */
[----:B------:R-:W0:Y:S08]  /*15d0*/  MUFU.COS R9, R10 ;  /* 0x0000000a00097308 */ /* 0x000e300000000000 */
[----:B------:R-:W-:Y:S08]  /*15e0*/  MUFU.SIN R8, R10 ;  /* 0x0000000a00087308 */ /* 0x000ff00000000400 */
[----:B0-----:R-:W0:Y:S02]  /*15f0*/  MUFU.RCP R9, R9 ;  /* 0x0000000900097308 */ /* 0x001e240000001000 */
[----:B0-----:R-:W-:-:S05]  /*1600*/  FMUL.FTZ R11, R8, R9 ;  /* 0x00000009080b7220 */ /* 0x001fca0000410000 */
[----:B------:R0:W-:Y:S02]  /*1610*/  STG.E desc[UR6][R4.64], R11 ;  /* 0x0000000b04007986 */ /* 0x0001e4000c101906 */
.L_x_1755:
[----:B------:R-:W-:Y:S05]  /*1620*/  BSYNC.RECONVERGENT B0 ;  /* 0x0000000000007941 */ /* 0x000fea0003800200 */
.L_x_1754:
[----:B------:R-:W-:-:S13]  /*1630*/  ISETP.GE.AND P0, PT, R3, UR4, PT ;  /* 0x0000000403007c0c */ /* 0x000fda000bf06270 */
[----:B------:R-:W-:Y:S05]  /*1640*/  @P0 EXIT ;  /* 0x000000000000094d */ /* 0x000fea0003800000 */
        /* <DEDUP_REMOVED lines=298> */
.L_x_1757:
[----:B------:R-:W0:Y:S02]  /*28f0*/  LDCU.128 UR8, c[0x0][0x580] ;  /* 0x0000b000ff0877ac */ /* 0x000e240008000c00 */
[----:B0-----:R-:W-:-:S04]  /*2900*/  IADD3 R4, P0, PT, R2, UR10, RZ ;  /* 0x0000000a02047c10 */ /* 0x001fc8000ff1e0ff */
[----:B------:R-:W-:-:S05]  /*2910*/  IADD3.X R5, PT, PT, RZ, UR11, RZ, P0, !PT ;  /* 0x0000000bff057c10 */ /* 0x000fca00087fe4ff */
[----:B------:R-:W2:Y:S01]  /*2920*/  LDG.E R4, desc[UR6][R4.64] ;  /* 0x0000000604047981 */ /* 0x000ea2000c1e1900 */
[----:B------:R-:W-:-:S04]  /*2930*/  IADD3 R2, P0, PT, R3, UR8, RZ ;  /* 0x0000000803027c10 */ /* 0x000fc8000ff1e0ff */
[----:B------:R-:W-:Y:S01]  /*2940*/  IADD3.X R3, PT, PT, RZ, UR9, RZ, P0, !PT ;  /* 0x00000009ff037c10 */ /* 0x000fe200087fe4ff */
[----:B--2---:R-:W-:-:S04]  /*2950*/  FMUL.RZ R8, R4, 0.15915493667125701904 ;  /* 0x3e22f98304087820 */ /* 0x004fc8000040c000 */
[----:B------:R-:W0:Y:S08]  /*2960*/  MUFU.COS R6, R8 ;  /* 0x0000000800067308 */ /* 0x000e300000000000 */
[----:B------:R-:W-:Y:S08]  /*2970*/  MUFU.SIN R0, R8 ;  /* 0x0000000800007308 */ /* 0x000ff00000000400 */
[----:B0-----:R-:W0:Y:S02]  /*2980*/  MUFU.RCP R7, R6 ;  /* 0x0000000600077308 */ /* 0x001e240000001000 */
[----:B0-----:R-:W-:-:S05]  /*2990*/  FMUL.FTZ R7, R0, R7 ;  /* 0x0000000700077220 */ /* 0x001fca0000410000 */
[----:B------:R-:W-:Y:S01]  /*29a0*/  STG.E desc[UR6][R2.64], R7 ;  /* 0x0000000702007986 */ /* 0x000fe2000c101906 */
[----:B------:R-:W-:Y:S05]  /*29b0*/  EXIT ;  /* 0x000000000000794d */ /* 0x000fea0003800000 */
.L_x_1758:
        /* <DEDUP_REMOVED lines=12> */
.L_x_7508:


//--------------------- .text._ZN2at6native27unrolled_elementwise_kernelIZZZNS0_15tan_kernel_cudaERNS_18TensorIteratorBaseEENKUlvE0_clEvENKUlvE0_clEvEUlfE_St5arrayIPcLm2EELi4E23TrivialOffsetCalculatorILi1EjESB_NS0_6memory15LoadWithoutCastENSC_16StoreWithoutCastEEEviT_T0_T2_T3_T4_T5_ --------------------------
	.section	.text._ZN2at6native27unrolled_elementwise_kernelIZZZNS0_15tan_kernel_cudaERNS_18TensorIteratorBaseEENKUlvE0_clEvENKUlvE0_clEvEUlfE_St5arrayIPcLm2EELi4E23TrivialOffsetCalculatorILi1EjESB_NS0_6memory15LoadWithoutCastENSC_16StoreWithoutCastEEEviT_T0_T2_T3_T4_T5_,"ax",@progbits
	.align	128
        .global         _ZN2at6native27unrolled_elementwise_kernelIZZZNS0_15tan_kernel_cudaERNS_18TensorIteratorBaseEENKUlvE0_clEvENKUlvE0_clEvEUlfE_St5arrayIPcLm2EELi4E23TrivialOffsetCalculatorILi1EjESB_NS0_6memory15LoadWithoutCastENSC_16StoreWithoutCastEEEviT_T0_T2_T3_T4_T5_
        .type           _ZN2at6native27unrolled_elementwise_kernelIZZZNS0_15tan_kernel_cudaERNS_18TensorIteratorBaseEENKUlvE0_clEvENKUlvE0_clEvEUlfE_St5arrayIPcLm2EELi4E23TrivialOffsetCalculatorILi1EjESB_NS0_6memory15LoadWithoutCastENSC_16StoreWithoutCastEEEviT_T0_T2_T3_T4_T5_,@function
        .size           _ZN2at6native27unrolled_elementwise_kernelIZZZNS0_15tan_kernel_cudaERNS_18TensorIteratorBaseEENKUlvE0_clEvENKUlvE0_clEvEUlfE_St5arrayIPcLm2EELi4E23TrivialOffsetCalculatorILi1EjESB_NS0_6memory15LoadWithoutCastENSC_16StoreWithoutCastEEEviT_T0_T2_T3_T4_T5_,(.L_x_7509 - _ZN2at6native27unrolled_elementwise_kernelIZZZNS0_15tan_kernel_cudaERNS_18TensorIteratorBaseEENKUlvE0_clEvENKUlvE0_clEvEUlfE_St5arrayIPcLm2EELi4E23TrivialOffsetCalculatorILi1EjESB_NS0_6memory15LoadWithoutCastENSC_16StoreWithoutCastEEEviT_T0_T2_T3_T4_T5_)
        .other          _ZN2at6native27unrolled_elementwise_kernelIZZZNS0_15tan_kernel_cudaERNS_18TensorIteratorBaseEENKUlvE0_clEvENKUlvE0_clEvEUlfE_St5arrayIPcLm2EELi4E23TrivialOffsetCalculatorILi1EjESB_NS0_6memory15LoadWithoutCastENSC_16StoreWithoutCastEEEviT_T0_T2_T3_T4_T5_,@"STO_CUDA_ENTRY STV_DEFAULT"
_ZN2at6native27unrolled_elementwise_kernelIZZZNS0_15tan_kernel_cudaERNS_18TensorIteratorBaseEENKUlvE0_clEvENKUlvE0_clEvEUlfE_St5arrayIPcLm2EELi4E23TrivialOffsetCalculatorILi1EjESB_NS0_6memory15LoadWithoutCastENSC_16StoreWithoutCastEEEviT_T0_T2_T3_T4_T5_:
.text._ZN2at6native27unrolled_elementwise_kernelIZZZNS0_15tan_kernel_cudaERNS_18TensorIteratorBaseEENKUlvE0_clEvENKUlvE0_clEvEUlfE_St5arrayIPcLm2EELi4E23TrivialOffsetCalculatorILi1EjESB_NS0_6memory15LoadWithoutCastENSC_16StoreWithoutCastEEEviT_T0_T2_T3_T4_T5_:
[----:B------:R-:W-:Y:S01]  /*0000*/  LDC R1, c[0x0][0x37c] ;  /* 0x0000df00ff017b82 */ /* 0x000fe20000000800 */
[----:B------:R-:W0:Y:S07]  /*0010*/  S2R R0, SR_CTAID.X ;  /* 0x0000000000007919 */ /* 0x000e2e0000002500 */
[----:B------:R-:W0:Y:S01]  /*0020*/  LDC R3, c[0x0][0x380] ;  /* 0x0000e000ff037b82 */ /* 0x000e220000000800 */
[----:B------:R-:W1:Y:S01]  /*0030*/  LDCU.64 UR4, c[0x0][0x358] ;  /* 0x00006b00ff0477ac */ /* 0x000e620008000a00 */
        /* <DEDUP_REMOVED lines=12> */
[----:B0-----:R-:W-:-:S04]  /*0100*/  @!P0 IMAD.WIDE.U32 R12, R7, 0x4, R12 ;  /* 0x00000004070c8825 */ /* 0x001fc800078e000c */
[----:B------:R-:W-:-:S06]  /*0110*/  IMAD.MOV.U32 R7, RZ, RZ, RZ ;  /* 0x000000ffff077224 */ /* 0x000fcc00078e00ff */
[----:B-1----:R-:W3:Y:S02]  /*0120*/  @!P0 LDG.E R7, desc[UR4][R12.64] ;  /* 0x000000040c078981 */ /* 0x002ee4000c1e1900 */
[----:B------:R-:W0:Y:S01]  /*0130*/  @!P3 LDC.64 R8, c[0x0][0x390] ;  /* 0x0000e400ff08bb82 */ /* 0x000e220000000a00 */
[----:B------:R-:W-:Y:S01]  /*0140*/  @!P3 LEA R19, R0, R17, 0x9 ;  /* 0x000000110013b211 */ /* 0x000fe200078e48ff */
[----:B------:R-:W-:-:S05]  /*0150*/  @!P3 VIADD R17, R17, 0x80 ;  /* 0x000000801111b836 */ /* 0x000fca0000000000 */
[----:B------:R-:W-:Y:S01]  /*0160*/  ISETP.GE.AND P2, PT, R17, R2, PT ;  /* 0x000000021100720c */ /* 0x000fe20003f46270 */
[----:B--2---:R-:W-:-:S04]  /*0170*/  @!P1 IMAD.WIDE.U32 R10, R15, 0x4, R10 ;  /* 0x000000040f0a9825 */ /* 0x004fc800078e000a */
[----:B------:R-:W-:Y:S01]  /*0180*/  HFMA2 R16, -RZ, RZ, 0, 0 ;  /* 0x00000000ff107431 */ /* 0x000fe200000001ff */
[----:B------:R-:W-:-:S05]  /*0190*/  MOV R18, RZ ;  /* 0x000000ff00127202 */ /* 0x000fca0000000f00 */
[----:B------:R-:W2:Y:S01]  /*01a0*/  @!P1 LDG.E R16, desc[UR4][R10.64] ;  /* 0x000000040a109981 */ /* 0x000ea2000c1e1900 */
[----:B0-----:R-:W-:Y:S02]  /*01b0*/  @!P3 IMAD.WIDE.U32 R14, R19, 0x4, R8 ;  /* 0x00000004130eb825 */ /* 0x001fe400078e0008 */
[----:B------:R-:W0:Y:S03]  /*01c0*/  @!P2 LDC.64 R8, c[0x0][0x390] ;  /* 0x0000e400ff08ab82 */ /* 0x000e260000000a00 */
[----:B------:R-:W4:Y:S01]  /*01d0*/  @!P3 LDG.E R18, desc[UR4][R14.64] ;  /* 0x000000040e12b981 */ /* 0x000f22000c1e1900 */
[----:B------:R-:W-:-:S04]  /*01e0*/  @!P2 IMAD R17, R0, 0x200, R17 ;  /* 0x000002000011a824 */ /* 0x000fc800078e0211 */
[----:B0-----:R-:W-:-:S04]  /*01f0*/  @!P2 IMAD.WIDE.U32 R8, R17, 0x4, R8 ;  /* 0x000000041108a825 */ /* 0x001fc800078e0008 */
[----:B------:R-:W-:-:S06]  /*0200*/  HFMA2 R17, -RZ, RZ, 0, 0 ;  /* 0x00000000ff117431 */ /* 0x000fcc00000001ff */
[----:B------:R0:W5:Y:S01]  /*0210*/  @!P2 LDG.E R17, desc[UR4][R8.64] ;  /* 0x000000040811a981 */ /* 0x000162000c1e1900 */
[C---:B------:R-:W-:Y:S02]  /*0220*/  ISETP.GE.AND P1, PT, R3.reuse, R2, PT ;  /* 0x000000020300720c */ /* 0x040fe40003f26270 */
[----:B------:R-:W-:-:S04]  /*0230*/  IADD3 R21, PT, PT, R3, 0x80, RZ ;  /* 0x0000008003157810 */ /* 0x000fc80007ffe0ff */
[----:B------:R-:W-:-:S07]  /*0240*/  ISETP.GE.AND P2, PT, R21, R2, PT ;  /* 0x000000021500720c */ /* 0x000fce0003f46270 */
[----:B0-----:R-:W0:Y:S01]  /*0250*/  @!P1 LDC.64 R8, c[0x0][0x388] ;  /* 0x0000e200ff089b82 */ /* 0x001e220000000a00 */
[----:B------:R-:W-:Y:S01]  /*0260*/  BSSY.RECONVERGENT B0, `(.L_x_1759) ;  /* 0x0000026000007945 */ /* 0x000fe20003800200 */
[----:B---3--:R-:W-:Y:S01]  /*0270*/  @!P1 FMUL.RZ R19, R7, 0.15915493667125701904 ;  /* 0x3e22f98307139820 */ /* 0x008fe2000040c000 */
[----:B------:R-:W-:-:S03]  /*0280*/  VIADD R7, R3, 0x100 ;  /* 0x0000010003077836 */ /* 0x000fc60000000000 */
[----:B------:R-:W1:Y:S02]  /*0290*/  @!P1 MUFU.COS R11, R19 ;  /* 0x00000013000b9308 */ /* 0x000e640000000000 */
[----:B------:R-:W-:-:S06]  /*02a0*/  ISETP.GE.AND P3, PT, R7, R2, PT ;  /* 0x000000020700720c */ /* 0x000fcc0003f66270 */
[----:B------:R3:W-:Y:S08]  /*02b0*/  @!P1 MUFU.SIN R10, R19 ;  /* 0x00000013000a9308 */ /* 0x0007f00000000400 */
[----:B-1----:R-:W1:Y:S01]  /*02c0*/  @!P1 MUFU.RCP R11, R11 ;  /* 0x0000000b000b9308 */ /* 0x002e620000001000 */
[----:B--2---:R-:W-:Y:S01]  /*02d0*/  @!P2 FMUL.RZ R16, R16, 0.15915493667125701904 ;  /* 0x3e22f9831010a820 */ /* 0x004fe2000040c000 */
[----:B------:R-:W-:Y:S01]  /*02e0*/  IADD3 R7, PT, PT, R3, 0x180, RZ ;  /* 0x0000018003077810 */ /* 0x000fe20007ffe0ff */
[----:B----4-:R-:W-:-:S05]  /*02f0*/  @!P3 FMUL.RZ R18, R18, 0.15915493667125701904 ;  /* 0x3e22f9831212b820 */ /* 0x010fca000040c000 */
[----:B------:R-:W2:Y:S01]  /*0300*/  @!P2 MUFU.COS R13, R16 ;  /* 0x00000010000da308 */ /* 0x000ea20000000000 */
[----:B---3--:R-:W-:Y:S02]  /*0310*/  @!P1 LEA R19, R0, R3, 0x9 ;  /* 0x0000000300139211 */ /* 0x008fe400078e48ff */
[----:B------:R-:W-:-:S05]  /*0320*/  ISETP.GE.AND P0, PT, R7, R2, PT ;  /* 0x000000020700720c */ /* 0x000fca0003f06270 */
[----:B------:R-:W3:Y:S01]  /*0330*/  @!P3 MUFU.COS R15, R18 ;  /* 0x00000012000fb308 */ /* 0x000ee20000000000 */
[----:B-1----:R-:W-:Y:S01]  /*0340*/  @!P1 FMUL.FTZ R6, R10, R11 ;  /* 0x0000000b0a069220 */ /* 0x002fe20000410000 */
[----:B0-----:R-:W-:-:S04]  /*0350*/  @!P1 IMAD.WIDE.U32 R8, R19, 0x4, R8 ;  /* 0x0000000413089825 */ /* 0x001fc800078e0008 */
[----:B------:R-:W-:Y:S01]  /*0360*/  @!P1 IMAD.MOV.U32 R3, RZ, RZ, R21 ;  /* 0x000000ffff039224 */ /* 0x000fe200078e0015 */
[----:B------:R0:W-:Y:S01]  /*0370*/  @!P1 STG.E desc[UR4][R8.64], R6 ;  /* 0x0000000608009986 */ /* 0x0001e2000c101904 */
[----:B------:R-:W-:Y:S03]  /*0380*/  @!P2 MUFU.SIN R12, R16 ;  /* 0x00000010000ca308 */ /* 0x000fe60000000400 */
[----:B------:R-:W-:-:S05]  /*0390*/  ISETP.GE.AND P4, PT, R3, R2, PT ;  /* 0x000000020300720c */ /* 0x000fca0003f86270 */
[----:B--2---:R-:W1:Y:S01]  /*03a0*/  @!P2 MUFU.RCP R13, R13 ;  /* 0x0000000d000da308 */ /* 0x004e620000001000 */
[----:B-----5:R-:W-:-:S07]  /*03b0*/  @!P0 FMUL.RZ R17, R17, 0.15915493667125701904 ;  /* 0x3e22f98311118820 */ /* 0x020fce000040c000 */
[----:B------:R-:W-:Y:S08]  /*03c0*/  @!P3 MUFU.SIN R14, R18 ;  /* 0x00000012000eb308 */ /* 0x000ff00000000400 */
[----:B---3--:R-:W2:Y:S08]  /*03d0*/  @!P3 MUFU.RCP R15, R15 ;  /* 0x0000000f000fb308 */ /* 0x008eb00000001000 */
[----:B------:R0:W3:Y:S01]  /*03e0*/  @!P0 MUFU.COS R7, R17 ;  /* 0x0000001100078308 */ /* 0x0000e20000000000 */
[----:B-1----:R-:W-:Y:S01]  /*03f0*/  @!P2 FMUL.FTZ R5, R12, R13 ;  /* 0x0000000d0c05a220 */ /* 0x002fe20000410000 */
[----:B--2---:R-:W-:Y:S01]  /*0400*/  @!P3 FMUL.FTZ R4, R14, R15 ;  /* 0x0000000f0e04b220 */ /* 0x004fe20000410000 */
[----:B0-----:R-:W-:Y:S06]  /*0410*/  @P4 BRA `(.L_x_1760) ;  /* 0x0000000000284947 */ /* 0x001fec0003800000 */
[----:B------:R-:W0:Y:S01]  /*0420*/  LDC.64 R8, c[0x0][0x388] ;  /* 0x0000e200ff087b82 */ /* 0x000e220000000a00 */
[----:B------:R-:W-:Y:S02]  /*0430*/  LEA R11, R0, R3, 0x9 ;  /* 0x00000003000b7211 */ /* 0x000fe400078e48ff */
[----:B------:R-:W-:-:S04]  /*0440*/  IADD3 R3, PT, PT, R3, 0x80, RZ ;  /* 0x0000008003037810 */ /* 0x000fc80007ffe0ff */
[----:B------:R-:W-:-:S13]  /*0450*/  ISETP.GE.AND P1, PT, R3, R2, PT ;  /* 0x000000020300720c */ /* 0x000fda0003f26270 */
[----:B------:R-:W-:Y:S01]  /*0460*/  @!P1 IMAD R13, R0, 0x200, R3 ;  /* 0x00000200000d9824 */ /* 0x000fe200078e0203 */
[----:B------:R-:W-:Y:S01]  /*0470*/  @!P1 IADD3 R3, PT, PT, R3, 0x80, RZ ;  /* 0x0000008003039810 */ /* 0x000fe20007ffe0ff */
[----:B0-----:R-:W-:-:S04]  /*0480*/  IMAD.WIDE.U32 R10, R11, 0x4, R8 ;  /* 0x000000040b0a7825 */ /* 0x001fc800078e0008 */
[----:B------:R-:W-:Y:S01]  /*0490*/  @!P1 IMAD.WIDE.U32 R8, R13, 0x4, R8 ;  /* 0x000000040d089825 */ /* 0x000fe200078e0008 */
[----:B------:R0:W-:Y:S04]  /*04a0*/  STG.E desc[UR4][R10.64], R5 ;  /* 0x000000050a007986 */ /* 0x0001e8000c101904 */
[----:B------:R0:W-:Y:S02]  /*04b0*/  @!P1 STG.E desc[UR4][R8.64], R4 ;  /* 0x0000000408009986 */ /* 0x0001e4000c101904 */
.L_x_1760:
[----:B------:R-:W-:Y:S05]  /*04c0*/  BSYNC.RECONVERGENT B0 ;  /* 0x0000000000007941 */ /* 0x000fea0003800200 */
.L_x_1759:
[----:B------:R-:W-:Y:S02]  /*04d0*/  ISETP.GE.AND P1, PT, R3, R2, PT ;  /* 0x000000020300720c */ /* 0x000fe40003f26270 */
[----:B------:R1:W2:Y:S11]  /*04e0*/  @!P0 MUFU.SIN R2, R17 ;  /* 0x0000001100028308 */ /* 0x0002b60000000400 */
[----:B-1----:R-:W-:Y:S05]  /*04f0*/  @P1 EXIT ;  /* 0x000000000000194d */ /* 0x002fea0003800000 */
[----:B0-----:R-:W0:Y:S01]  /*0500*/  LDC.64 R4, c[0x0][0x388] ;  /* 0x0000e200ff047b82 */ /* 0x001e220000000a00 */
[----:B---3--:R-:W2:Y:S01]  /*0510*/  @!P0 MUFU.RCP R7, R7 ;  /* 0x0000000700078308 */ /* 0x008ea20000001000 */
[----:B------:R-:W-:Y:S01]  /*0520*/  LEA R3, R0, R3, 0x9 ;  /* 0x0000000300037211 */ /* 0x000fe200078e48ff */
[----:B--2---:R-:W-:-:S04]  /*0530*/  @!P0 FMUL.FTZ R9, R2, R7 ;  /* 0x0000000702098220 */ /* 0x004fc80000410000 */
[----:B0-----:R-:W-:-:S05]  /*0540*/  IMAD.WIDE.U32 R2, R3, 0x4, R4 ;  /* 0x0000000403027825 */ /* 0x001fca00078e0004 */
[----:B------:R-:W-:Y:S01]  /*0550*/  STG.E desc[UR4][R2.64], R9 ;  /* 0x0000000902007986 */ /* 0x000fe2000c101904 */
[----:B------:R-:W-:Y:S05]  /*0560*/  EXIT ;  /* 0x000000000000794d */ /* 0x000fea0003800000 */
.L_x_1761:
        /* <DEDUP_REMOVED lines=9> */
.L_x_7509:


//--------------------- .text._ZN2at6native29vectorized_elementwise_kernelILi2EZZZNS0_15tan_kernel_cudaERNS_18TensorIteratorBaseEENKUlvE0_clEvENKUlvE0_clEvEUlfE_St5arrayIPcLm2EEEEviT0_T1_ --------------------------
	.section	.text._ZN2at6native29vectorized_elementwise_kernelILi2EZZZNS0_15tan_kernel_cudaERNS_18TensorIteratorBaseEENKUlvE0_clEvENKUlvE0_clEvEUlfE_St5arrayIPcLm2EEEEviT0_T1_,"ax",@progbits
	.align	128
        .global         _ZN2at6native29vectorized_elementwise_kernelILi2EZZZNS0_15tan_kernel_cudaERNS_18TensorIteratorBaseEENKUlvE0_clEvENKUlvE0_clEvEUlfE_St5arrayIPcLm2EEEEviT0_T1_
        .type           _ZN2at6native29vectorized_elementwise_kernelILi2EZZZNS0_15tan_kernel_cudaERNS_18TensorIteratorBaseEENKUlvE0_clEvENKUlvE0_clEvEUlfE_St5arrayIPcLm2EEEEviT0_T1_,@function
        .size           _ZN2at6native29vectorized_elementwise_kernelILi2EZZZNS0_15tan_kernel_cudaERNS_18TensorIteratorBaseEENKUlvE0_clEvENKUlvE0_clEvEUlfE_St5arrayIPcLm2EEEEviT0_T1_,(.L_x_7510 - _ZN2at6native29vectorized_elementwise_kernelILi2EZZZNS0_15tan_kernel_cudaERNS_18TensorIteratorBaseEENKUlvE0_clEvENKUlvE0_clEvEUlfE_St5arrayIPcLm2EEEEviT0_T1_)
        .other          _ZN2at6native29vectorized_elementwise_kernelILi2EZZZNS0_15tan_kernel_cudaERNS_18TensorIteratorBaseEENKUlvE0_clEvENKUlvE0_clEvEUlfE_St5arrayIPcLm2EEEEviT0_T1_,@"STO_CUDA_ENTRY STV_DEFAULT"
_ZN2at6native29vectorized_elementwise_kernelILi2EZZZNS0_15tan_kernel_cudaERNS_18TensorIteratorBaseEENKUlvE0_clEvENKUlvE0_clEvEUlfE_St5arrayIPcLm2EEEEviT0_T1_:
.text._ZN2at6native29vectorized_elementwise_kernelILi2EZZZNS0_15tan_kernel_cudaERNS_18TensorIteratorBaseEENKUlvE0_clEvENKUlvE0_clEvEUlfE_St5arrayIPcLm2EEEEviT0_T1_:
        /* <DEDUP_REMOVED lines=8> */
[----:B------:R-:W0:Y:S01]  /*0080*/  S2R R0, SR_TID.X ;  /* 0x0000000000007919 */ /* 0x000e220000002100 */
[----:B------:R-:W-:Y:S01]  /*0090*/  HFMA2 R21, -RZ, RZ, 0, 0 ;  /* 0x00000000ff157431 */ /* 0x000fe200000001ff */
[----:B0-----:R-:W-:Y:S02]  /*00a0*/  ISETP.GE.U32.AND P2, PT, R0, R5, PT ;  /* 0x000000050000720c */ /* 0x001fe40003f46070 */
[----:B------:R-:W-:-:S11]  /*00b0*/  MOV R2, R0 ;  /* 0x0000000000027202 */ /* 0x000fd60000000f00 */
[----:B------:R-:W-:Y:S01]  /*00c0*/  @!P2 IADD3 R0, PT, PT, R2, 0x80, RZ ;  /* 0x000000800200a810 */ /* 0x000fe20007ffe0ff */
[----:B------:R-:W0:Y:S01]  /*00d0*/  @!P2 LDC.64 R18, c[0x0][0x390] ;  /* 0x0000e400ff12ab82 */ /* 0x000e220000000a00 */
[----:B------:R-:W-:Y:S02]  /*00e0*/  @!P2 IADD3 R17, PT, PT, R3, R2, RZ ;  /* 0x000000020311a210 */ /* 0x000fe40007ffe0ff */
[----:B------:R-:W-:-:S13]  /*00f0*/  ISETP.GE.U32.AND P3, PT, R0, R5, PT ;  /* 0x000000050000720c */ /* 0x000fda0003f66070 */
[----:B------:R-:W-:Y:S01]  /*0100*/  @!P3 IADD3 R27, PT, PT, R3, R0, RZ ;  /* 0x00000000031bb210 */ /* 0x000fe20007ffe0ff */
[----:B------:R-:W-:Y:S01]  /*0110*/  @!P3 VIADD R0, R0, 0x80 ;  /* 0x000000800000b836 */ /* 0x000fe20000000000 */
[----:B------:R-:W1:Y:S04]  /*0120*/  @!P3 LDC.64 R12, c[0x0][0x390] ;  /* 0x0000e400ff0cbb82 */ /* 0x000e680000000a00 */
[----:B------:R-:W-:Y:S01]  /*0130*/  ISETP.GE.U32.AND P4, PT, R0, R5, PT ;  /* 0x000000050000720c */ /* 0x000fe20003f86070 */
[----:B0-----:R-:W-:-:S05]  /*0140*/  @!P2 IMAD.WIDE.U32 R18, R17, 0x4, R18 ;  /* 0x000000041112a825 */ /* 0x001fca00078e0012 */
[----:B------:R0:W2:Y:S07]  /*0150*/  @!P2 LDG.E R21, desc[UR4][R18.64] ;  /* 0x000000041215a981 */ /* 0x0000ae000c1e1900 */
[----:B------:R-:W-:Y:S01]  /*0160*/  @!P4 IADD3 R23, PT, PT, R3, R0, RZ ;  /* 0x000000000317c210 */ /* 0x000fe20007ffe0ff */
[----:B------:R-:W3:Y:S01]  /*0170*/  @!P4 LDC.64 R14, c[0x0][0x390] ;  /* 0x0000e400ff0ecb82 */ /* 0x000ee20000000a00 */
[----:B------:R-:W-:-:S04]  /*0180*/  @!P4 IADD3 R0, PT, PT, R0, 0x80, RZ ;  /* 0x000000800000c810 */ /* 0x000fc80007ffe0ff */
[----:B------:R-:W-:-:S13]  /*0190*/  ISETP.GE.U32.AND P5, PT, R0, R5, PT ;  /* 0x000000050000720c */ /* 0x000fda0003fa6070 */
[----:B------:R-:W-:Y:S01]  /*01a0*/  @!P5 IADD3 R25, PT, PT, R3, R0, RZ ;  /* 0x000000000319d210 */ /* 0x000fe20007ffe0ff */
[----:B------:R-:W-:Y:S01]  /*01b0*/  @!P5 VIADD R0, R0, 0x80 ;  /* 0x000000800000d836 */ /* 0x000fe20000000000 */
[----:B------:R-:W4:Y:S04]  /*01c0*/  @!P5 LDC.64 R28, c[0x0][0x390] ;  /* 0x0000e400ff1cdb82 */ /* 0x000f280000000a00 */
[----:B------:R-:W-:-:S13]  /*01d0*/  ISETP.GE.U32.AND P0, PT, R0, R5, PT ;  /* 0x000000050000720c */ /* 0x000fda0003f06070 */
[----:B------:R-:W-:Y:S01]  /*01e0*/  @!P0 IADD3 R17, PT, PT, R3, R0, RZ ;  /* 0x0000000003118210 */ /* 0x000fe20007ffe0ff */
[----:B------:R-:W-:Y:S01]  /*01f0*/  @!P0 VIADD R0, R0, 0x80 ;  /* 0x0000008000008836 */ /* 0x000fe20000000000 */
[----:B0-----:R-:W0:Y:S04]  /*0200*/  @!P0 LDC.64 R18, c[0x0][0x390] ;  /* 0x0000e400ff128b82 */ /* 0x001e280000000a00 */
[----:B------:R-:W-:Y:S01]  /*0210*/  ISETP.GE.U32.AND P1, PT, R0, R5, PT ;  /* 0x000000050000720c */ /* 0x000fe20003f26070 */
[----:B---3--:R-:W-:Y:S01]  /*0220*/  @!P4 IMAD.WIDE.U32 R14, R23, 0x4, R14 ;  /* 0x00000004170ec825 */ /* 0x008fe200078e000e */
[----:B------:R-:W-:-:S03]  /*0230*/  CS2R R22, SRZ ;  /* 0x0000000000167805 */ /* 0x000fc6000001ff00 */
[----:B-1----:R-:W-:-:S03]  /*0240*/  @!P3 IMAD.WIDE.U32 R12, R27, 0x4, R12 ;  /* 0x000000041b0cb825 */ /* 0x002fc600078e000c */
[----:B------:R-:W3:Y:S04]  /*0250*/  @!P4 LDG.E R23, desc[UR4][R14.64] ;  /* 0x000000040e17c981 */ /* 0x000ee8000c1e1900 */
[----:B------:R1:W5:Y:S01]  /*0260*/  @!P3 LDG.E R22, desc[UR4][R12.64] ;  /* 0x000000040c16b981 */ /* 0x000362000c1e1900 */
[----:B------:R-:W-:Y:S02]  /*0270*/  @!P1 IADD3 R27, PT, PT, R3, R0, RZ ;  /* 0x00000000031b9210 */ /* 0x000fe40007ffe0ff */
[----:B------:R-:W-:-:S04]  /*0280*/  @!P1 IADD3 R0, PT, PT, R0, 0x80, RZ ;  /* 0x0000008000009810 */ /* 0x000fc80007ffe0ff */
[----:B------:R-:W-:Y:S01]  /*0290*/  ISETP.GE.U32.AND P3, PT, R0, R5, PT ;  /* 0x000000050000720c */ /* 0x000fe20003f66070 */
[----:B----4-:R-:W-:Y:S01]  /*02a0*/  @!P5 IMAD.WIDE.U32 R28, R25, 0x4, R28 ;  /* 0x00000004191cd825 */ /* 0x010fe200078e001c */
[----:B------:R-:W-:Y:S01]  /*02b0*/  MOV R24, RZ ;  /* 0x000000ff00187202 */ /* 0x000fe20000000f00 */
[----:B-1----:R-:W1:Y:S02]  /*02c0*/  @!P1 LDC.64 R12, c[0x0][0x390] ;  /* 0x0000e400ff0c9b82 */ /* 0x002e640000000a00 */
[----:B0-----:R-:W-:-:S03]  /*02d0*/  @!P0 IMAD.WIDE.U32 R18, R17, 0x4, R18 ;  /* 0x0000000411128825 */ /* 0x001fc600078e0012 */
[----:B------:R0:W4:Y:S05]  /*02e0*/  @!P5 LDG.E R24, desc[UR4][R28.64] ;  /* 0x000000041c18d981 */ /* 0x00012a000c1e1900 */
[----:B------:R-:W-:Y:S01]  /*02f0*/  @!P3 IMAD.IADD R25, R3, 0x1, R0 ;  /* 0x000000010319b824 */ /* 0x000fe200078e0200 */
[----:B------:R-:W-:Y:S01]  /*0300*/  @!P3 IADD3 R0, PT, PT, R0, 0x80, RZ ;  /* 0x000000800000b810 */ /* 0x000fe20007ffe0ff */
[----:B------:R-:W1:Y:S03]  /*0310*/  @!P3 LDC.64 R14, c[0x0][0x390] ;  /* 0x0000e400ff0ebb82 */ /* 0x000e660000000a00 */
[----:B------:R-:W-:-:S13]  /*0320*/  ISETP.GE.U32.AND P2, PT, R0, R5, PT ;  /* 0x000000050000720c */ /* 0x000fda0003f46070 */
[----:B------:R-:W1:Y:S01]  /*0330*/  @!P2 LDC.64 R16, c[0x0][0x390] ;  /* 0x0000e400ff10ab82 */ /* 0x000e620000000a00 */
[----:B------:R-:W-:Y:S01]  /*0340*/  HFMA2 R26, -RZ, RZ, 0, 0 ;  /* 0x00000000ff1a7431 */ /* 0x000fe200000001ff */
[----:B0-----:R-:W-:Y:S01]  /*0350*/  @!P2 IADD3 R29, PT, PT, R3, R0, RZ ;  /* 0x00000000031da210 */ /* 0x001fe20007ffe0ff */
[----:B------:R-:W-:Y:S02]  /*0360*/  HFMA2 R28, -RZ, RZ, 0, 0 ;  /* 0x00000000ff1c7431 */ /* 0x000fe400000001ff */
[----:B-1----:R-:W-:Y:S01]  /*0370*/  @!P1 IMAD.WIDE.U32 R12, R27, 0x4, R12 ;  /* 0x000000041b0c9825 */ /* 0x002fe200078e000c */
[----:B------:R-:W-:-:S03]  /*0380*/  MOV R27, RZ ;  /* 0x000000ff001b7202 */ /* 0x000fc60000000f00 */
[----:B------:R-:W-:Y:S01]  /*0390*/  @!P3 IMAD.WIDE.U32 R14, R25, 0x4, R14 ;  /* 0x00000004190eb825 */ /* 0x000fe200078e000e */
[----:B------:R-:W5:Y:S03]  /*03a0*/  @!P0 LDG.E R26, desc[UR4][R18.64] ;  /* 0x00000004121a8981 */ /* 0x000f66000c1e1900 */
[----:B------:R-:W-:Y:S01]  /*03b0*/  IMAD.MOV.U32 R25, RZ, RZ, RZ ;  /* 0x000000ffff197224 */ /* 0x000fe200078e00ff */
[----:B------:R0:W5:Y:S05]  /*03c0*/  @!P1 LDG.E R27, desc[UR4][R12.64] ;  /* 0x000000040c1b9981 */ /* 0x00016a000c1e1900 */
[----:B------:R1:W5:Y:S01]  /*03d0*/  @!P3 LDG.E R25, desc[UR4][R14.64] ;  /* 0x000000040e19b981 */ /* 0x000362000c1e1900 */
[----:B------:R-:W-:-:S05]  /*03e0*/  @!P2 IMAD.WIDE.U32 R16, R29, 0x4, R16 ;  /* 0x000000041d10a825 */ /* 0x000fca00078e0010 */
[----:B------:R1:W5:Y:S01]  /*03f0*/  @!P2 LDG.E R28, desc[UR4][R16.64] ;  /* 0x00000004101ca981 */ /* 0x000362000c1e1900 */
[----:B0-----:R-:W-:-:S04]  /*0400*/  IADD3 R12, PT, PT, R2, 0x100, RZ ;  /* 0x00000100020c7810 */ /* 0x001fc80007ffe0ff */
[-C--:B------:R-:W-:Y:S02]  /*0410*/  ISETP.GE.U32.AND P5, PT, R12, R5.reuse, PT ;  /* 0x000000050c00720c */ /* 0x080fe40003fa6070 */
[C---:B------:R-:W-:Y:S01]  /*0420*/  ISETP.GE.U32.AND P1, PT, R2.reuse, R5, PT ;  /* 0x000000050200720c */ /* 0x040fe20003f26070 */
[----:B-1----:R-:W-:-:S05]  /*0430*/  VIADD R14, R2, 0x180 ;  /* 0x00000180020e7836 */ /* 0x002fca0000000000 */
[----:B------:R-:W-:Y:S02]  /*0440*/  ISETP.GE.U32.AND P2, PT, R14, R5, PT ;  /* 0x000000050e00720c */ /* 0x000fe40003f46070 */
[----:B------:R-:W-:-:S04]  /*0450*/  IADD3 R0, PT, PT, R2, 0x80, RZ ;  /* 0x0000008002007810 */ /* 0x000fc80007ffe0ff */
[----:B------:R-:W-:Y:S02]  /*0460*/  ISETP.GE.U32.AND P0, PT, R0, R5, PT ;  /* 0x000000050000720c */ /* 0x000fe40003f06070 */
[----:B------:R-:W-:-:S04]  /*0470*/  IADD3 R16, PT, PT, R2, 0x200, RZ ;  /* 0x0000020002107810 */ /* 0x000fc80007ffe0ff */
[----:B------:R-:W-:Y:S01]  /*0480*/  ISETP.GE.U32.AND P3, PT, R16, R5, PT ;  /* 0x000000051000720c */ /* 0x000fe20003f66070 */
[----:B------:R-:W-:Y:S04]  /*0490*/  BSSY.RECONVERGENT B0, `(.L_x_1763) ;  /* 0x0000060000007945 */ /* 0x000fe80003800200 */
[----:B------:R-:W-:Y:S01]  /*04a0*/  BSSY.RELIABLE B1, `(.L_x_1764) ;  /* 0x0000058000017945 */ /* 0x000fe20003800100 */
[----:B--2---:R-:W-:-:S04]  /*04b0*/  @!P1 FMUL.RZ R21, R21, 0.15915493667125701904 ;  /* 0x3e22f98315159820 */ /* 0x004fc8000040c000 */
[----:B------:R-:W-:Y:S08]  /*04c0*/  @!P1 MUFU.COS R12, R21 ;  /* 0x00000015000c9308 */ /* 0x000ff00000000000 */
[----:B------:R-:W-:Y:S01]  /*04d0*/  @!P1 MUFU.SIN R19, R21 ;  /* 0x0000001500139308 */ /* 0x000fe20000000400 */
[----:B---3--:R-:W-:-:S07]  /*04e0*/  @!P5 FMUL.RZ R23, R23, 0.15915493667125701904 ;  /* 0x3e22f9831717d820 */ /* 0x008fce000040c000 */
[----:B------:R-:W0:Y:S08]  /*04f0*/  @!P5 MUFU.COS R18, R23 ;  /* 0x000000170012d308 */ /* 0x000e300000000000 */
[----:B------:R-:W-:Y:S08]  /*0500*/  @!P5 MUFU.SIN R13, R23 ;  /* 0x00000017000dd308 */ /* 0x000ff00000000400 */
[----:B0-----:R-:W0:Y:S01]  /*0510*/  @!P5 MUFU.RCP R18, R18 ;  /* 0x000000120012d308 */ /* 0x001e220000001000 */
[----:B----4-:R-:W-:Y:S01]  /*0520*/  @!P2 FMUL.RZ R21, R24, 0.15915493667125701904 ;  /* 0x3e22f9831815a820 */ /* 0x010fe2000040c000 */
[----:B------:R-:W-:-:S04]  /*0530*/  IADD3 R24, PT, PT, R2, 0x280, RZ ;  /* 0x0000028002187810 */ /* 0x000fc80007ffe0ff */
[----:B------:R-:W-:Y:S02]  /*0540*/  ISETP.GE.U32.AND P4, PT, R24, R5, PT ;  /* 0x000000051800720c */ /* 0x000fe40003f86070 */
[----:B------:R-:W-:Y:S01]  /*0550*/  IADD3 R24, PT, PT, R2, 0x300, RZ ;  /* 0x0000030002187810 */ /* 0x000fe20007ffe0ff */
[----:B-----5:R-:W-:-:S03]  /*0560*/  @!P0 FMUL.RZ R29, R22, 0.15915493667125701904 ;  /* 0x3e22f983161d8820 */ /* 0x020fc6000040c000 */
[-C--:B------:R-:W-:Y:S02]  /*0570*/  ISETP.GE.U32.AND P6, PT, R24, R5.reuse, PT ;  /* 0x000000051800720c */ /* 0x080fe40003fc6070 */
[----:B------:R-:W-:Y:S01]  /*0580*/  IADD3 R24, PT, PT, R2, 0x380, RZ ;  /* 0x0000038002187810 */ /* 0x000fe20007ffe0ff */
[----:B------:R1:W2:Y:S01]  /*0590*/  @!P1 MUFU.RCP R22, R12 ;  /* 0x0000000c00169308 */ /* 0x0002a20000001000 */
[----:B0-----:R-:W-:Y:S02]  /*05a0*/  @!P5 FMUL.FTZ R4, R13, R18 ;  /* 0x000000120d04d220 */ /* 0x001fe40000410000 */
[----:B------:R-:W-:Y:S01]  /*05b0*/  ISETP.GE.U32.AND P5, PT, R24, R5, PT ;  /* 0x000000051800720c */ /* 0x000fe20003fa6070 */
[----:B-1----:R-:W0:Y:S04]  /*05c0*/  @!P1 LDC.64 R12, c[0x0][0x388] ;  /* 0x0000e200ff0c9b82 */ /* 0x002e280000000a00 */
[----:B------:R-:W-:Y:S01]  /*05d0*/  @!P2 MUFU.COS R17, R21 ;  /* 0x000000150011a308 */ /* 0x000fe20000000000 */
[----:B------:R-:W-:-:S07]  /*05e0*/  @!P3 FMUL.RZ R26, R26, 0.15915493667125701904 ;  /* 0x3e22f9831a1ab820 */ /* 0x000fce000040c000 */
[----:B------:R-:W-:Y:S01]  /*05f0*/  @!P2 MUFU.SIN R16, R21 ;  /* 0x000000150010a308 */ /* 0x000fe20000000400 */
[----:B------:R-:W-:Y:S01]  /*0600*/  @!P4 FMUL.RZ R27, R27, 0.15915493667125701904 ;  /* 0x3e22f9831b1bc820 */ /* 0x000fe2000040c000 */
[----:B--2---:R-:W-:Y:S01]  /*0610*/  @!P1 FMUL.FTZ R20, R19, R22 ;  /* 0x0000001613149220 */ /* 0x004fe20000410000 */
[----:B------:R-:W-:-:S05]  /*0620*/  @!P6 FMUL.RZ R25, R25, 0.15915493667125701904 ;  /* 0x3e22f9831919e820 */ /* 0x000fca000040c000 */
[----:B------:R-:W1:Y:S01]  /*0630*/  @!P0 MUFU.COS R15, R29 ;  /* 0x0000001d000f8308 */ /* 0x000e620000000000 */
[----:B------:R-:W-:-:S07]  /*0640*/  @!P5 FMUL.RZ R28, R28, 0.15915493667125701904 ;  /* 0x3e22f9831c1cd820 */ /* 0x000fce000040c000 */
[----:B------:R-:W2:Y:S08]  /*0650*/  @!P3 MUFU.COS R18, R26 ;  /* 0x0000001a0012b308 */ /* 0x000eb00000000000 */
[----:B------:R-:W3:Y:S08]  /*0660*/  @!P4 MUFU.COS R19, R27 ;  /* 0x0000001b0013c308 */ /* 0x000ef00000000000 */
[----:B------:R-:W4:Y:S08]  /*0670*/  @!P6 MUFU.COS R21, R25 ;  /* 0x000000190015e308 */ /* 0x000f300000000000 */
[----:B------:R-:W5:Y:S01]  /*0680*/  @!P5 MUFU.COS R22, R28 ;  /* 0x0000001c0016d308 */ /* 0x000f620000000000 */
[----:B------:R-:W-:Y:S01]  /*0690*/  @!P1 IMAD.IADD R23, R3, 0x1, R2 ;  /* 0x0000000103179824 */ /* 0x000fe200078e0202 */
[----:B------:R-:W-:-:S03]  /*06a0*/  @!P1 MOV R2, R0 ;  /* 0x0000000000029202 */ /* 0x000fc60000000f00 */
[----:B0-----:R-:W-:-:S03]  /*06b0*/  @!P1 IMAD.WIDE.U32 R12, R23, 0x4, R12 ;  /* 0x00000004170c9825 */ /* 0x001fc600078e000c */
[----:B------:R-:W-:Y:S02]  /*06c0*/  @!P0 MUFU.SIN R14, R29 ;  /* 0x0000001d000e8308 */ /* 0x000fe40000000400 */
[----:B------:R0:W-:Y:S01]  /*06d0*/  @!P1 STG.E desc[UR4][R12.64], R20 ;  /* 0x000000140c009986 */ /* 0x0001e2000c101904 */
[----:B------:R-:W-:-:S05]  /*06e0*/  ISETP.GE.U32.AND P1, PT, R2, R5, PT ;  /* 0x000000050200720c */ /* 0x000fca0003f26070 */
[----:B-1----:R-:W1:Y:S08]  /*06f0*/  @!P0 MUFU.RCP R15, R15 ;  /* 0x0000000f000f8308 */ /* 0x002e700000001000 */
[----:B------:R-:W0:Y:S08]  /*0700*/  @!P2 MUFU.RCP R17, R17 ;  /* 0x000000110011a308 */ /* 0x000e300000001000 */
[----:B------:R-:W-:Y:S08]  /*0710*/  @!P3 MUFU.SIN R26, R26 ;  /* 0x0000001a001ab308 */ /* 0x000ff00000000400 */
[----:B--2---:R-:W2:Y:S08]  /*0720*/  @!P3 MUFU.RCP R23, R18 ;  /* 0x000000120017b308 */ /* 0x004eb00000001000 */
[----:B------:R-:W-:Y:S08]  /*0730*/  @!P4 MUFU.SIN R24, R27 ;  /* 0x0000001b0018c308 */ /* 0x000ff00000000400 */
[----:B---3--:R-:W3:Y:S08]  /*0740*/  @!P4 MUFU.RCP R19, R19 ;  /* 0x000000130013c308 */ /* 0x008ef00000001000 */
[----:B------:R-:W-:Y:S08]  /*0750*/  @!P6 MUFU.SIN R29, R25 ;  /* 0x00000019001de308 */ /* 0x000ff00000000400 */
[----:B----4-:R-:W4:Y:S08]  /*0760*/  @!P6 MUFU.RCP R21, R21 ;  /* 0x000000150015e308 */ /* 0x010f300000001000 */
[----:B------:R-:W-:Y:S08]  /*0770*/  @!P5 MUFU.SIN R28, R28 ;  /* 0x0000001c001cd308 */ /* 0x000ff00000000400 */
[----:B-----5:R-:W5:Y:S01]  /*0780*/  @!P5 MUFU.RCP R22, R22 ;  /* 0x000000160016d308 */ /* 0x020f620000001000 */
[----:B-1----:R-:W-:Y:S01]  /*0790*/  @!P0 FMUL.FTZ R6, R14, R15 ;  /* 0x0000000f0e068220 */ /* 0x002fe20000410000 */
[----:B0-----:R-:W-:Y:S01]  /*07a0*/  @!P2 FMUL.FTZ R7, R16, R17 ;  /* 0x000000111007a220 */ /* 0x001fe20000410000 */
[----:B--2---:R-:W-:Y:S01]  /*07b0*/  @!P3 FMUL.FTZ R8, R26, R23 ;  /* 0x000000171a08b220 */ /* 0x004fe20000410000 */
[----:B---3--:R-:W-:Y:S01]  /*07c0*/  @!P4 FMUL.FTZ R9, R24, R19 ;  /* 0x000000131809c220 */ /* 0x008fe20000410000 */
[----:B----4-:R-:W-:Y:S01]  /*07d0*/  @!P6 FMUL.FTZ R10, R29, R21 ;  /* 0x000000151d0ae220 */ /* 0x010fe20000410000 */
[----:B-----5:R-:W-:Y:S01]  /*07e0*/  @!P5 FMUL.FTZ R11, R28, R22 ;  /* 0x000000161c0bd220 */ /* 0x020fe20000410000 */
[----:B------:R-:W-:Y:S06]  /*07f0*/  @P1 BRA `(.L_x_1765) ;  /* 0x0000000000301947 */ /* 0x000fec0003800000 */
[----:B------:R-:W0:Y:S01]  /*0800*/  LDC.64 R12, c[0x0][0x388] ;  /* 0x0000e200ff0c7b82 */ /* 0x000e220000000a00 */
[----:B------:R-:W-:Y:S02]  /*0810*/  IADD3 R15, PT, PT, R3, R2, RZ ;  /* 0x00000002030f7210 */ /* 0x000fe40007ffe0ff */
[----:B------:R-:W-:-:S04]  /*0820*/  IADD3 R2, PT, PT, R2, 0x80, RZ ;  /* 0x0000008002027810 */ /* 0x000fc80007ffe0ff */
[----:B------:R-:W-:Y:S01]  /*0830*/  ISETP.GE.U32.AND P0, PT, R2, R5, PT ;  /* 0x000000050200720c */ /* 0x000fe20003f06070 */
[----:B0-----:R-:W-:-:S05]  /*0840*/  IMAD.WIDE.U32 R12, R15, 0x4, R12 ;  /* 0x000000040f0c7825 */ /* 0x001fca00078e000c */
[----:B------:R0:W-:Y:S07]  /*0850*/  STG.E desc[UR4][R12.64], R6 ;  /* 0x000000060c007986 */ /* 0x0001ee000c101904 */
[----:B------:R-:W-:Y:S05]  /*0860*/  @P0 BRA `(.L_x_1766) ;  /* 0x0000000000300947 */ /* 0x000fea0003800000 */
[----:B0-----:R-:W0:Y:S01]  /*0870*/  LDC.64 R12, c[0x0][0x388] ;  /* 0x0000e200ff0c7b82 */ /* 0x001e220000000a00 */
[----:B------:R-:W-:Y:S01]  /*0880*/  IADD3 R15, PT, PT, R3, R2, RZ ;  /* 0x00000002030f7210 */ /* 0x000fe20007ffe0ff */
[----:B------:R-:W-:-:S04]  /*0890*/  VIADD R2, R2, 0x80 ;  /* 0x0000008002027836 */ /* 0x000fc80000000000 */
[----:B0-----:R-:W-:-:S05]  /*08a0*/  IMAD.WIDE.U32 R12, R15, 0x4, R12 ;  /* 0x000000040f0c7825 */ /* 0x001fca00078e000c */
[----:B------:R0:W-:Y:S02]  /*08b0*/  STG.E desc[UR4][R12.64], R4 ;  /* 0x000000040c007986 */ /* 0x0001e4000c101904 */
.L_x_1765:
[----:B------:R-:W-:-:S13]  /*08c0*/  ISETP.GE.U32.AND P0, PT, R2, R5, PT ;  /* 0x000000050200720c */ /* 0x000fda0003f06070 */
[----:B------:R-:W-:Y:S05]  /*08d0*/  @P0 BRA `(.L_x_1767) ;  /* 0x0000000000300947 */ /* 0x000fea0003800000 */
[----:B0-----:R-:W0:Y:S01]  /*08e0*/  LDC.64 R12, c[0x0][0x388] ;  /* 0x0000e200ff0c7b82 */ /* 0x001e220000000a00 */
[----:B------:R-:W-:Y:S02]  /*08f0*/  IADD3 R15, PT, PT, R3, R2, RZ ;  /* 0x00000002030f7210 */ /* 0x000fe40007ffe0ff */
[----:B------:R-:W-:-:S03]  /*0900*/  IADD3 R2, PT, PT, R2, 0x80, RZ ;  /* 0x0000008002027810 */ /* 0x000fc60007ffe0ff */
[----:B0-----:R-:W-:-:S05]  /*0910*/  IMAD.WIDE.U32 R12, R15, 0x4, R12 ;  /* 0x000000040f0c7825 */ /* 0x001fca00078e000c */
[----:B------:R1:W-:Y:S02]  /*0920*/  STG.E desc[UR4][R12.64], R7 ;  /* 0x000000070c007986 */ /* 0x0003e4000c101904 */
.L_x_1766:
[----:B------:R-:W-:-:S13]  /*0930*/  ISETP.GE.U32.AND P0, PT, R2, R5, PT ;  /* 0x000000050200720c */ /* 0x000fda0003f06070 */
[----:B------:R-:W-:Y:S05]  /*0940*/  @P0 BRA `(.L_x_1768) ;  /* 0x0000000000340947 */ /* 0x000fea0003800000 */
[----:B01----:R-:W0:Y:S01]  /*0950*/  LDC.64 R6, c[0x0][0x388] ;  /* 0x0000e200ff067b82 */ /* 0x003e220000000a00 */
[----:B------:R-:W-:Y:S02]  /*0960*/  IADD3 R13, PT, PT, R3, R2, RZ ;  /* 0x00000002030d7210 */ /* 0x000fe40007ffe0ff */
[----:B------:R-:W-:-:S03]  /*0970*/  IADD3 R2, PT, PT, R2, 0x80, RZ ;  /* 0x0000008002027810 */ /* 0x000fc60007ffe0ff */
[----:B0-----:R-:W-:-:S05]  /*0980*/  IMAD.WIDE.U32 R6, R13, 0x4, R6 ;  /* 0x000000040d067825 */ /* 0x001fca00078e0006 */
[----:B------:R1:W-:Y:S02]  /*0990*/  STG.E desc[UR4][R6.64], R8 ;  /* 0x0000000806007986 */ /* 0x0003e4000c101904 */
.L_x_1767:
[----:B------:R-:W-:-:S13]  /*09a0*/  ISETP.GE.U32.AND P0, PT, R2, R5, PT ;  /* 0x000000050200720c */ /* 0x000fda0003f06070 */
[----:B------:R-:W-:Y:S05]  /*09b0*/  @P0 BREAK.RELIABLE B1 ;  /* 0x0000000000010942 */ /* 0x000fea0003800100 */
[----:B------:R-:W-:Y:S05]  /*09c0*/  @P0 BRA `(.L_x_1769) ;  /* 0x0000000000300947 */ /* 0x000fea0003800000 */
[----:B-1----:R-:W1:Y:S01]  /*09d0*/  LDC.64 R6, c[0x0][0x388] ;  /* 0x0000e200ff067b82 */ /* 0x002e620000000a00 */
[----:B0-----:R-:W-:Y:S01]  /*09e0*/  IMAD.IADD R13, R3, 0x1, R2 ;  /* 0x00000001030d7824 */ /* 0x001fe200078e0202 */
[----:B------:R-:W-:-:S03]  /*09f0*/  IADD3 R2, PT, PT, R2, 0x80, RZ ;  /* 0x0000008002027810 */ /* 0x000fc60007ffe0ff */
[----:B-1----:R-:W-:-:S05]  /*0a00*/  IMAD.WIDE.U32 R6, R13, 0x4, R6 ;  /* 0x000000040d067825 */ /* 0x002fca00078e0006 */
[----:B------:R2:W-:Y:S02]  /*0a10*/  STG.E desc[UR4][R6.64], R9 ;  /* 0x0000000906007986 */ /* 0x0005e4000c101904 */
.L_x_1768:
[----:B------:R-:W-:Y:S05]  /*0a20*/  BSYNC.RELIABLE B1 ;  /* 0x0000000000017941 */ /* 0x000fea0003800100 */
.L_x_1764:
[----:B------:R-:W-:-:S13]  /*0a30*/  ISETP.GE.U32.AND P0, PT, R2, R5, PT ;  /* 0x000000050200720c */ /* 0x000fda0003f06070 */
[----:B012---:R-:W0:Y:S01]  /*0a40*/  @!P0 LDC.64 R6, c[0x0][0x388] ;  /* 0x0000e200ff068b82 */ /* 0x007e220000000a00 */
[----:B------:R-:W-:Y:S02]  /*0a50*/  @!P0 IADD3 R9, PT, PT, R3, R2, RZ ;  /* 0x0000000203098210 */ /* 0x000fe40007ffe0ff */
[----:B------:R-:W-:-:S03]  /*0a60*/  @!P0 IADD3 R2, PT, PT, R2, 0x80, RZ ;  /* 0x0000008002028810 */ /* 0x000fc60007ffe0ff */
[----:B0-----:R-:W-:-:S05]  /*0a70*/  @!P0 IMAD.WIDE.U32 R6, R9, 0x4, R6 ;  /* 0x0000000409068825 */ /* 0x001fca00078e0006 */
[----:B------:R2:W-:Y:S02]  /*0a80*/  @!P0 STG.E desc[UR4][R6.64], R10 ;  /* 0x0000000a06008986 */ /* 0x0005e4000c101904 */
.L_x_1769:
[----:B------:R-:W-:Y:S05]  /*0a90*/  BSYNC.RECONVERGENT B0 ;  /* 0x0000000000007941 */ /* 0x000fea0003800200 */
.L_x_1763:
[----:B------:R-:W-:Y:S05]  /*0aa0*/  WARPSYNC.ALL ;  /* 0x0000000000007948 */ /* 0x000fea0003800000 */
[----:B------:R-:W-:-:S13]  /*0ab0*/  ISETP.GE.U32.AND P0, PT, R2, R5, PT ;  /* 0x000000050200720c */ /* 0x000fda0003f06070 */
[----:B------:R-:W-:Y:S05]  /*0ac0*/  @P0 EXIT ;  /* 0x000000000000094d */ /* 0x000fea0003800000 */
[----:B0-----:R-:W0:Y:S01]  /*0ad0*/  LDC.64 R4, c[0x0][0x388] ;  /* 0x0000e200ff047b82 */ /* 0x001e220000000a00 */
[----:B------:R-:W-:-:S05]  /*0ae0*/  IADD3 R3, PT, PT, R3, R2, RZ ;  /* 0x0000000203037210 */ /* 0x000fca0007ffe0ff */
[----:B0-----:R-:W-:-:S05]  /*0af0*/  IMAD.WIDE.U32 R2, R3, 0x4, R4 ;  /* 0x0000000403027825 */ /* 0x001fca00078e0004 */
[----:B------:R-:W-:Y:S01]  /*0b00*/  STG.E desc[UR4][R2.64], R11 ;  /* 0x0000000b02007986 */ /* 0x000fe2000c101904 */
[----:B------:R-:W-:Y:S05]  /*0b10*/  EXIT ;  /* 0x000000000000794d */ /* 0x000fea0003800000 */
.L_x_1762:
[----:B------:R-:W0:Y:S01]  /*0b20*/  S2R R11, SR_TID.X ;  /* 0x00000000000b7919 */ /* 0x000e220000002100 */
[----:B------:R-:W1:Y:S02]  /*0b30*/  LDC.64 R4, c[0x0][0x390] ;  /* 0x0000e400ff047b82 */ /* 0x000e640000000a00 */
[----:B-1----:R-:W-:-:S04]  /*0b40*/  IMAD.WIDE.U32 R4, R3, 0x4, R4 ;  /* 0x0000000403047825 */ /* 0x002fc800078e0004 */
[----:B0-----:R-:W-:-:S05]  /*0b50*/  IMAD.WIDE.U32 R20, R11, 0x8, R4 ;  /* 0x000000080b147825 */ /* 0x001fca00078e0004 */
[----:B------:R-:W2:Y:S04]  /*0b60*/  LDG.E.64 R6, desc[UR4][R20.64+0x400] ;  /* 0x0004000414067981 */ /* 0x000ea8000c1e1b00 */
[----:B------:R-:W3:Y:S04]  /*0b70*/  LDG.E.64 R8, desc[UR4][R20.64] ;  /* 0x0000000414087981 */ /* 0x000ee8000c1e1b00 */
[----:B------:R-:W4:Y:S04]  /*0b80*/  LDG.E.64 R12, desc[UR4][R20.64+0x800] ;  /* 0x00080004140c7981 */ /* 0x000f28000c1e1b00 */
[----:B------:R4:W5:Y:S01]  /*0b90*/  LDG.E.64 R4, desc[UR4][R20.64+0xc00] ;  /* 0x000c000414047981 */ /* 0x000962000c1e1b00 */
[----:B--2---:R-:W-:Y:S01]  /*0ba0*/  FMUL.RZ R15, R6, 0.15915493667125701904 ;  /* 0x3e22f983060f7820 */ /* 0x004fe2000040c000 */
[----:B------:R-:W-:Y:S01]  /*0bb0*/  FMUL.RZ R22, R7, 0.15915493667125701904 ;  /* 0x3e22f98307167820 */ /* 0x000fe2000040c000 */
[----:B---3--:R-:W-:Y:S01]  /*0bc0*/  FMUL.RZ R8, R8, 0.15915493667125701904 ;  /* 0x3e22f98308087820 */ /* 0x008fe2000040c000 */
[----:B------:R-:W-:Y:S01]  /*0bd0*/  FMUL.RZ R10, R9, 0.15915493667125701904 ;  /* 0x3e22f983090a7820 */ /* 0x000fe2000040c000 */
[----:B----4-:R-:W-:Y:S01]  /*0be0*/  FMUL.RZ R20, R12, 0.15915493667125701904 ;  /* 0x3e22f9830c147820 */ /* 0x010fe2000040c000 */
[----:B------:R-:W-:Y:S01]  /*0bf0*/  FMUL.RZ R21, R13, 0.15915493667125701904 ;  /* 0x3e22f9830d157820 */ /* 0x000fe2000040c000 */
[----:B-----5:R-:W-:Y:S01]  /*0c00*/  FMUL.RZ R25, R4, 0.15915493667125701904 ;  /* 0x3e22f98304197820 */ /* 0x020fe2000040c000 */
[----:B------:R-:W-:Y:S01]  /*0c10*/  FMUL.RZ R26, R5, 0.15915493667125701904 ;  /* 0x3e22f983051a7820 */ /* 0x000fe2000040c000 */
[----:B------:R-:W-:Y:S01]  /*0c20*/  MUFU.SIN R6, R15 ;  /* 0x0000000f00067308 */ /* 0x000fe20000000400 */
[----:B------:R-:W0:Y:S07]  /*0c30*/  LDC.64 R4, c[0x0][0x388] ;  /* 0x0000e200ff047b82 */ /* 0x000e2e0000000a00 */
[----:B------:R-:W-:Y:S08]  /*0c40*/  MUFU.COS R19, R15 ;  /* 0x0000000f00137308 */ /* 0x000ff00000000000 */
[----:B------:R-:W1:Y:S08]  /*0c50*/  MUFU.COS R17, R8 ;  /* 0x0000000800117308 */ /* 0x000e700000000000 */
[----:B------:R-:W2:Y:S08]  /*0c60*/  MUFU.COS R14, R10 ;  /* 0x0000000a000e7308 */ /* 0x000eb00000000000 */
[----:B------:R-:W3:Y:S08]  /*0c70*/  MUFU.COS R18, R22 ;  /* 0x0000001600127308 */ /* 0x000ef00000000000 */
[----:B------:R-:W4:Y:S08]  /*0c80*/  MUFU.COS R16, R20 ;  /* 0x0000001400107308 */ /* 0x000f300000000000 */
[----:B------:R-:W5:Y:S08]  /*0c90*/  MUFU.COS R24, R21 ;  /* 0x0000001500187308 */ /* 0x000f700000000000 */
[----:B------:R-:W0:Y:S08]  /*0ca0*/  MUFU.COS R15, R25 ;  /* 0x00000019000f7308 */ /* 0x000e300000000000 */
[----:B------:R-:W0:Y:S08]  /*0cb0*/  MUFU.COS R13, R26 ;  /* 0x0000001a000d7308 */ /* 0x000e300000000000 */
[----:B------:R-:W-:Y:S08]  /*0cc0*/  MUFU.SIN R2, R8 ;  /* 0x0000000800027308 */ /* 0x000ff00000000400 */
[----:B------:R-:W-:Y:S08]  /*0cd0*/  MUFU.SIN R9, R10 ;  /* 0x0000000a00097308 */ /* 0x000ff00000000400 */
[----:B------:R-:W-:Y:S08]  /*0ce0*/  MUFU.SIN R8, R21 ;  /* 0x0000001500087308 */ /* 0x000ff00000000400 */
[----:B------:R-:W-:Y:S08]  /*0cf0*/  MUFU.SIN R0, R22 ;  /* 0x0000001600007308 */ /* 0x000ff00000000400 */
[----:B------:R-:W-:Y:S08]  /*0d00*/  MUFU.SIN R7, R20 ;  /* 0x0000001400077308 */ /* 0x000ff00000000400 */
[----:B------:R-:W-:Y:S08]  /*0d10*/  MUFU.SIN R10, R25 ;  /* 0x00000019000a7308 */ /* 0x000ff00000000400 */
[----:B------:R-:W-:Y:S08]  /*0d20*/  MUFU.SIN R12, R26 ;  /* 0x0000001a000c7308 */ /* 0x000ff00000000400 */
[----:B-1----:R-:W1:Y:S08]  /*0d30*/  MUFU.RCP R17, R17 ;  /* 0x0000001100117308 */ /* 0x002e700000001000 */
[----:B--2---:R-:W2:Y:S08]  /*0d40*/  MUFU.RCP R14, R14 ;  /* 0x0000000e000e7308 */ /* 0x004eb00000001000 */
[----:B------:R-:W2:Y:S08]  /*0d50*/  MUFU.RCP R19, R19 ;  /* 0x0000001300137308 */ /* 0x000eb00000001000 */
[----:B---3--:R-:W3:Y:S08]  /*0d60*/  MUFU.RCP R21, R18 ;  /* 0x0000001200157308 */ /* 0x008ef00000001000 */
[----:B----4-:R-:W4:Y:S08]  /*0d70*/  MUFU.RCP R16, R16 ;  /* 0x0000001000107308 */ /* 0x010f300000001000 */
[----:B-----5:R-:W5:Y:S08]  /*0d80*/  MUFU.RCP R23, R24 ;  /* 0x0000001800177308 */ /* 0x020f700000001000 */
[----:B0-----:R-:W0:Y:S08]  /*0d90*/  MUFU.RCP R15, R15 ;  /* 0x0000000f000f7308 */ /* 0x001e300000001000 */
[----:B------:R-:W0:Y:S01]  /*0da0*/  MUFU.RCP R13, R13 ;  /* 0x0000000d000d7308 */ /* 0x000e220000001000 */
[----:B------:R-:W-:-:S04]  /*0db0*/  IMAD.WIDE.U32 R4, R3, 0x4, R4 ;  /* 0x0000000403047825 */ /* 0x000fc800078e0004 */
[----:B-1----:R-:W-:Y:S01]  /*0dc0*/  FMUL.FTZ R2, R2, R17 ;  /* 0x0000001102027220 */ /* 0x002fe20000410000 */
[----:B--2---:R-:W-:Y:S01]  /*0dd0*/  FMUL.FTZ R3, R9, R14 ;  /* 0x0000000e09037220 */ /* 0x004fe20000410000 */
[----:B------:R-:W-:Y:S01]  /*0de0*/  FMUL.FTZ R20, R6, R19 ;  /* 0x0000001306147220 */ /* 0x000fe20000410000 */
[----:B---3--:R-:W-:Y:S01]  /*0df0*/  FMUL.FTZ R21, R0, R21 ;  /* 0x0000001500157220 */ /* 0x008fe20000410000 */
[----:B----4-:R-:W-:Y:S01]  /*0e00*/  FMUL.FTZ R22, R7, R16 ;  /* 0x0000001007167220 */ /* 0x010fe20000410000 */
[----:B------:R-:W-:-:S04]  /*0e10*/  IMAD.WIDE.U32 R4, R11, 0x8, R4 ;  /* 0x000000080b047825 */ /* 0x000fc800078e0004 */
[----:B-----5:R-:W-:Y:S01]  /*0e20*/  FMUL.FTZ R23, R8, R23 ;  /* 0x0000001708177220 */ /* 0x020fe20000410000 */
[----:B0-----:R-:W-:Y:S01]  /*0e30*/  FMUL.FTZ R10, R10, R15 ;  /* 0x0000000f0a0a7220 */ /* 0x001fe20000410000 */
[----:B------:R-:W-:Y:S01]  /*0e40*/  STG.E.64 desc[UR4][R4.64], R2 ;  /* 0x0000000204007986 */ /* 0x000fe2000c101b04 */
[----:B------:R-:W-:-:S03]  /*0e50*/  FMUL.FTZ R11, R12, R13 ;  /* 0x0000000d0c0b7220 */ /* 0x000fc60000410000 */
[----:B------:R-:W-:Y:S04]  /*0e60*/  STG.E.64 desc[UR4][R4.64+0x400], R20 ;  /* 0x0004001404007986 */ /* 0x000fe8000c101b04 */
[----:B------:R-:W-:Y:S04]  /*0e70*/  STG.E.64 desc[UR4][R4.64+0x800], R22 ;  /* 0x0008001604007986 */ /* 0x000fe8000c101b04 */
[----:B------:R-:W-:Y:S01]  /*0e80*/  STG.E.64 desc[UR4][R4.64+0xc00], R10 ;  /* 0x000c000a04007986 */ /* 0x000fe2000c101b04 */
[----:B------:R-:W-:Y:S05]  /*0e90*/  EXIT ;  /* 0x000000000000794d */ /* 0x000fea0003800000 */
.L_x_1770:
        /* <DEDUP_REMOVED lines=14> */
.L_x_7510:


//--------------------- .text._ZN2at6native29vectorized_elementwise_kernelILi4EZZZNS0_15tan_kernel_cudaERNS_18TensorIteratorBaseEENKUlvE0_clEvENKUlvE0_clEvEUlfE_St5arrayIPcLm2EEEEviT0_T1_ --------------------------
	.section	.text._ZN2at6native29vectorized_elementwise_kernelILi4EZZZNS0_15tan_kernel_cudaERNS_18TensorIteratorBaseEENKUlvE0_clEvENKUlvE0_clEvEUlfE_St5arrayIPcLm2EEEEviT0_T1_,"ax",@progbits
	.align	128
        .global         _ZN2at6native29vectorized_elementwise_kernelILi4EZZZNS0_15tan_kernel_cudaERNS_18TensorIteratorBaseEENKUlvE0_clEvENKUlvE0_clEvEUlfE_St5arrayIPcLm2EEEEviT0_T1_
        .type           _ZN2at6native29vectorized_elementwise_kernelILi4EZZZNS0_15tan_kernel_cudaERNS_18TensorIteratorBaseEENKUlvE0_clEvENKUlvE0_clEvEUlfE_St5arrayIPcLm2EEEEviT0_T1_,@function
        .size           _ZN2at6native29vectorized_elementwise_kernelILi4EZZZNS0_15tan_kernel_cudaERNS_18TensorIteratorBaseEENKUlvE0_clEvENKUlvE0_clEvEUlfE_St5arrayIPcLm2EEEEviT0_T1_,(.L_x_7511 - _ZN2at6native29vectorized_elementwise_kernelILi4EZZZNS0_15tan_kernel_cudaERNS_18TensorIteratorBaseEENKUlvE0_clEvENKUlvE0_clEvEUlfE_St5arrayIPcLm2EEEEviT0_T1_)
        .other          _ZN2at6native29vectorized_elementwise_kernelILi4EZZZNS0_15tan_kernel_cudaERNS_18TensorIteratorBaseEENKUlvE0_clEvENKUlvE0_clEvEUlfE_St5arrayIPcLm2EEEEviT0_T1_,@"STO_CUDA_ENTRY STV_DEFAULT"
_ZN2at6native29vectorized_elementwise_kernelILi4EZZZNS0_15tan_kernel_cudaERNS_18TensorIteratorBaseEENKUlvE0_clEvENKUlvE0_clEvEUlfE_St5arrayIPcLm2EEEEviT0_T1_:
.text._ZN2at6native29vectorized_elementwise_kernelILi4EZZZNS0_15tan_kernel_cudaERNS_18TensorIteratorBaseEENKUlvE0_clEvENKUlvE0_clEvEUlfE_St5arrayIPcLm2EEEEviT0_T1_:
        /* <DEDUP_REMOVED lines=140> */
.L_x_1774:
[----:B------:R-:W-:-:S13]  /*08c0*/  ISETP.GE.U32.AND P0, PT, R2, R5, PT ;  /* 0x000000050200720c */ /* 0x000fda0003f06070 */
[----:B------:R-:W-:Y:S05]  /*08d0*/  @P0 BRA `(.L_x_1776) ;  /* 0x0000000000300947 */ /* 0x000fea0003800000 */
[----:B0-----:R-:W0:Y:S01]  /*08e0*/  LDC.64 R12, c[0x0][0x388] ;  /* 0x0000e200ff0c7b82 */ /* 0x001e220000000a00 */
[----:B------:R-:W-:Y:S02]  /*08f0*/  IADD3 R15, PT, PT, R3, R2, RZ ;  /* 0x00000002030f7210 */ /* 0x000fe40007ffe0ff */
[----:B------:R-:W-:-:S03]  /*0900*/  IADD3 R2, PT, PT, R2, 0x80, RZ ;  /* 0x0000008002027810 */ /* 0x000fc60007ffe0ff */
[----:B0-----:R-:W-:-:S05]  /*0910*/  IMAD.WIDE.U32 R12, R15, 0x4, R12 ;  /* 0x000000040f0c7825 */ /* 0x001fca00078e000c */
[----:B------:R1:W-:Y:S02]  /*0920*/  STG.E desc[UR4][R12.64], R7 ;  /* 0x000000070c007986 */ /* 0x0003e4000c101904 */
.L_x_1775:
[----:B------:R-:W-:-:S13]  /*0930*/  ISETP.GE.U32.AND P0, PT, R2, R5, PT ;  /* 0x000000050200720c */ /* 0x000fda0003f06070 */
[----:B------:R-:W-:Y:S05]  /*0940*/  @P0 BRA `(.L_x_1777) ;  /* 0x0000000000340947 */ /* 0x000fea0003800000 */
[----:B01----:R-:W0:Y:S01]  /*0950*/  LDC.64 R6, c[0x0][0x388] ;  /* 0x0000e200ff067b82 */ /* 0x003e220000000a00 */
[----:B------:R-:W-:Y:S02]  /*0960*/  IADD3 R13, PT, PT, R3, R2, RZ ;  /* 0x00000002030d7210 */ /* 0x000fe40007ffe0ff */
[----:B------:R-:W-:-:S03]  /*0970*/  IADD3 R2, PT, PT, R2, 0x80, RZ ;  /* 0x0000008002027810 */ /* 0x000fc60007ffe0ff */
[----:B0-----:R-:W-:-:S05]  /*0980*/  IMAD.WIDE.U32 R6, R13, 0x4, R6 ;  /* 0x000000040d067825 */ /* 0x001fca00078e0006 */
[----:B------:R1:W-:Y:S02]  /*0990*/  STG.E desc[UR4][R6.64], R8 ;  /* 0x0000000806007986 */ /* 0x0003e4000c101904 */
.L_x_1776:
        /* <DEDUP_REMOVED lines=8> */
.L_x_1777:
[----:B------:R-:W-:Y:S05]  /*0a20*/  BSYNC.RELIABLE B1 ;  /* 0x0000000000017941 */ /* 0x000fea0003800100 */
.L_x_1773:
[----:B------:R-:W-:-:S13]  /*0a30*/  ISETP.GE.U32.AND P0, PT, R2, R5, PT ;  /* 0x000000050200720c */ /* 0x000fda0003f06070 */
[----:B012---:R-:W0:Y:S01]  /*0a40*/  @!P0 LDC.64 R6, c[0x0][0x388] ;  /* 0x0000e200ff068b82 */ /* 0x007e220000000a00 */
[----:B------:R-:W-:Y:S02]  /*0a50*/  @!P0 IADD3 R9, PT, PT, R3, R2, RZ ;  /* 0x0000000203098210 */ /* 0x000fe40007ffe0ff */
[----:B------:R-:W-:-:S03]  /*0a60*/  @!P0 IADD3 R2, PT, PT, R2, 0x80, RZ ;  /* 0x0000008002028810 */ /* 0x000fc60007ffe0ff */
[----:B0-----:R-:W-:-:S05]  /*0a70*/  @!P0 IMAD.WIDE.U32 R6, R9, 0x4, R6 ;  /* 0x0000000409068825 */ /* 0x001fca00078e0006 */
[----:B------:R2:W-:Y:S02]  /*0a80*/  @!P0 STG.E desc[UR4][R6.64], R10 ;  /* 0x0000000a06008986 */ /* 0x0005e4000c101904 */
.L_x_1778:
[----:B------:R-:W-:Y:S05]  /*0a90*/  BSYNC.RECONVERGENT B0 ;  /* 0x0000000000007941 */ /* 0x000fea0003800200 */
.L_x_1772:
        /* <DEDUP_REMOVED lines=8> */
.L_x_1771:
[----:B------:R-:W0:Y:S01]  /*0b20*/  S2R R17, SR_TID.X ;  /* 0x0000000000117919 */ /* 0x000e220000002100 */
[----:B------:R-:W1:Y:S02]  /*0b30*/  LDC.64 R4, c[0x0][0x390] ;  /* 0x0000e400ff047b82 */ /* 0x000e640000000a00 */
[----:B-1----:R-:W-:-:S04]  /*0b40*/  IMAD.WIDE.U32 R4, R3, 0x4, R4 ;  /* 0x0000000403047825 */ /* 0x002fc800078e0004 */
[----:B0-----:R-:W-:-:S05]  /*0b50*/  IMAD.WIDE.U32 R14, R17, 0x10, R4 ;  /* 0x00000010110e7825 */ /* 0x001fca00078e0004 */
[----:B------:R-:W2:Y:S04]  /*0b60*/  LDG.E.128 R8, desc[UR4][R14.64] ;  /* 0x000000040e087981 */ /* 0x000ea8000c1e1d00 */
[----:B------:R-:W3:Y:S01]  /*0b70*/  LDG.E.128 R4, desc[UR4][R14.64+0x800] ;  /* 0x000800040e047981 */ /* 0x000ee2000c1e1d00 */
[----:B--2---:R-:W-:Y:S01]  /*0b80*/  FMUL.RZ R8, R8, 0.15915493667125701904 ;  /* 0x3e22f98308087820 */ /* 0x004fe2000040c000 */
[----:B------:R-:W-:Y:S01]  /*0b90*/  FMUL.RZ R9, R9, 0.15915493667125701904 ;  /* 0x3e22f98309097820 */ /* 0x000fe2000040c000 */
[----:B------:R-:W-:Y:S01]  /*0ba0*/  FMUL.RZ R2, R10, 0.15915493667125701904 ;  /* 0x3e22f9830a027820 */ /* 0x000fe2000040c000 */
[----:B------:R-:W-:Y:S01]  /*0bb0*/  FMUL.RZ R11, R11, 0.15915493667125701904 ;  /* 0x3e22f9830b0b7820 */ /* 0x000fe2000040c000 */
[----:B---3--:R-:W-:Y:S01]  /*0bc0*/  FMUL.RZ R24, R4, 0.15915493667125701904 ;  /* 0x3e22f98304187820 */ /* 0x008fe2000040c000 */
[----:B------:R-:W-:Y:S01]  /*0bd0*/  FMUL.RZ R25, R5, 0.15915493667125701904 ;  /* 0x3e22f98305197820 */ /* 0x000fe2000040c000 */
[----:B------:R-:W-:Y:S01]  /*0be0*/  FMUL.RZ R26, R6, 0.15915493667125701904 ;  /* 0x3e22f983061a7820 */ /* 0x000fe2000040c000 */
[----:B------:R-:W-:Y:S01]  /*0bf0*/  FMUL.RZ R27, R7, 0.15915493667125701904 ;  /* 0x3e22f983071b7820 */ /* 0x000fe2000040c000 */
[----:B------:R-:W0:Y:S01]  /*0c00*/  MUFU.COS R20, R8 ;  /* 0x0000000800147308 */ /* 0x000e220000000000 */
[----:B------:R-:W1:Y:S07]  /*0c10*/  LDC.64 R4, c[0x0][0x388] ;  /* 0x0000e200ff047b82 */ /* 0x000e6e0000000a00 */
[----:B------:R-:W-:Y:S08]  /*0c20*/  MUFU.COS R22, R9 ;  /* 0x0000000900167308 */ /* 0x000ff00000000000 */
[----:B------:R-:W-:Y:S08]  /*0c30*/  MUFU.COS R19, R2 ;  /* 0x0000000200137308 */ /* 0x000ff00000000000 */
[----:B------:R-:W-:Y:S08]  /*0c40*/  MUFU.COS R21, R11 ;  /* 0x0000000b00157308 */ /* 0x000ff00000000000 */
[----:B------:R-:W-:Y:S08]  /*0c50*/  MUFU.COS R23, R24 ;  /* 0x0000001800177308 */ /* 0x000ff00000000000 */
[----:B------:R-:W-:Y:S08]  /*0c60*/  MUFU.COS R18, R25 ;  /* 0x0000001900127308 */ /* 0x000ff00000000000 */
[----:B------:R-:W-:Y:S08]  /*0c70*/  MUFU.COS R16, R26 ;  /* 0x0000001a00107308 */ /* 0x000ff00000000000 */
[----:B------:R-:W-:Y:S08]  /*0c80*/  MUFU.COS R14, R27 ;  /* 0x0000001b000e7308 */ /* 0x000ff00000000000 */
[----:B------:R-:W-:Y:S08]  /*0c90*/  MUFU.SIN R13, R8 ;  /* 0x00000008000d7308 */ /* 0x000ff00000000400 */
[----:B0-----:R-:W0:Y:S08]  /*0ca0*/  MUFU.RCP R6, R20 ;  /* 0x0000001400067308 */ /* 0x001e300000001000 */
[----:B------:R-:W-:Y:S08]  /*0cb0*/  MUFU.SIN R12, R9 ;  /* 0x00000009000c7308 */ /* 0x000ff00000000400 */
[----:B------:R1:W-:Y:S08]  /*0cc0*/  MUFU.SIN R10, R2 ;  /* 0x00000002000a7308 */ /* 0x0003f00000000400 */
[----:B------:R-:W-:Y:S01]  /*0cd0*/  MUFU.SIN R0, R11 ;  /* 0x0000000b00007308 */ /* 0x000fe20000000400 */
[----:B-1----:R-:W-:-:S04]  /*0ce0*/  IMAD.WIDE.U32 R2, R3, 0x4, R4 ;  /* 0x0000000403027825 */ /* 0x002fc800078e0004 */
[----:B0-----:R-:W-:Y:S01]  /*0cf0*/  FMUL.FTZ R4, R13, R6 ;  /* 0x000000060d047220 */ /* 0x001fe20000410000 */
[----:B------:R-:W-:Y:S02]  /*0d00*/  IMAD.WIDE.U32 R2, R17, 0x10, R2 ;  /* 0x0000001011027825 */ /* 0x000fe400078e0002 */
[----:B------:R-:W0:Y:S08]  /*0d10*/  MUFU.RCP R7, R22 ;  /* 0x0000001600077308 */ /* 0x000e300000001000 */
[----:B------:R-:W1:Y:S08]  /*0d20*/  MUFU.RCP R19, R19 ;  /* 0x0000001300137308 */ /* 0x000e700000001000 */
[----:B------:R-:W-:Y:S01]  /*0d30*/  MUFU.SIN R8, R24 ;  /* 0x0000001800087308 */ /* 0x000fe20000000400 */
[----:B0-----:R-:W-:-:S07]  /*0d40*/  FMUL.FTZ R5, R12, R7 ;  /* 0x000000070c057220 */ /* 0x001fce0000410000 */
[----:B------:R-:W-:Y:S01]  /*0d50*/  MUFU.SIN R9, R25 ;  /* 0x0000001900097308 */ /* 0x000fe20000000400 */
[----:B-1----:R-:W-:-:S07]  /*0d60*/  FMUL.FTZ R6, R10, R19 ;  /* 0x000000130a067220 */ /* 0x002fce0000410000 */
[----:B------:R-:W-:Y:S08]  /*0d70*/  MUFU.SIN R15, R26 ;  /* 0x0000001a000f7308 */ /* 0x000ff00000000400 */
[----:B------:R-:W-:Y:S08]  /*0d80*/  MUFU.SIN R11, R27 ;  /* 0x0000001b000b7308 */ /* 0x000ff00000000400 */
[----:B------:R-:W0:Y:S08]  /*0d90*/  MUFU.RCP R21, R21 ;  /* 0x0000001500157308 */ /* 0x000e300000001000 */
[----:B------:R-:W1:Y:S08]  /*0da0*/  MUFU.RCP R23, R23 ;  /* 0x0000001700177308 */ /* 0x000e700000001000 */
[----:B------:R-:W2:Y:S01]  /*0db0*/  MUFU.RCP R18, R18 ;  /* 0x0000001200127308 */ /* 0x000ea20000001000 */
[----:B0-----:R-:W-:-:S05]  /*0dc0*/  FMUL.FTZ R7, R0, R21 ;  /* 0x0000001500077220 */ /* 0x001fca0000410000 */
[----:B------:R-:W-:Y:S02]  /*0dd0*/  STG.E.128 desc[UR4][R2.64], R4 ;  /* 0x0000000402007986 */ /* 0x000fe4000c101d04 */
[----:B------:R-:W0:Y:S01]  /*0de0*/  MUFU.RCP R16, R16 ;  /* 0x0000001000107308 */ /* 0x000e220000001000 */
[----:B-1----:R-:W-:-:S07]  /*0df0*/  FMUL.FTZ R8, R8, R23 ;  /* 0x0000001708087220 */ /* 0x002fce0000410000 */
[----:B------:R-:W1:Y:S01]  /*0e00*/  MUFU.RCP R14, R14 ;  /* 0x0000000e000e7308 */ /* 0x000e620000001000 */
[----:B--2---:R-:W-:Y:S01]  /*0e10*/  FMUL.FTZ R9, R9, R18 ;  /* 0x0000001209097220 */ /* 0x004fe20000410000 */
[----:B0-----:R-:W-:Y:S01]  /*0e20*/  FMUL.FTZ R10, R15, R16 ;  /* 0x000000100f0a7220 */ /* 0x001fe20000410000 */
[----:B-1----:R-:W-:-:S05]  /*0e30*/  FMUL.FTZ R11, R11, R14 ;  /* 0x0000000e0b0b7220 */ /* 0x002fca0000410000 */
[----:B------:R-:W-:Y:S01]  /*0e40*/  STG.E.128 desc[UR4][R2.64+0x800], R8 ;  /* 0x0008000802007986 */ /* 0x000fe2000c101d04 */
[----:B------:R-:W-:Y:S05]  /*0e50*/  EXIT ;  /* 0x000000000000794d */ /* 0x000fea0003800000 */
.L_x_1779:
        /* <DEDUP_REMOVED lines=10> */
.L_x_7511:


//--------------------- .text._ZN2at6native29vectorized_elementwise_kernelILi8EZZZNS0_15tan_kernel_cudaERNS_18TensorIteratorBaseEENKUlvE0_clEvENKUlvE0_clEvEUlfE_St5arrayIPcLm2EEEEviT0_T1_ --------------------------
	.section	.text._ZN2at6native29vectorized_elementwise_kernelILi8EZZZNS0_15tan_kernel_cudaERNS_18TensorIteratorBaseEENKUlvE0_clEvENKUlvE0_clEvEUlfE_St5arrayIPcLm2EEEEviT0_T1_,"ax",@progbits
	.align	128
        .global         _ZN2at6native29vectorized_elementwise_kernelILi8EZZZNS0_15tan_kernel_cudaERNS_18TensorIteratorBaseEENKUlvE0_clEvENKUlvE0_clEvEUlfE_St5arrayIPcLm2EEEEviT0_T1_
        .type           _ZN2at6native29vectorized_elementwise_kernelILi8EZZZNS0_15tan_kernel_cudaERNS_18TensorIteratorBaseEENKUlvE0_clEvENKUlvE0_clEvEUlfE_St5arrayIPcLm2EEEEviT0_T1_,@function
        .size           _ZN2at6native29vectorized_elementwise_kernelILi8EZZZNS0_15tan_kernel_cudaERNS_18TensorIteratorBaseEENKUlvE0_clEvENKUlvE0_clEvEUlfE_St5arrayIPcLm2EEEEviT0_T1_,(.L_x_7512 - _ZN2at6native29vectorized_elementwise_kernelILi8EZZZNS0_15tan_kernel_cudaERNS_18TensorIteratorBaseEENKUlvE0_clEvENKUlvE0_clEvEUlfE_St5arrayIPcLm2EEEEviT0_T1_)
        .other          _ZN2at6native29vectorized_elementwise_kernelILi8EZZZNS0_15tan_kernel_cudaERNS_18TensorIteratorBaseEENKUlvE0_clEvENKUlvE0_clEvEUlfE_St5arrayIPcLm2EEEEviT0_T1_,@"STO_CUDA_ENTRY STV_DEFAULT"
_ZN2at6native29vectorized_elementwise_kernelILi8EZZZNS0_15tan_kernel_cudaERNS_18TensorIteratorBaseEENKUlvE0_clEvENKUlvE0_clEvEUlfE_St5arrayIPcLm2EEEEviT0_T1_:
.text._ZN2at6native29vectorized_elementwise_kernelILi8EZZZNS0_15tan_kernel_cudaERNS_18TensorIteratorBaseEENKUlvE0_clEvENKUlvE0_clEvEUlfE_St5arrayIPcLm2EEEEviT0_T1_:
        /* <DEDUP_REMOVED lines=140> */
.L_x_1783:
[----:B------:R-:W-:-:S13]  /*08c0*/  ISETP.GE.U32.AND P0, PT, R2, R5, PT ;  /* 0x000000050200720c */ /* 0x000fda0003f06070 */
[----:B------:R-:W-:Y:S05]  /*08d0*/  @P0 BRA `(.L_x_1785) ;  /* 0x0000000000300947 */ /* 0x000fea0003800000 */
[----:B0-----:R-:W0:Y:S01]  /*08e0*/  LDC.64 R12, c[0x0][0x388] ;  /* 0x0000e200ff0c7b82 */ /* 0x001e220000000a00 */
[----:B------:R-:W-:Y:S02]  /*08f0*/  IADD3 R15, PT, PT, R3, R2, RZ ;  /* 0x00000002030f7210 */ /* 0x000fe40007ffe0ff */
[----:B------:R-:W-:-:S03]  /*0900*/  IADD3 R2, PT, PT, R2, 0x80, RZ ;  /* 0x0000008002027810 */ /* 0x000fc60007ffe0ff */
[----:B0-----:R-:W-:-:S05]  /*0910*/  IMAD.WIDE.U32 R12, R15, 0x4, R12 ;  /* 0x000000040f0c7825 */ /* 0x001fca00078e000c */
[----:B------:R1:W-:Y:S02]  /*0920*/  STG.E desc[UR4][R12.64], R7 ;  /* 0x000000070c007986 */ /* 0x0003e4000c101904 */
.L_x_1784:
[----:B------:R-:W-:-:S13]  /*0930*/  ISETP.GE.U32.AND P0, PT, R2, R5, PT ;  /* 0x000000050200720c */ /* 0x000fda0003f06070 */
[----:B------:R-:W-:Y:S05]  /*0940*/  @P0 BRA `(.L_x_1786) ;  /* 0x0000000000340947 */ /* 0x000fea0003800000 */
[----:B01----:R-:W0:Y:S01]  /*0950*/  LDC.64 R6, c[0x0][0x388] ;  /* 0x0000e200ff067b82 */ /* 0x003e220000000a00 */
[----:B------:R-:W-:Y:S02]  /*0960*/  IADD3 R13, PT, PT, R3, R2, RZ ;  /* 0x00000002030d7210 */ /* 0x000fe40007ffe0ff */
[----:B------:R-:W-:-:S03]  /*0970*/  IADD3 R2, PT, PT, R2, 0x80, RZ ;  /* 0x0000008002027810 */ /* 0x000fc60007ffe0ff */
[----:B0-----:R-:W-:-:S05]  /*0980*/  IMAD.WIDE.U32 R6, R13, 0x4, R6 ;  /* 0x000000040d067825 */ /* 0x001fca00078e0006 */
[----:B------:R1:W-:Y:S02]  /*0990*/  STG.E desc[UR4][R6.64], R8 ;  /* 0x0000000806007986 */ /* 0x0003e4000c101904 */
.L_x_1785:
        /* <DEDUP_REMOVED lines=8> */
.L_x_1786:
[----:B------:R-:W-:Y:S05]  /*0a20*/  BSYNC.RELIABLE B1 ;  /* 0x0000000000017941 */ /* 0x000fea0003800100 */
.L_x_1782:
[----:B------:R-:W-:-:S13]  /*0a30*/  ISETP.GE.U32.AND P0, PT, R2, R5, PT ;  /* 0x000000050200720c */ /* 0x000fda0003f06070 */
[----:B012---:R-:W0:Y:S01]  /*0a40*/  @!P0 LDC.64 R6, c[0x0][0x388] ;  /* 0x0000e200ff068b82 */ /* 0x007e220000000a00 */
[----:B------:R-:W-:Y:S02]  /*0a50*/  @!P0 IADD3 R9, PT, PT, R3, R2, RZ ;  /* 0x0000000203098210 */ /* 0x000fe40007ffe0ff */
[----:B------:R-:W-:-:S03]  /*0a60*/  @!P0 IADD3 R2, PT, PT, R2, 0x80, RZ ;  /* 0x0000008002028810 */ /* 0x000fc60007ffe0ff */
[----:B0-----:R-:W-:-:S05]  /*0a70*/  @!P0 IMAD.WIDE.U32 R6, R9, 0x4, R6 ;  /* 0x0000000409068825 */ /* 0x001fca00078e0006 */
[----:B------:R2:W-:Y:S02]  /*0a80*/  @!P0 STG.E desc[UR4][R6.64], R10 ;  /* 0x0000000a06008986 */ /* 0x0005e4000c101904 */
.L_x_1787:
[----:B------:R-:W-:Y:S05]  /*0a90*/  BSYNC.RECONVERGENT B0 ;  /* 0x0000000000007941 */ /* 0x000fea0003800200 */
.L_x_1781:
        /* <DEDUP_REMOVED lines=8> */
.L_x_1780:
[----:B------:R-:W0:Y:S01]  /*0b20*/  S2R R17, SR_TID.X ;  /* 0x0000000000117919 */ /* 0x000e220000002100 */
[----:B------:R-:W1:Y:S02]  /*0b30*/  LDC.64 R4, c[0x0][0x390] ;  /* 0x0000e400ff047b82 */ /* 0x000e640000000a00 */
[----:B-1----:R-:W-:-:S04]  /*0b40*/  IMAD.WIDE.U32 R4, R3, 0x4, R4 ;  /* 0x0000000403047825 */ /* 0x002fc800078e0004 */
[----:B0-----:R-:W-:-:S06]  /*0b50*/  IMAD.WIDE.U32 R4, R17, 0x20, R4 ;  /* 0x0000002011047825 */ /* 0x001fcc00078e0004 */
[----:B------:R-:W2:Y:S02]  /*0b60*/  LDG.E.ENL2.256 R4, R8, desc[UR4][R4.64] ;  /* 0xfe0000040408797e */ /* 0x000ea40008121904 */
[----:B--2---:R-:W-:Y:S01]  /*0b70*/  FMUL.RZ R8, R8, 0.15915493667125701904 ;  /* 0x3e22f98308087820 */ /* 0x004fe2000040c000 */
[----:B------:R-:W-:Y:S01]  /*0b80*/  FMUL.RZ R9, R9, 0.15915493667125701904 ;  /* 0x3e22f98309097820 */ /* 0x000fe2000040c000 */
[----:B------:R-:W-:Y:S01]  /*0b90*/  FMUL.RZ R2, R10, 0.15915493667125701904 ;  /* 0x3e22f9830a027820 */ /* 0x000fe2000040c000 */
[----:B------:R-:W-:Y:S01]  /*0ba0*/  FMUL.RZ R11, R11, 0.15915493667125701904 ;  /* 0x3e22f9830b0b7820 */ /* 0x000fe2000040c000 */
[----:B------:R-:W-:Y:S01]  /*0bb0*/  FMUL.RZ R24, R4, 0.15915493667125701904 ;  /* 0x3e22f98304187820 */ /* 0x000fe2000040c000 */
        /* <DEDUP_REMOVED lines=31> */
[----:B0-----:R-:W-:-:S07]  /*0db0*/  FMUL.FTZ R7, R0, R21 ;  /* 0x0000001500077220 */ /* 0x001fce0000410000 */
[----:B------:R-:W0:Y:S01]  /*0dc0*/  MUFU.RCP R16, R16 ;  /* 0x0000001000107308 */ /* 0x000e220000001000 */
[----:B-1----:R-:W-:-:S07]  /*0dd0*/  FMUL.FTZ R8, R8, R23 ;  /* 0x0000001708087220 */ /* 0x002fce0000410000 */
[----:B------:R-:W1:Y:S01]  /*0de0*/  MUFU.RCP R14, R14 ;  /* 0x0000000e000e7308 */ /* 0x000e620000001000 */
[----:B--2---:R-:W-:Y:S01]  /*0df0*/  FMUL.FTZ R9, R9, R18 ;  /* 0x0000001209097220 */ /* 0x004fe20000410000 */
[----:B0-----:R-:W-:Y:S01]  /*0e00*/  FMUL.FTZ R10, R15, R16 ;  /* 0x000000100f0a7220 */ /* 0x001fe20000410000 */
[----:B-1----:R-:W-:-:S05]  /*0e10*/  FMUL.FTZ R11, R11, R14 ;  /* 0x0000000e0b0b7220 */ /* 0x002fca0000410000 */
[----:B------:R-:W-:Y:S01]  /*0e20*/  STG.E.ENL2.256 desc[UR4][R2.64], R4, R8 ;  /* 0xf80000040208797f */ /* 0x000fe2000f121804 */
[----:B------:R-:W-:Y:S05]  /*0e30*/  EXIT ;  /* 0x000000000000794d */ /* 0x000fea0003800000 */
.L_x_1788:
        /* <DEDUP_REMOVED lines=12> */
.L_x_7512:


//--------------------- .text._ZN2at6native18elementwise_kernelILi128ELi4EZNS0_15gpu_kernel_implIZZZNS0_15tan_kernel_cudaERNS_18TensorIteratorBaseEENKUlvE0_clEvENKUlvE_clEvEUldE_EEvS4_RKT_EUliE_EEviT1_ --------------------------
	.section	.text._ZN2at6native18elementwise_kernelILi128ELi4EZNS0_15gpu_kernel_implIZZZNS0_15tan_kernel_cudaERNS_18TensorIteratorBaseEENKUlvE0_clEvENKUlvE_clEvEUldE_EEvS4_RKT_EUliE_EEviT1_,"ax",@progbits
	.align	128
        .global         _ZN2at6native18elementwise_kernelILi128ELi4EZNS0_15gpu_kernel_implIZZZNS0_15tan_kernel_cudaERNS_18TensorIteratorBaseEENKUlvE0_clEvENKUlvE_clEvEUldE_EEvS4_RKT_EUliE_EEviT1_
        .type           _ZN2at6native18elementwise_kernelILi128ELi4EZNS0_15gpu_kernel_implIZZZNS0_15tan_kernel_cudaERNS_18TensorIteratorBaseEENKUlvE0_clEvENKUlvE_clEvEUldE_EEvS4_RKT_EUliE_EEviT1_,@function
        .size           _ZN2at6native18elementwise_kernelILi128ELi4EZNS0_15gpu_kernel_implIZZZNS0_15tan_kernel_cudaERNS_18TensorIteratorBaseEENKUlvE0_clEvENKUlvE_clEvEUldE_EEvS4_RKT_EUliE_EEviT1_,(.L_x_7464 - _ZN2at6native18elementwise_kernelILi128ELi4EZNS0_15gpu_kernel_implIZZZNS0_15tan_kernel_cudaERNS_18TensorIteratorBaseEENKUlvE0_clEvENKUlvE_clEvEUldE_EEvS4_RKT_EUliE_EEviT1_)
        .other          _ZN2at6native18elementwise_kernelILi128ELi4EZNS0_15gpu_kernel_implIZZZNS0_15tan_kernel_cudaERNS_18TensorIteratorBaseEENKUlvE0_clEvENKUlvE_clEvEUldE_EEvS4_RKT_EUliE_EEviT1_,@"STO_CUDA_ENTRY STV_DEFAULT"
_ZN2at6native18elementwise_kernelILi128ELi4EZNS0_15gpu_kernel_implIZZZNS0_15tan_kernel_cudaERNS_18TensorIteratorBaseEENKUlvE0_clEvENKUlvE_clEvEUldE_EEvS4_RKT_EUliE_EEviT1_:
.text._ZN2at6native18elementwise_kernelILi128ELi4EZNS0_15gpu_kernel_implIZZZNS0_15tan_kernel_cudaERNS_18TensorIteratorBaseEENKUlvE0_clEvENKUlvE_clEvEUldE_EEvS4_RKT_EUliE_EEviT1_:
[----:B------:R-:W0:Y:S01]  /*0000*/  LDC R1, c[0x0][0x37c] ;  /* 0x0000df00ff017b82 */ /* 0x000e220000000800 */
[----:B------:R-:W1:Y:S07]  /*0010*/  S2R R17, SR_TID.X ;  /* 0x0000000000117919 */ /* 0x000e6e0000002100 */
[----:B------:R-:W2:Y:S01]  /*0020*/  S2UR UR4, SR_CTAID.X ;  /* 0x00000000000479c3 */ /* 0x000ea20000002500 */
[----:B------:R-:W3:Y:S01]  /*0030*/  LDCU UR39, c[0x0][0x388] ;  /* 0x00007100ff2777ac */ /* 0x000ee20008000800 */
[----:B------:R-:W-:Y:S01]  /*0040*/  BSSY.RECONVERGENT B6, `(.L_x_1789) ;  /* 0x0000395000067945 */ /* 0x000fe20003800200 */
[----:B0-----:R-:W-:Y:S01]  /*0050*/  VIADD R1, R1, 0xffffffd8 ;  /* 0xffffffd801017836 */ /* 0x001fe20000000000 */
[----:B------:R-:W0:Y:S01]  /*0060*/  LDCU UR5, c[0x0][0x380] ;  /* 0x00007000ff0577ac */ /* 0x000e220008000800 */
[----:B------:R-:W4:Y:S01]  /*0070*/  LDCU.64 UR36, c[0x0][0x358] ;  /* 0x00006b00ff2477ac */ /* 0x000f220008000a00 */
[----:B------:R-:W4:Y:S01]  /*0080*/  LDCU.U8 UR41, c[0x0][0x592] ;  /* 0x0000b240ff2977ac */ /* 0x000f220008000000 */
[----:B------:R-:W4:Y:S01]  /*0090*/  LDCU.U8 UR42, c[0x0][0x591] ;  /* 0x0000b220ff2a77ac */ /* 0x000f220008000000 */
[----:B---3--:R-:W-:-:S02]  /*00a0*/  UIADD3 UR40, UPT, UPT, UR39, -0x1, URZ ;  /* 0xffffffff27287890 */ /* 0x008fc4000fffe0ff */
[----:B--2---:R-:W-:Y:S02]  /*00b0*/  USHF.L.U32 UR4, UR4, 0x9, URZ ;  /* 0x0000000904047899 */ /* 0x004fe400080006ff */
[----:B------:R-:W-:-:S04]  /*00c0*/  UISETP.LT.U32.AND UP0, UPT, UR40, 0x18, UPT ;  /* 0x000000182800788c */ /* 0x000fc8000bf01070 */
[----:B------:R-:W-:Y:S01]  /*00d0*/  USEL UR38, UR40, 0x18, UP0 ;  /* 0x0000001828267887 */ /* 0x000fe20008000000 */
[----:B-1----:R-:W-:-:S03]  /*00e0*/  LOP3.LUT R17, R17, UR4, RZ, 0xfc, !PT ;  /* 0x0000000411117c12 */ /* 0x002fc6000f8efcff */
[----:B------:R-:W-:Y:S01]  /*00f0*/  UIADD3 UR38, UPT, UPT, UR38, 0x1, URZ ;  /* 0x0000000126267890 */ /* 0x000fe2000fffe0ff */
[----:B0-----:R-:W-:-:S13]  /*0100*/  ISETP.GE.AND P0, PT, R17, UR5, PT ;  /* 0x0000000511007c0c */ /* 0x001fda000bf06270 */
[----:B----4-:R-:W-:Y:S05]  /*0110*/  @P0 BRA `(.L_x_1790) ;  /* 0x00000038001c0947 */ /* 0x010fea0003800000 */
[----:B------:R-:W-:Y:S01]  /*0120*/  UISETP.NE.AND UP0, UPT, UR39, URZ, UPT ;  /* 0x000000ff2700728c */ /* 0x000fe2000bf05270 */
[----:B------:R-:W-:Y:S02]  /*0130*/  HFMA2 R2, -RZ, RZ, 0, 0 ;  /* 0x00000000ff027431 */ /* 0x000fe400000001ff */
        /* <DEDUP_REMOVED lines=300> */
.L_x_1791:
[----:B------:R-:W0:Y:S01]  /*1400*/  LDCU.64 UR6, c[0x0][0x588] ;  /* 0x0000b100ff0677ac */ /* 0x000e220008000a00 */
[----:B------:R-:W-:Y:S01]  /*1410*/  BSSY.RECONVERGENT B7, `(.L_x_1792) ;  /* 0x00000ed000077945 */ /* 0x000fe20003800200 */
[----:B------:R-:W-:-:S04]  /*1420*/  UPRMT UR4, UR41, 0x9910, URZ ;  /* 0x0000991029047896 */ /* 0x000fc800080000ff */
[----:B------:R-:W-:Y:S01]  /*1430*/  UISETP.GT.AND UP0, UPT, UR4, 0x9, UPT ;  /* 0x000000090400788c */ /* 0x000fe2000bf04270 */
[----:B0-----:R-:W-:-:S04]  /*1440*/  IADD3 R4, P0, PT, R0, UR6, RZ ;  /* 0x0000000600047c10 */ /* 0x001fc8000ff1e0ff */
        /* <DEDUP_REMOVED lines=11> */
[----:B--2---:R0:W1:Y:S01]  /*1500*/  I2F.F64.S16 R6, R4 ;  /* 0x0000000400067312 */ /* 0x0040620000101c00 */
[----:B------:R-:W-:Y:S05]  /*1510*/  BRA `(.L_x_1798) ;  /* 0x0000000c00707947 */ /* 0x000fea0003800000 */
.L_x_1796:
[----:B------:R-:W2:Y:S02]  /*1520*/  LDG.E.U8 R4, desc[UR36][R4.64] ;  /* 0x0000002404047981 */ /* 0x000ea4000c1e1100 */
[----:B--2---:R0:W1:Y:S01]  /*1530*/  I2F.F64.U16 R6, R4 ;  /* 0x0000000400067312 */ /* 0x0040620000101800 */
[----:B------:R-:W-:Y:S05]  /*1540*/  BRA `(.L_x_1798) ;  /* 0x0000000c00647947 */ /* 0x000fea0003800000 */
.L_x_1795:
[----:B------:R-:W-:-:S09]  /*1550*/  UISETP.NE.AND UP0, UPT, UR4, 0x2, UPT ;  /* 0x000000020400788c */ /* 0x000fd2000bf05270 */
[----:B------:R-:W-:Y:S05]  /*1560*/  BRA.U !UP0, `(.L_x_1799) ;  /* 0x0000000108287547 */ /* 0x000fea000b800000 */
[----:B------:R-:W-:-:S09]  /*1570*/  UISETP.NE.AND UP0, UPT, UR4, 0x3, UPT ;  /* 0x000000030400788c */ /* 0x000fd2000bf05270 */
[----:B------:R-:W-:Y:S05]  /*1580*/  BRA.U !UP0, `(.L_x_1800) ;  /* 0x0000000108147547 */ /* 0x000fea000b800000 */
[----:B------:R-:W-:-:S09]  /*1590*/  UISETP.NE.AND UP0, UPT, UR4, 0x4, UPT ;  /* 0x000000040400788c */ /* 0x000fd2000bf05270 */
[----:B------:R-:W-:Y:S05]  /*15a0*/  BRA.U UP0, `(.L_x_1797) ;  /* 0x0000000900c07547 */ /* 0x000fea000b800000 */
[----:B------:R-:W2:Y:S02]  /*15b0*/  LDG.E.64 R6, desc[UR36][R4.64] ;  /* 0x0000002404067981 */ /* 0x000ea4000c1e1b00 */
[----:B--2---:R-:W0:Y:S01]  /*15c0*/  I2F.F64.S64 R6, R6 ;  /* 0x0000000600067312 */ /* 0x004e220000301c00 */
[----:B------:R-:W-:Y:S05]  /*15d0*/  BRA `(.L_x_1798) ;  /* 0x0000000c00407947 */ /* 0x000fea0003800000 */
.L_x_1800:
[----:B------:R-:W2:Y:S02]  /*15e0*/  LDG.E R4, desc[UR36][R4.64] ;  /* 0x0000002404047981 */ /* 0x000ea4000c1e1900 */
[----:B--2---:R0:W1:Y:S01]  /*15f0*/  I2F.F64 R6, R4 ;  /* 0x0000000400067312 */ /* 0x0040620000201c00 */
[----:B------:R-:W-:Y:S05]  /*1600*/  BRA `(.L_x_1798) ;  /* 0x0000000c00347947 */ /* 0x000fea0003800000 */
.L_x_1799:
[----:B------:R-:W2:Y:S02]  /*1610*/  LDG.E.U16 R4, desc[UR36][R4.64] ;  /* 0x0000002404047981 */ /* 0x000ea4000c1e1500 */
[----:B--2---:R0:W1:Y:S01]  /*1620*/  I2F.F64.S16 R6, R4 ;  /* 0x0000000400067312 */ /* 0x0040620000101c00 */
[----:B------:R-:W-:Y:S05]  /*1630*/  BRA `(.L_x_1798) ;  /* 0x0000000c00287947 */ /* 0x000fea0003800000 */
.L_x_1794:
[----:B------:R-:W-:-:S09]  /*1640*/  UISETP.GT.AND UP0, UPT, UR4, 0x6, UPT ;  /* 0x000000060400788c */ /* 0x000fd2000bf04270 */
[----:B------:R-:W-:Y:S05]  /*1650*/  BRA.U UP0, `(.L_x_1801) ;  /* 0x0000000100347547 */ /* 0x000fea000b800000 */
[----:B------:R-:W-:-:S09]  /*1660*/  UISETP.NE.AND UP0, UPT, UR4, 0x5, UPT ;  /* 0x000000050400788c */ /* 0x000fd2000bf05270 */
[----:B------:R-:W-:Y:S05]  /*1670*/  BRA.U !UP0, `(.L_x_1802) ;  /* 0x0000000108187547 */ /* 0x000fea000b800000 */
[----:B------:R-:W-:-:S09]  /*1680*/  UISETP.NE.AND UP0, UPT, UR4, 0x6, UPT ;  /* 0x000000060400788c */ /* 0x000fd2000bf05270 */
[----:B------:R-:W-:Y:S05]  /*1690*/  BRA.U UP0, `(.L_x_1797) ;  /* 0x0000000900847547 */ /* 0x000fea000b800000 */
[----:B------:R-:W2:Y:S02]  /*16a0*/  LDG.E R6, desc[UR36][R4.64] ;  /* 0x0000002404067981 */ /* 0x000ea4000c1e1900 */
[----:B--2---:R-:W-:-:S06]  /*16b0*/  FMUL.FTZ R6, R6, 1 ;  /* 0x3f80000006067820 */ /* 0x004fcc0000410000 */
[----:B------:R-:W0:Y:S01]  /*16c0*/  F2F.F64.F32 R6, R6 ;  /* 0x0000000600067310 */ /* 0x000e220000201800 */
[----:B------:R-:W-:Y:S05]  /*16d0*/  BRA `(.L_x_1798) ;  /* 0x0000000c00007947 */ /* 0x000fea0003800000 */
.L_x_1802:
[----:B------:R-:W2:Y:S02]  /*16e0*/  LDG.E.U16 R0, desc[UR36][R4.64] ;  /* 0x0000002404007981 */ /* 0x000ea4000c1e1500 */
[----:B--2---:R-:W-:-:S05]  /*16f0*/  HADD2.F32 R0, -RZ, R0.H0_H0 ;  /* 0x20000000ff007230 */ /* 0x004fca0000004100 */
[----:B------:R-:W-:-:S04]  /*1700*/  FMUL.FTZ R0, R0, 1 ;  /* 0x3f80000000007820 */ /* 0x000fc80000410000 */
[----:B------:R0:W1:Y:S01]  /*1710*/  F2F.F64.F32 R6, R0 ;  /* 0x0000000000067310 */ /* 0x0000620000201800 */
[----:B------:R-:W-:Y:S05]  /*1720*/  BRA `(.L_x_1798) ;  /* 0x0000000800ec7947 */ /* 0x000fea0003800000 */
.L_x_1801:
[----:B------:R-:W-:-:S09]  /*1730*/  UISETP.NE.AND UP0, UPT, UR4, 0x7, UPT ;  /* 0x000000070400788c */ /* 0x000fd2000bf05270 */
[----:B------:R-:W-:Y:S05]  /*1740*/  BRA.U !UP0, `(.L_x_1803) ;  /* 0x0000000108347547 */ /* 0x000fea000b800000 */
        /* <DEDUP_REMOVED lines=8> */
.L_x_1804:
[----:B------:R-:W2:Y:S02]  /*17d0*/  LDG.E.U16 R4, desc[UR36][R4.64] ;  /* 0x0000002404047981 */ /* 0x000ea4000c1e1500 */
[----:B--2---:R-:W-:-:S05]  /*17e0*/  HADD2.F32 R0, -RZ, R4.H0_H0 ;  /* 0x20000004ff007230 */ /* 0x004fca0000004100 */
[----:B------:R-:W-:-:S04]  /*17f0*/  FMUL.FTZ R0, R0, 1 ;  /* 0x3f80000000007820 */ /* 0x000fc80000410000 */
[----:B------:R0:W1:Y:S01]  /*1800*/  F2F.F64.F32 R6, R0 ;  /* 0x0000000000067310 */ /* 0x0000620000201800 */
[----:B------:R-:W-:Y:S05]  /*1810*/  BRA `(.L_x_1798) ;  /* 0x0000000800b07947 */ /* 0x000fea0003800000 */
.L_x_1803:
[----:B------:R0:W5:Y:S01]  /*1820*/  LDG.E.64 R6, desc[UR36][R4.64] ;  /* 0x0000002404067981 */ /* 0x000162000c1e1b00 */
[----:B------:R-:W-:Y:S05]  /*1830*/  BRA `(.L_x_1798) ;  /* 0x0000000800a87947 */ /* 0x000fea0003800000 */
.L_x_1793:
        /* <DEDUP_REMOVED lines=8> */
[----:B------:R-:W2:Y:S01]  /*18c0*/  LDG.E.U8 R4, desc[UR36][R4.64] ;  /* 0x0000002404047981 */ /* 0x000ea2000c1e1100 */
[----:B------:R-:W-:Y:S01]  /*18d0*/  IMAD.MOV.U32 R6, RZ, RZ, RZ ;  /* 0x000000ffff067224 */ /* 0x000fe200078e00ff */
[----:B--2---:R-:W-:-:S04]  /*18e0*/  ISETP.NE.AND P0, PT, R4, RZ, PT ;  /* 0x000000ff0400720c */ /* 0x004fc80003f05270 */
[----:B------:R-:W-:Y:S01]  /*18f0*/  FSEL R7, RZ, 1.875, !P0 ;  /* 0x3ff00000ff077808 */ /* 0x000fe20004000000 */
[----:B------:R-:W-:Y:S08]  /*1900*/  BRA `(.L_x_1798) ;  /* 0x0000000800747947 */ /* 0x000ff00003800000 */
.L_x_1807:
[----:B------:R0:W5:Y:S01]  /*1910*/  LDG.E.64 R6, desc[UR36][R4.64] ;  /* 0x0000002404067981 */ /* 0x000162000c1e1b00 */
[----:B------:R-:W-:Y:S05]  /*1920*/  BRA `(.L_x_1798) ;  /* 0x00000008006c7947 */ /* 0x000fea0003800000 */
.L_x_1806:
        /* <DEDUP_REMOVED lines=23> */
[----:B------:R-:W-:-:S05]  /*1aa0*/  LOP3.LUT R3, R3, 0x80000000, R0, 0xf8, !PT ;  /* 0x8000000003037812 */ /* 0x000fca00078ef800 */
[----:B------:R-:W-:-:S04]  /*1ab0*/  FMUL.FTZ R3, R3, 1 ;  /* 0x3f80000003037820 */ /* 0x000fc80000410000 */
[----:B------:R0:W1:Y:S01]  /*1ac0*/  F2F.F64.F32 R6, R3 ;  /* 0x0000000300067310 */ /* 0x0000620000201800 */
[----:B------:R-:W-:Y:S05]  /*1ad0*/  BRA `(.L_x_1798) ;  /* 0x0000000800007947 */ /* 0x000fea0003800000 */
.L_x_1809:
[----:B------:R-:W2:Y:S02]  /*1ae0*/  LDG.E.U8 R4, desc[UR36][R4.64] ;  /* 0x0000002404047981 */ /* 0x000ea4000c1e1100 */
[C---:B--2---:R-:W-:Y:S01]  /*1af0*/  SHF.L.U32 R3, R4.reuse, 0x19, RZ ;  /* 0x0000001904037819 */ /* 0x044fe200000006ff */
        /* <DEDUP_REMOVED lines=9> */
[----:B------:R-:W-:-:S05]  /*1b90*/  LOP3.LUT R0, R0, 0x80000000, R3, 0xf8, !PT ;  /* 0x8000000000007812 */ /* 0x000fca00078ef803 */
[----:B------:R-:W-:-:S04]  /*1ba0*/  FMUL.FTZ R0, R0, 1 ;  /* 0x3f80000000007820 */ /* 0x000fc80000410000 */
[----:B------:R0:W1:Y:S01]  /*1bb0*/  F2F.F64.F32 R6, R0 ;  /* 0x0000000000067310 */ /* 0x0000620000201800 */
[----:B------:R-:W-:Y:S05]  /*1bc0*/  BRA `(.L_x_1798) ;  /* 0x0000000400c47947 */ /* 0x000fea0003800000 */
.L_x_1808:
[----:B------:R-:W2:Y:S02]  /*1bd0*/  LDG.E.U16 R0, desc[UR36][R4.64] ;  /* 0x0000002404007981 */ /* 0x000ea4000c1e1500 */
[----:B--2---:R-:W-:-:S05]  /*1be0*/  SHF.L.U32 R0, R0, 0x10, RZ ;  /* 0x0000001000007819 */ /* 0x004fca00000006ff */
[----:B------:R-:W-:-:S04]  /*1bf0*/  FMUL.FTZ R0, R0, 1 ;  /* 0x3f80000000007820 */ /* 0x000fc80000410000 */
[----:B------:R0:W1:Y:S01]  /*1c00*/  F2F.F64.F32 R6, R0 ;  /* 0x0000000000067310 */ /* 0x0000620000201800 */
[----:B------:R-:W-:Y:S05]  /*1c10*/  BRA `(.L_x_1798) ;  /* 0x0000000400b07947 */ /* 0x000fea0003800000 */
.L_x_1805:
        /* <DEDUP_REMOVED lines=9> */
[----:B--2---:R0:W1:Y:S01]  /*1cb0*/  I2F.F64.U16 R6, R4 ;  /* 0x0000000400067312 */ /* 0x0040620000101800 */
[----:B------:R-:W-:Y:S05]  /*1cc0*/  BRA `(.L_x_1798) ;  /* 0x0000000400847947 */ /* 0x000fea0003800000 */
.L_x_1812:
[----:B------:R-:W2:Y:S01]  /*1cd0*/  LDG.E.U8 R4, desc[UR36][R4.64] ;  /* 0x0000002404047981 */ /* 0x000ea2000c1e1100 */
[----:B------:R-:W-:Y:S02]  /*1ce0*/  CS2R R6, SRZ ;  /* 0x0000000000067805 */ /* 0x000fe4000001ff00 */
[----:B--2---:R-:W-:-:S13]  /*1cf0*/  ISETP.NE.AND P0, PT, R4, RZ, PT ;  /* 0x000000ff0400720c */ /* 0x004fda0003f05270 */
[----:B------:R-:W-:Y:S05]  /*1d00*/  @!P0 BRA `(.L_x_1798) ;  /* 0x0000000400748947 */ /* 0x000fea0003800000 */
[----:B------:R-:W-:-:S13]  /*1d10*/  ISETP.NE.AND P0, PT, R4, 0x80, PT ;  /* 0x000000800400780c */ /* 0x000fda0003f05270 */
[----:B------:R-:W-:Y:S02]  /*1d20*/  @!P0 IMAD.MOV.U32 R6, RZ, RZ, 0x20000000 ;  /* 0x20000000ff068424 */ /* 0x000fe400078e00ff */
        /* <DEDUP_REMOVED lines=15> */
.L_x_1814:
[----:B------:R-:W-:Y:S05]  /*1e20*/  BSYNC.RECONVERGENT B0 ;  /* 0x0000000000007941 */ /* 0x000fea0003800200 */
.L_x_1813:
[----:B------:R-:W-:Y:S01]  /*1e30*/  IMAD.SHL.U32 R0, R0, 0x100000, RZ ;  /* 0x0010000000007824 */ /* 0x000fe200078e00ff */
[----:B------:R-:W-:-:S04]  /*1e40*/  LEA R3, R3, 0x3b800000, 0x17 ;  /* 0x3b80000003037811 */ /* 0x000fc800078eb8ff */
[----:B------:R-:W-:-:S05]  /*1e50*/  LOP3.LUT R0, R3, R0, R7, 0xfe, !PT ;  /* 0x0000000003007212 */ /* 0x000fca00078efe07 */
[----:B------:R-:W-:-:S04]  /*1e60*/  FMUL.FTZ R0, R0, 1 ;  /* 0x3f80000000007820 */ /* 0x000fc80000410000 */
[----:B------:R0:W1:Y:S01]  /*1e70*/  F2F.F64.F32 R6, R0 ;  /* 0x0000000000067310 */ /* 0x0000620000201800 */
[----:B------:R-:W-:Y:S05]  /*1e80*/  BRA `(.L_x_1798) ;  /* 0x0000000400147947 */ /* 0x000fea0003800000 */
.L_x_1811:
[----:B------:R-:W2:Y:S01]  /*1e90*/  LDG.E.U8 R4, desc[UR36][R4.64] ;  /* 0x0000002404047981 */ /* 0x000ea2000c1e1100 */
[----:B------:R-:W-:Y:S02]  /*1ea0*/  CS2R R6, SRZ ;  /* 0x0000000000067805 */ /* 0x000fe4000001ff00 */
[----:B--2---:R-:W-:-:S13]  /*1eb0*/  ISETP.NE.AND P0, PT, R4, RZ, PT ;  /* 0x000000ff0400720c */ /* 0x004fda0003f05270 */
[----:B------:R-:W-:Y:S05]  /*1ec0*/  @!P0 BRA `(.L_x_1798) ;  /* 0x0000000400048947 */ /* 0x000fea0003800000 */
[----:B------:R-:W-:-:S13]  /*1ed0*/  ISETP.NE.AND P0, PT, R4, 0x80, PT ;  /* 0x000000800400780c */ /* 0x000fda0003f05270 */
[----:B------:R-:W-:Y:S01]  /*1ee0*/  @!P0 MOV R6, 0x20000000 ;  /* 0x2000000000068802 */ /* 0x000fe20000000f00 */
        /* <DEDUP_REMOVED lines=15> */
.L_x_1816:
[----:B------:R-:W-:Y:S05]  /*1fe0*/  BSYNC.RECONVERGENT B0 ;  /* 0x0000000000007941 */ /* 0x000fea0003800200 */
.L_x_1815:
[----:B------:R-:W-:Y:S01]  /*1ff0*/  IMAD.SHL.U32 R0, R0, 0x200000, RZ ;  /* 0x0020000000007824 */ /* 0x000fe200078e00ff */
[----:B------:R-:W-:-:S04]  /*2000*/  LEA R3, R3, 0x37800000, 0x17 ;  /* 0x3780000003037811 */ /* 0x000fc800078eb8ff */
[----:B------:R-:W-:-:S05]  /*2010*/  LOP3.LUT R0, R3, R0, R7, 0xfe, !PT ;  /* 0x0000000003007212 */ /* 0x000fca00078efe07 */
[----:B------:R-:W-:-:S04]  /*2020*/  FMUL.FTZ R0, R0, 1 ;  /* 0x3f80000000007820 */ /* 0x000fc80000410000 */
[----:B------:R0:W1:Y:S01]  /*2030*/  F2F.F64.F32 R6, R0 ;  /* 0x0000000000067310 */ /* 0x0000620000201800 */
[----:B------:R-:W-:Y:S05]  /*2040*/  BRA `(.L_x_1798) ;  /* 0x0000000000a47947 */ /* 0x000fea0003800000 */
.L_x_1810:
[----:B------:R-:W-:-:S09]  /*2050*/  UISETP.NE.AND UP0, UPT, UR4, 0x1c, UPT ;  /* 0x0000001c0400788c */ /* 0x000fd2000bf05270 */
[----:B------:R-:W-:Y:S05]  /*2060*/  BRA.U !UP0, `(.L_x_1817) ;  /* 0x0000000108947547 */ /* 0x000fea000b800000 */
[----:B------:R-:W-:-:S09]  /*2070*/  UISETP.NE.AND UP0, UPT, UR4, 0x1d, UPT ;  /* 0x0000001d0400788c */ /* 0x000fd2000bf05270 */
[----:B------:R-:W-:Y:S05]  /*2080*/  BRA.U !UP0, `(.L_x_1818) ;  /* 0x0000000108807547 */ /* 0x000fea000b800000 */
[----:B------:R-:W-:-:S09]  /*2090*/  UISETP.NE.AND UP0, UPT, UR4, 0x2c, UPT ;  /* 0x0000002c0400788c */ /* 0x000fd2000bf05270 */
[----:B------:R-:W-:Y:S05]  /*20a0*/  BRA.U !UP0, `(.L_x_1819) ;  /* 0x0000000108487547 */ /* 0x000fea000b800000 */
.L_x_1797:
        /* <DEDUP_REMOVED lines=16> */
.L_x_1820:
[----:B------:R-:W-:Y:S01]  /*21b0*/  CS2R R6, SRZ ;  /* 0x0000000000067805 */ /* 0x000fe2000001ff00 */
[----:B------:R-:W-:Y:S06]  /*21c0*/  BRA `(.L_x_1798) ;  /* 0x0000000000447947 */ /* 0x000fec0003800000 */
.L_x_1819:
[----:B------:R-:W2:Y:S01]  /*21d0*/  LDG.E.U8 R0, desc[UR36][R4.64] ;  /* 0x0000002404007981 */ /* 0x000ea2000c1e1100 */
[----:B------:R-:W-:Y:S01]  /*21e0*/  IMAD.MOV.U32 R6, RZ, RZ, 0x0 ;  /* 0x00000000ff067424 */ /* 0x000fe200078e00ff */
[----:B------:R-:W-:Y:S02]  /*21f0*/  MOV R7, 0x38000000 ;  /* 0x3800000000077802 */ /* 0x000fe40000000f00 */
[----:B--2---:R-:W-:-:S13]  /*2200*/  ISETP.NE.AND P0, PT, R0, RZ, PT ;  /* 0x000000ff0000720c */ /* 0x004fda0003f05270 */
[----:B------:R-:W-:Y:S05]  /*2210*/  @!P0 BRA `(.L_x_1798) ;  /* 0x0000000000308947 */ /* 0x000fea0003800000 */
[----:B------:R-:W-:-:S13]  /*2220*/  ISETP.NE.AND P0, PT, R0, 0xff, PT ;  /* 0x000000ff0000780c */ /* 0x000fda0003f05270 */
[----:B------:R-:W-:Y:S01]  /*2230*/  @P0 IMAD.SHL.U32 R0, R0, 0x800000, RZ ;  /* 0x0080000000000824 */ /* 0x000fe200078e00ff */
[----:B------:R-:W-:Y:S01]  /*2240*/  @!P0 MOV R7, 0x7ff80000 ;  /* 0x7ff8000000078802 */ /* 0x000fe20000000f00 */
[----:B------:R-:W-:Y:S02]  /*2250*/  @!P0 IMAD.MOV.U32 R6, RZ, RZ, 0x20000000 ;  /* 0x20000000ff068424 */ /* 0x000fe400078e00ff */
[----:B------:R-:W-:-:S04]  /*2260*/  @P0 FMUL.FTZ R0, R0, 1 ;  /* 0x3f80000000000820 */ /* 0x000fc80000410000 */
[----:B------:R2:W3:Y:S01]  /*2270*/  @P0 F2F.F64.F32 R6, R0 ;  /* 0x0000000000060310 */ /* 0x0004e20000201800 */
[----:B------:R-:W-:Y:S05]  /*2280*/  BRA `(.L_x_1798) ;  /* 0x0000000000147947 */ /* 0x000fea0003800000 */
.L_x_1818:
[----:B------:R-:W2:Y:S02]  /*2290*/  LDG.E.64 R6, desc[UR36][R4.64] ;  /* 0x0000002404067981 */ /* 0x000ea4000c1e1b00 */
[----:B--2---:R-:W4:Y:S01]  /*22a0*/  I2F.F64.U64 R6, R6 ;  /* 0x0000000600067312 */ /* 0x004f220000301800 */
[----:B------:R-:W-:Y:S05]  /*22b0*/  BRA `(.L_x_1798) ;  /* 0x0000000000087947 */ /* 0x000fea0003800000 */
.L_x_1817:
[----:B------:R-:W2:Y:S02]  /*22c0*/  LDG.E R4, desc[UR36][R4.64] ;  /* 0x0000002404047981 */ /* 0x000ea4000c1e1900 */
[----:B--2---:R0:W1:Y:S02]  /*22d0*/  I2F.F64.U32 R6, R4 ;  /* 0x0000000400067312 */ /* 0x0040640000201800 */
.L_x_1798:
[----:B------:R-:W-:Y:S05]  /*22e0*/  BSYNC.RECONVERGENT B7 ;  /* 0x0000000000077941 */ /* 0x000fea0003800200 */
.L_x_1792:
[----:B01-345:R-:W-:Y:S01]  /*22f0*/  DSETP.NEU.AND P1, PT, |R6|, +INF , PT ;  /* 0x7ff000000600742a */ /* 0x03bfe20003f2d200 */
[----:B------:R-:W-:-:S13]  /*2300*/  BSSY.RECONVERGENT B2, `(.L_x_1821) ;  /* 0x000001d000027945 */ /* 0x000fda0003800200 */
[----:B------:R-:W-:Y:S01]  /*2310*/  @!P1 DMUL R4, RZ, R6 ;  /* 0x00000006ff049228 */ /* 0x000fe20000000000 */
[----:B------:R-:W-:Y:S01]  /*2320*/  @!P1 PLOP3.LUT P0, PT, PT, PT, PT, 0x80, 0x8 ;  /* 0x000000000008981c */ /* 0x000fe20003f0f070 */
[----:B------:R-:W-:-:S12]  /*2330*/  @!P1 BRA `(.L_x_1822) ;  /* 0x0000000000649947 */ /* 0x000fd80003800000 */
[----:B------:R-:W-:Y:S01]  /*2340*/  UMOV UR4, 0x6dc9c883 ;  /* 0x6dc9c88300047882 */ /* 0x000fe20000000000 */
[----:B------:R-:W-:Y:S01]  /*2350*/  UMOV UR5, 0x3fe45f30 ;  /* 0x3fe45f3000057882 */ /* 0x000fe20000000000 */
[C---:B------:R-:W-:Y:S01]  /*2360*/  DSETP.GE.AND P0, PT, |R6|.reuse, 2.14748364800000000000e+09, PT ;  /* 0x41e000000600742a */ /* 0x040fe20003f06200 */
[----:B------:R-:W-:Y:S01]  /*2370*/  BSSY.RECONVERGENT B3, `(.L_x_1823) ;  /* 0x0000013000037945 */ /* 0x000fe20003800200 */
[----:B------:R-:W-:Y:S01]  /*2380*/  DMUL R8, R6, UR4 ;  /* 0x0000000406087c28 */ /* 0x000fe20008000000 */
[----:B------:R-:W-:Y:S01]  /*2390*/  UMOV UR4, 0x54442d18 ;  /* 0x54442d1800047882 */ /* 0x000fe20000000000 */
[----:B------:R-:W-:-:S08]  /*23a0*/  UMOV UR5, 0x3ff921fb ;  /* 0x3ff921fb00057882 */ /* 0x000fd00000000000 */
[----:B------:R-:W0:Y:S08]  /*23b0*/  F2I.F64 R8, R8 ;  /* 0x0000000800087311 */ /* 0x000e300000301100 */
[----:B0-----:R-:W0:Y:S02]  /*23c0*/  I2F.F64 R4, R8 ;  /* 0x0000000800047312 */ /* 0x001e240000201c00 */
[----:B0-----:R-:W-:Y:S01]  /*23d0*/  DFMA R10, R4, -UR4, R6 ;  /* 0x80000004040a7c2b */ /* 0x001fe20008000006 */
[----:B------:R-:W-:Y:S01]  /*23e0*/  UMOV UR4, 0x33145c00 ;  /* 0x33145c0000047882 */ /* 0x000fe20000000000 */
[----:B------:R-:W-:-:S06]  /*23f0*/  UMOV UR5, 0x3c91a626 ;  /* 0x3c91a62600057882 */ /* 0x000fcc0000000000 */
[----:B------:R-:W-:Y:S01]  /*2400*/  DFMA R10, R4, -UR4, R10 ;  /* 0x80000004040a7c2b */ /* 0x000fe2000800000a */
[----:B------:R-:W-:Y:S01]  /*2410*/  UMOV UR4, 0x252049c0 ;  /* 0x252049c000047882 */ /* 0x000fe20000000000 */
[----:B------:R-:W-:-:S06]  /*2420*/  UMOV UR5, 0x397b839a ;  /* 0x397b839a00057882 */ /* 0x000fcc0000000000 */
[----:B------:R-:W-:Y:S01]  /*2430*/  DFMA R4, R4, -UR4, R10 ;  /* 0x8000000404047c2b */ /* 0x000fe2000800000a */
[----:B------:R-:W-:Y:S10]  /*2440*/  @!P0 BRA `(.L_x_1824) ;  /* 0x0000000000148947 */ /* 0x000ff40003800000 */
[----:B------:R-:W-:Y:S01]  /*2450*/  IMAD.MOV.U32 R5, RZ, RZ, R7 ;  /* 0x000000ffff057224 */ /* 0x000fe200078e0007 */
[----:B------:R-:W-:-:S07]  /*2460*/  MOV R14, 0x2480 ;  /* 0x00002480000e7802 */ /* 0x000fce0000000f00 */
[----:B--2---:R-:W-:Y:S05]  /*2470*/  CALL.REL.NOINC `($_ZN2at6native18elementwise_kernelILi128ELi4EZNS0_15gpu_kernel_implIZZZNS0_15tan_kernel_cudaERNS_18TensorIteratorBaseEENKUlvE0_clEvENKUlvE_clEvEUldE_EEvS4_RKT_EUliE_EEviT1_$__internal_trig_reduction_slowpathd) ;  /* 0x000000bc00d87944 */ /* 0x004fea0003c00000 */
[----:B------:R-:W-:Y:S01]  /*2480*/  IMAD.MOV.U32 R4, RZ, RZ, R10 ;  /* 0x000000ffff047224 */ /* 0x000fe200078e000a */
[----:B------:R-:W-:-:S07]  /*2490*/  MOV R5, R11 ;  /* 0x0000000b00057202 */ /* 0x000fce0000000f00 */
.L_x_1824:
[----:B------:R-:W-:Y:S05]  /*24a0*/  BSYNC.RECONVERGENT B3 ;  /* 0x0000000000037941 */ /* 0x000fea0003800200 */
.L_x_1823:
[----:B------:R-:W-:-:S04]  /*24b0*/  LOP3.LUT R8, R8, 0x1, RZ, 0xc0, !PT ;  /* 0x0000000108087812 */ /* 0x000fc800078ec0ff */
[----:B------:R-:W-:-:S13]  /*24c0*/  ISETP.NE.U32.AND P0, PT, R8, 0x1, PT ;  /* 0x000000010800780c */ /* 0x000fda0003f05070 */
.L_x_1822:
[----:B------:R-:W-:Y:S05]  /*24d0*/  BSYNC.RECONVERGENT B2 ;  /* 0x0000000000027941 */ /* 0x000fea0003800200 */
.L_x_1821:
[----:B------:R-:W-:Y:S01]  /*24e0*/  DMUL R6, R4, R4 ;  /* 0x0000000404067228 */ /* 0x000fe20000000000 */
[----:B------:R-:W-:Y:S01]  /*24f0*/  IMAD.MOV.U32 R8, RZ, RZ, 0x5b27ebb1 ;  /* 0x5b27ebb1ff087424 */ /* 0x000fe200078e00ff */
[----:B------:R-:W-:Y:S01]  /*2500*/  UMOV UR4, 0x2799bcb9 ;  /* 0x2799bcb900047882 */ /* 0x000fe20000000000 */
[----:B------:R-:W-:Y:S01]  /*2510*/  IMAD.MOV.U32 R9, RZ, RZ, 0x3ef9757c ;  /* 0x3ef9757cff097424 */ /* 0x000fe200078e00ff */
[----:B------:R-:W-:Y:S01]  /*2520*/  UMOV UR5, 0x3ee48dac ;  /* 0x3ee48dac00057882 */ /* 0x000fe20000000000 */
[----:B------:R-:W-:Y:S04]  /*2530*/  BSSY.RECONVERGENT B0, `(.L_x_1825) ;  /* 0x0000036000007945 */ /* 0x000fe80003800200 */
[----:B------:R-:W-:Y:S01]  /*2540*/  DFMA R8, R6, UR4, -R8 ;  /* 0x0000000406087c2b */ /* 0x000fe20008000808 */
[----:B------:R-:W-:Y:S01]  /*2550*/  UMOV UR4, 0xfd91e04 ;  /* 0x0fd91e0400047882 */ /* 0x000fe20000000000 */
[----:B------:R-:W-:-:S06]  /*2560*/  UMOV UR5, 0x3f0980e9 ;  /* 0x3f0980e900057882 */ /* 0x000fcc0000000000 */
[----:B------:R-:W-:Y:S01]  /*2570*/  DFMA R8, R6, R8, UR4 ;  /* 0x0000000406087e2b */ /* 0x000fe20008000008 */
[----:B------:R-:W-:Y:S01]  /*2580*/  UMOV UR4, 0x417d7e1d ;  /* 0x417d7e1d00047882 */ /* 0x000fe20000000000 */
[----:B------:R-:W-:-:S06]  /*2590*/  UMOV UR5, 0x3efae2b0 ;  /* 0x3efae2b000057882 */ /* 0x000fcc0000000000 */
[----:B------:R-:W-:Y:S01]  /*25a0*/  DFMA R8, R6, R8, -UR4 ;  /* 0x8000000406087e2b */ /* 0x000fe20008000008 */
[----:B------:R-:W-:Y:S01]  /*25b0*/  UMOV UR4, 0x41bfba57 ;  /* 0x41bfba5700047882 */ /* 0x000fe20000000000 */
[----:B------:R-:W-:-:S06]  /*25c0*/  UMOV UR5, 0x3f119f53 ;  /* 0x3f119f5300057882 */ /* 0x000fcc0000000000 */
[----:B------:R-:W-:Y:S01]  /*25d0*/  DFMA R8, R6, R8, UR4 ;  /* 0x0000000406087e2b */ /* 0x000fe20008000008 */
        /* <DEDUP_REMOVED lines=29> */
[----:B------:R-:W-:-:S08]  /*27b0*/  DFMA R8, R6, R8, UR4 ;  /* 0x0000000406087e2b */ /* 0x000fd00008000008 */
[----:B------:R-:W-:-:S08]  /*27c0*/  DMUL R14, R6, R8 ;  /* 0x00000008060e7228 */ /* 0x000fd00000000000 */
[----:B------:R-:W-:Y:S01]  /*27d0*/  DFMA R8, R14, R4, R4 ;  /* 0x000000040e08722b */ /* 0x000fe20000000004 */
[----:B------:R-:W-:Y:S10]  /*27e0*/  @P0 BRA `(.L_x_1826) ;  /* 0x0000000000280947 */ /* 0x000ff40003800000 */
[----:B------:R-:W0:Y:S01]  /*27f0*/  MUFU.RCP64H R11, R9 ;  /* 0x00000009000b7308 */ /* 0x000e220000001800 */
[----:B------:R-:W-:-:S06]  /*2800*/  MOV R10, RZ ;  /* 0x000000ff000a7202 */ /* 0x000fcc0000000f00 */
[----:B0-----:R-:W-:-:S08]  /*2810*/  DFMA R6, -R8, R10, 1 ;  /* 0x3ff000000806742b */ /* 0x001fd0000000010a */
[----:B------:R-:W-:Y:S02]  /*2820*/  DFMA R12, R6, R6, R6 ;  /* 0x00000006060c722b */ /* 0x000fe40000000006 */
[----:B------:R-:W-:-:S06]  /*2830*/  DADD R6, R8, -R4 ;  /* 0x0000000008067229 */ /* 0x000fcc0000000804 */
[----:B------:R-:W-:Y:S02]  /*2840*/  DFMA R12, R10, R12, R10 ;  /* 0x0000000c0a0c722b */ /* 0x000fe4000000000a */
[----:B------:R-:W-:-:S06]  /*2850*/  DFMA R6, R14, R4, -R6 ;  /* 0x000000040e06722b */ /* 0x000fcc0000000806 */
[----:B------:R-:W-:-:S08]  /*2860*/  DFMA R4, R8, -R12, 1 ;  /* 0x3ff000000804742b */ /* 0x000fd0000000080c */
[----:B------:R-:W-:-:S08]  /*2870*/  DFMA R4, R6, -R12, R4 ;  /* 0x8000000c0604722b */ /* 0x000fd00000000004 */
[----:B------:R-:W-:-:S11]  /*2880*/  DFMA R8, -R12, R4, -R12 ;  /* 0x000000040c08722b */ /* 0x000fd6000000090c */
.L_x_1826:
[----:B------:R-:W-:Y:S05]  /*2890*/  BSYNC.RECONVERGENT B0 ;  /* 0x0000000000007941 */ /* 0x000fea0003800200 */
.L_x_1825:
        /* <DEDUP_REMOVED lines=14> */
[----:B------:R-:W0:Y:S02]  /*2980*/  F2I.F64.TRUNC R9, R8 ;  /* 0x0000000800097311 */ /* 0x000e24000030d100 */
[----:B0-----:R0:W-:Y:S01]  /*2990*/  STG.E.U8 desc[UR36][R2.64], R9 ;  /* 0x0000000902007986 */ /* 0x0011e2000c101124 */
[----:B------:R-:W-:Y:S05]  /*29a0*/  BRA `(.L_x_1832) ;  /* 0x0000000c00f47947 */ /* 0x000fea0003800000 */
.L_x_1830:
[----:B------:R-:W0:Y:S02]  /*29b0*/  F2I.S64.F64.TRUNC R8, R8 ;  /* 0x0000000800087311 */ /* 0x000e24000030d900 */
[----:B0-----:R-:W-:-:S05]  /*29c0*/  IMAD.MOV.U32 R5, RZ, RZ, R8 ;  /* 0x000000ffff057224 */ /* 0x001fca00078e0008 */
[----:B------:R1:W-:Y:S01]  /*29d0*/  STG.E.U8 desc[UR36][R2.64], R5 ;  /* 0x0000000502007986 */ /* 0x0003e2000c101124 */
[----:B------:R-:W-:Y:S05]  /*29e0*/  BRA `(.L_x_1832) ;  /* 0x0000000c00e47947 */ /* 0x000fea0003800000 */
.L_x_1829:
[----:B------:R-:W-:-:S09]  /*29f0*/  UISETP.NE.AND UP0, UPT, UR4, 0x2, UPT ;  /* 0x000000020400788c */ /* 0x000fd2000bf05270 */
[----:B------:R-:W-:Y:S05]  /*2a00*/  BRA.U !UP0, `(.L_x_1833) ;  /* 0x0000000108287547 */ /* 0x000fea000b800000 */
[----:B------:R-:W-:-:S09]  /*2a10*/  UISETP.NE.AND UP0, UPT, UR4, 0x3, UPT ;  /* 0x000000030400788c */ /* 0x000fd2000bf05270 */
[----:B------:R-:W-:Y:S05]  /*2a20*/  BRA.U !UP0, `(.L_x_1834) ;  /* 0x0000000108147547 */ /* 0x000fea000b800000 */
[----:B------:R-:W-:-:S09]  /*2a30*/  UISETP.NE.AND UP0, UPT, UR4, 0x4, UPT ;  /* 0x000000040400788c */ /* 0x000fd2000bf05270 */
[----:B------:R-:W-:Y:S05]  /*2a40*/  BRA.U UP0, `(.L_x_1831) ;  /* 0x0000000d00247547 */ /* 0x000fea000b800000 */
[----:B------:R-:W0:Y:S02]  /*2a50*/  F2I.S64.F64.TRUNC R8, R8 ;  /* 0x0000000800087311 */ /* 0x000e24000030d900 */
[----:B0-----:R0:W-:Y:S01]  /*2a60*/  STG.E.64 desc[UR36][R2.64], R8 ;  /* 0x0000000802007986 */ /* 0x0011e2000c101b24 */
[----:B------:R-:W-:Y:S05]  /*2a70*/  BRA `(.L_x_1832) ;  /* 0x0000000c00c07947 */ /* 0x000fea0003800000 */
.L_x_1834:
[----:B------:R-:W0:Y:S02]  /*2a80*/  F2I.F64.TRUNC R9, R8 ;  /* 0x0000000800097311 */ /* 0x000e24000030d100 */
[----:B0-----:R4:W-:Y:S01]  /*2a90*/  STG.E desc[UR36][R2.64], R9 ;  /* 0x0000000902007986 */ /* 0x0019e2000c101924 */
[----:B------:R-:W-:Y:S05]  /*2aa0*/  BRA `(.L_x_1832) ;  /* 0x0000000c00b47947 */ /* 0x000fea0003800000 */
.L_x_1833:
[----:B------:R-:W0:Y:S02]  /*2ab0*/  F2I.F64.TRUNC R9, R8 ;  /* 0x0000000800097311 */ /* 0x000e24000030d100 */
[----:B0-----:R3:W-:Y:S01]  /*2ac0*/  STG.E.U16 desc[UR36][R2.64], R9 ;  /* 0x0000000902007986 */ /* 0x0017e2000c101524 */
[----:B------:R-:W-:Y:S05]  /*2ad0*/  BRA `(.L_x_1832) ;  /* 0x0000000c00a87947 */ /* 0x000fea0003800000 */
.L_x_1828:
[----:B------:R-:W-:-:S09]  /*2ae0*/  UISETP.GT.AND UP0, UPT, UR4, 0x6, UPT ;  /* 0x000000060400788c */ /* 0x000fd2000bf04270 */
[----:B------:R-:W-:Y:S05]  /*2af0*/  BRA.U UP0, `(.L_x_1835) ;  /* 0x00000001004c7547 */ /* 0x000fea000b800000 */
[----:B------:R-:W-:-:S09]  /*2b00*/  UISETP.NE.AND UP0, UPT, UR4, 0x5, UPT ;  /* 0x000000050400788c */ /* 0x000fd2000bf05270 */
[----:B------:R-:W-:Y:S05]  /*2b10*/  BRA.U !UP0, `(.L_x_1836) ;  /* 0x0000000108247547 */ /* 0x000fea000b800000 */
[----:B------:R-:W-:-:S09]  /*2b20*/  UISETP.NE.AND UP0, UPT, UR4, 0x6, UPT ;  /* 0x000000060400788c */ /* 0x000fd2000bf05270 */
[----:B------:R-:W-:Y:S05]  /*2b30*/  BRA.U UP0, `(.L_x_1831) ;  /* 0x0000000900e87547 */ /* 0x000fea000b800000 */
[----:B------:R-:W-:Y:S01]  /*2b40*/  UMOV UR4, 0xf0000000 ;  /* 0xf000000000047882 */ /* 0x000fe20000000000 */
[----:B------:R-:W-:Y:S01]  /*2b50*/  UMOV UR5, 0x380fffff ;  /* 0x380fffff00057882 */ /* 0x000fe20000000000 */
[----:B------:R-:W0:Y:S01]  /*2b60*/  F2F.F32.F64 R5, R8 ;  /* 0x0000000800057310 */ /* 0x000e220000301000 */
[----:B------:R-:W-:-:S14]  /*2b70*/  DSETP.GEU.AND P0, PT, |R8|, UR4, PT ;  /* 0x0000000408007e2a */ /* 0x000fdc000bf0e200 */
[----:B0-----:R-:W-:-:S05]  /*2b80*/  @!P0 FMUL R5, R5, 1.175494350822287508e-38 ;  /* 0x0080000005058820 */ /* 0x001fca0000400000 */
[----:B------:R0:W-:Y:S01]  /*2b90*/  STG.E desc[UR36][R2.64], R5 ;  /* 0x0000000502007986 */ /* 0x0001e2000c101924 */
[----:B------:R-:W-:Y:S05]  /*2ba0*/  BRA `(.L_x_1832) ;  /* 0x0000000c00747947 */ /* 0x000fea0003800000 */
.L_x_1836:
[----:B------:R-:W-:Y:S01]  /*2bb0*/  UMOV UR4, 0xf0000000 ;  /* 0xf000000000047882 */ /* 0x000fe20000000000 */
[----:B------:R-:W-:Y:S01]  /*2bc0*/  UMOV UR5, 0x380fffff ;  /* 0x380fffff00057882 */ /* 0x000fe20000000000 */
[----:B--2---:R-:W0:Y:S01]  /*2bd0*/  F2F.F32.F64 R0, R8 ;  /* 0x0000000800007310 */ /* 0x004e220000301000 */
[----:B------:R-:W-:-:S14]  /*2be0*/  DSETP.GEU.AND P0, PT, |R8|, UR4, PT ;  /* 0x0000000408007e2a */ /* 0x000fdc000bf0e200 */
[----:B0-----:R-:W-:-:S05]  /*2bf0*/  @!P0 FMUL R0, R0, 1.175494350822287508e-38 ;  /* 0x0080000000008820 */ /* 0x001fca0000400000 */
[----:B------:R-:W-:-:S05]  /*2c00*/  F2FP.F16.F32.PACK_AB R0, RZ, R0 ;  /* 0x00000000ff00723e */ /* 0x000fca00000000ff */
[----:B------:R0:W-:Y:S01]  /*2c10*/  STG.E.U16 desc[UR36][R2.64], R0 ;  /* 0x0000000002007986 */ /* 0x0001e2000c101524 */
[----:B------:R-:W-:Y:S05]  /*2c20*/  BRA `(.L_x_1832) ;  /* 0x0000000c00547947 */ /* 0x000fea0003800000 */
.L_x_1835:
[----:B------:R-:W-:-:S09]  /*2c30*/  UISETP.NE.AND UP0, UPT, UR4, 0x7, UPT ;  /* 0x000000070400788c */ /* 0x000fd2000bf05270 */
[----:B------:R-:W-:Y:S05]  /*2c40*/  BRA.U !UP0, `(.L_x_1837) ;  /* 0x0000000108547547 */ /* 0x000fea000b800000 */
[----:B------:R-:W-:-:S09]  /*2c50*/  UISETP.NE.AND UP0, UPT, UR4, 0x8, UPT ;  /* 0x000000080400788c */ /* 0x000fd2000bf05270 */
[----:B------:R-:W-:Y:S05]  /*2c60*/  BRA.U !UP0, `(.L_x_1838) ;  /* 0x0000000108287547 */ /* 0x000fea000b800000 */
[----:B------:R-:W-:-:S09]  /*2c70*/  UISETP.NE.AND UP0, UPT, UR4, 0x9, UPT ;  /* 0x000000090400788c */ /* 0x000fd2000bf05270 */
[----:B------:R-:W-:Y:S05]  /*2c80*/  BRA.U UP0, `(.L_x_1831) ;  /* 0x0000000900947547 */ /* 0x000fea000b800000 */
[----:B------:R-:W-:Y:S01]  /*2c90*/  UMOV UR4, 0xf0000000 ;  /* 0xf000000000047882 */ /* 0x000fe20000000000 */
[----:B------:R-:W-:Y:S01]  /*2ca0*/  UMOV UR5, 0x380fffff ;  /* 0x380fffff00057882 */ /* 0x000fe20000000000 */
[----:B------:R-:W0:Y:S01]  /*2cb0*/  F2F.F32.F64 R4, R8 ;  /* 0x0000000800047310 */ /* 0x000e220000301000 */
[----:B------:R-:W-:Y:S01]  /*2cc0*/  DSETP.GEU.AND P0, PT, |R8|, UR4, PT ;  /* 0x0000000408007e2a */ /* 0x000fe2000bf0e200 */
[----:B------:R-:W-:-:S13]  /*2cd0*/  MOV R5, RZ ;  /* 0x000000ff00057202 */ /* 0x000fda0000000f00 */
[----:B0-----:R-:W-:-:S05]  /*2ce0*/  @!P0 FMUL R4, R4, 1.175494350822287508e-38 ;  /* 0x0080000004048820 */ /* 0x001fca0000400000 */
[----:B------:R0:W-:Y:S01]  /*2cf0*/  STG.E.64 desc[UR36][R2.64], R4 ;  /* 0x0000000402007986 */ /* 0x0001e2000c101b24 */
[----:B------:R-:W-:Y:S05]  /*2d00*/  BRA `(.L_x_1832) ;  /* 0x0000000c001c7947 */ /* 0x000fea0003800000 */
.L_x_1838:
[----:B------:R-:W-:Y:S01]  /*2d10*/  UMOV UR4, 0xf0000000 ;  /* 0xf000000000047882 */ /* 0x000fe20000000000 */
[----:B------:R-:W-:Y:S01]  /*2d20*/  UMOV UR5, 0x380fffff ;  /* 0x380fffff00057882 */ /* 0x000fe20000000000 */
[----:B--2---:R-:W0:Y:S01]  /*2d30*/  F2F.F32.F64 R0, R8 ;  /* 0x0000000800007310 */ /* 0x004e220000301000 */
[----:B------:R-:W-:-:S14]  /*2d40*/  DSETP.GEU.AND P0, PT, |R8|, UR4, PT ;  /* 0x0000000408007e2a */ /* 0x000fdc000bf0e200 */
[----:B0-----:R-:W-:-:S05]  /*2d50*/  @!P0 FMUL R0, R0, 1.175494350822287508e-38 ;  /* 0x0080000000008820 */ /* 0x001fca0000400000 */
[----:B------:R-:W-:-:S04]  /*2d60*/  F2FP.F16.F32.PACK_AB R5, RZ, R0 ;  /* 0x00000000ff05723e */ /* 0x000fc800000000ff */
[----:B------:R-:W-:-:S05]  /*2d70*/  PRMT R5, R5, 0x5410, RZ ;  /* 0x0000541005057816 */ /* 0x000fca00000000ff */
[----:B------:R0:W-:Y:S01]  /*2d80*/  STG.E desc[UR36][R2.64], R5 ;  /* 0x0000000502007986 */ /* 0x0001e2000c101924 */
[----:B------:R-:W-:Y:S05]  /*2d90*/  BRA `(.L_x_1832) ;  /* 0x0000000800f87947 */ /* 0x000fea0003800000 */
.L_x_1837:
[----:B------:R0:W-:Y:S01]  /*2da0*/  STG.E.64 desc[UR36][R2.64], R8 ;  /* 0x0000000802007986 */ /* 0x0001e2000c101b24 */
[----:B------:R-:W-:Y:S05]  /*2db0*/  BRA `(.L_x_1832) ;  /* 0x0000000800f07947 */ /* 0x000fea0003800000 */
.L_x_1827:
        /* <DEDUP_REMOVED lines=8> */
[----:B------:R-:W-:-:S06]  /*2e40*/  DSETP.NEU.AND P0, PT, R8, RZ, PT ;  /* 0x000000ff0800722a */ /* 0x000fcc0003f0d000 */
[----:B------:R-:W-:-:S05]  /*2e50*/  SEL R5, RZ, 0x1, !P0 ;  /* 0x00000001ff057807 */ /* 0x000fca0004000000 */
[----:B------:R0:W-:Y:S01]  /*2e60*/  STG.E.U8 desc[UR36][R2.64], R5 ;  /* 0x0000000502007986 */ /* 0x0001e2000c101124 */
[----:B------:R-:W-:Y:S05]  /*2e70*/  BRA `(.L_x_1832) ;  /* 0x0000000800c07947 */ /* 0x000fea0003800000 */
.L_x_1841:
[----:B------:R-:W-:-:S05]  /*2e80*/  CS2R R10, SRZ ;  /* 0x00000000000a7805 */ /* 0x000fca000001ff00 */
[----:B------:R0:W-:Y:S01]  /*2e90*/  STG.E.128 desc[UR36][R2.64], R8 ;  /* 0x0000000802007986 */ /* 0x0001e2000c101d24 */
[----:B------:R-:W-:Y:S05]  /*2ea0*/  BRA `(.L_x_1832) ;  /* 0x0000000800b47947 */ /* 0x000fea0003800000 */
.L_x_1840:
        /* <DEDUP_REMOVED lines=10> */
[----:B------:R-:W-:Y:S01]  /*2f50*/  BSSY.RECONVERGENT B0, `(.L_x_1844) ;  /* 0x000000d000007945 */ /* 0x000fe20003800200 */
[----:B--2---:R-:W-:-:S12]  /*2f60*/  IMAD.MOV.U32 R0, RZ, RZ, 0x7f ;  /* 0x0000007fff007424 */ /* 0x004fd800078e00ff */
[----:B0-----:R-:W-:-:S05]  /*2f70*/  @!P0 FMUL R7, R7, 1.175494350822287508e-38 ;  /* 0x0080000007078820 */ /* 0x001fca0000400000 */
        /* <DEDUP_REMOVED lines=10> */
.L_x_1845:
[----:B------:R-:W-:Y:S05]  /*3020*/  BSYNC.RECONVERGENT B0 ;  /* 0x0000000000007941 */ /* 0x000fea0003800200 */
.L_x_1844:
[----:B------:R-:W-:-:S05]  /*3030*/  LOP3.LUT R5, R0, 0x80, R5, 0xf8, !PT ;  /* 0x0000008000057812 */ /* 0x000fca00078ef805 */
[----:B------:R0:W-:Y:S01]  /*3040*/  STG.E.U8 desc[UR36][R2.64], R5 ;  /* 0x0000000502007986 */ /* 0x0001e2000c101124 */
[----:B------:R-:W-:Y:S05]  /*3050*/  BRA `(.L_x_1832) ;  /* 0x0000000800487947 */ /* 0x000fea0003800000 */
.L_x_1843:
[----:B------:R-:W-:Y:S01]  /*3060*/  UMOV UR4, 0xf0000000 ;  /* 0xf000000000047882 */ /* 0x000fe20000000000 */
[----:B------:R-:W-:Y:S01]  /*3070*/  UMOV UR5, 0x380fffff ;  /* 0x380fffff00057882 */ /* 0x000fe20000000000 */
[----:B------:R-:W0:Y:S01]  /*3080*/  F2F.F32.F64 R7, R8 ;  /* 0x0000000800077310 */ /* 0x000e220000301000 */
[----:B------:R-:W-:Y:S01]  /*3090*/  DSETP.GEU.AND P0, PT, |R8|, UR4, PT ;  /* 0x0000000408007e2a */ /* 0x000fe2000bf0e200 */
[----:B------:R-:W-:-:S13]  /*30a0*/  BSSY.RECONVERGENT B0, `(.L_x_1846) ;  /* 0x000000f000007945 */ /* 0x000fda0003800200 */
[----:B0-----:R-:W-:-:S05]  /*30b0*/  @!P0 FMUL R7, R7, 1.175494350822287508e-38 ;  /* 0x0080000007078820 */ /* 0x001fca0000400000 */
[----:B------:R-:W-:Y:S02]  /*30c0*/  LOP3.LUT R6, R7, 0x7fffffff, RZ, 0xc0, !PT ;  /* 0x7fffffff07067812 */ /* 0x000fe400078ec0ff */
[----:B------:R-:W-:Y:S02]  /*30d0*/  SHF.R.U32.HI R5, RZ, 0x18, R7 ;  /* 0x00000018ff057819 */ /* 0x000fe40000011607 */
[----:B------:R-:W-:-:S13]  /*30e0*/  ISETP.GE.U32.AND P1, PT, R6, 0x47800000, PT ;  /* 0x478000000600780c */ /* 0x000fda0003f26070 */
[----:B--2---:R-:W-:Y:S01]  /*30f0*/  @P1 IMAD.MOV.U32 R0, RZ, RZ, 0x7f ;  /* 0x0000007fff001424 */ /* 0x004fe200078e00ff */
        /* <DEDUP_REMOVED lines=9> */
.L_x_1847:
[----:B------:R-:W-:Y:S05]  /*3190*/  BSYNC.RECONVERGENT B0 ;  /* 0x0000000000007941 */ /* 0x000fea0003800200 */
.L_x_1846:
[----:B------:R-:W-:-:S05]  /*31a0*/  LOP3.LUT R5, R0, 0x80, R5, 0xf8, !PT ;  /* 0x0000008000057812 */ /* 0x000fca00078ef805 */
[----:B------:R0:W-:Y:S01]  /*31b0*/  STG.E.U8 desc[UR36][R2.64], R5 ;  /* 0x0000000502007986 */ /* 0x0001e2000c101124 */
[----:B------:R-:W-:Y:S05]  /*31c0*/  BRA `(.L_x_1832) ;  /* 0x0000000400ec7947 */ /* 0x000fea0003800000 */
.L_x_1842:
[----:B------:R-:W-:Y:S01]  /*31d0*/  UMOV UR4, 0xf0000000 ;  /* 0xf000000000047882 */ /* 0x000fe20000000000 */
[----:B------:R-:W-:Y:S01]  /*31e0*/  UMOV UR5, 0x380fffff ;  /* 0x380fffff00057882 */ /* 0x000fe20000000000 */
[----:B--2---:R-:W0:Y:S01]  /*31f0*/  F2F.F32.F64 R0, R8 ;  /* 0x0000000800007310 */ /* 0x004e220000301000 */
[----:B------:R-:W-:-:S14]  /*3200*/  DSETP.GEU.AND P0, PT, |R8|, UR4, PT ;  /* 0x0000000408007e2a */ /* 0x000fdc000bf0e200 */
[----:B0-----:R-:W-:-:S05]  /*3210*/  @!P0 FMUL R0, R0, 1.175494350822287508e-38 ;  /* 0x0080000000008820 */ /* 0x001fca0000400000 */
[----:B------:R-:W-:-:S05]  /*3220*/  F2FP.BF16.F32.PACK_AB R0, RZ, R0 ;  /* 0x00000000ff00723e */ /* 0x000fca00000010ff */
[----:B------:R0:W-:Y:S01]  /*3230*/  STG.E.U16 desc[UR36][R2.64], R0 ;  /* 0x0000000002007986 */ /* 0x0001e2000c101524 */
[----:B------:R-:W-:Y:S05]  /*3240*/  BRA `(.L_x_1832) ;  /* 0x0000000400cc7947 */ /* 0x000fea0003800000 */
.L_x_1839:
        /* <DEDUP_REMOVED lines=8> */
[----:B------:R-:W0:Y:S02]  /*32d0*/  F2I.U32.F64.TRUNC R9, R8 ;  /* 0x0000000800097311 */ /* 0x000e24000030d000 */
[----:B0-----:R0:W-:Y:S01]  /*32e0*/  STG.E.U16 desc[UR36][R2.64], R9 ;  /* 0x0000000902007986 */ /* 0x0011e2000c101524 */
[----:B------:R-:W-:Y:S05]  /*32f0*/  BRA `(.L_x_1832) ;  /* 0x0000000400a07947 */ /* 0x000fea0003800000 */
.L_x_1850:
[----:B------:R-:W-:Y:S01]  /*3300*/  UMOV UR4, 0xf0000000 ;  /* 0xf000000000047882 */ /* 0x000fe20000000000 */
[----:B------:R-:W-:Y:S01]  /*3310*/  UMOV UR5, 0x380fffff ;  /* 0x380fffff00057882 */ /* 0x000fe20000000000 */
[----:B------:R-:W0:Y:S01]  /*3320*/  F2F.F32.F64 R5, R8 ;  /* 0x0000000800057310 */ /* 0x000e220000301000 */
[----:B------:R-:W-:Y:S01]  /*3330*/  DSETP.GEU.AND P0, PT, |R8|, UR4, PT ;  /* 0x0000000408007e2a */ /* 0x000fe2000bf0e200 */
[----:B------:R-:W-:Y:S01]  /*3340*/  BSSY.RECONVERGENT B0, `(.L_x_1851) ;  /* 0x0000015000007945 */ /* 0x000fe20003800200 */
[----:B--2---:R-:W-:-:S12]  /*3350*/  MOV R0, 0x80 ;  /* 0x0000008000007802 */ /* 0x004fd80000000f00 */
[----:B0-----:R-:W-:-:S05]  /*3360*/  @!P0 FMUL R5, R5, 1.175494350822287508e-38 ;  /* 0x0080000005058820 */ /* 0x001fca0000400000 */
        /* <DEDUP_REMOVED lines=10> */
.L_x_1853:
[----:B------:R-:W-:-:S04]  /*3410*/  SHF.R.U32.HI R0, RZ, 0x14, R5 ;  /* 0x00000014ff007819 */ /* 0x000fc80000011605 */
[----:B------:R-:W-:-:S04]  /*3420*/  LOP3.LUT R0, R0, 0x1, RZ, 0xc0, !PT ;  /* 0x0000000100007812 */ /* 0x000fc800078ec0ff */
[----:B------:R-:W-:-:S04]  /*3430*/  IADD3 R0, PT, PT, R5, 0x487ffff, R0 ;  /* 0x0487ffff05007810 */ /* 0x000fc80007ffe000 */
[----:B------:R-:W-:-:S04]  /*3440*/  SHF.R.U32.HI R0, RZ, 0x14, R0 ;  /* 0x00000014ff007819 */ /* 0x000fc80000011600 */
[----:B------:R-:W-:-:S07]  /*3450*/  LOP3.LUT R4, R0, 0xff, RZ, 0xc0, !PT ;  /* 0x000000ff00047812 */ /* 0x000fce00078ec0ff */
.L_x_1854:
[----:B------:R-:W-:-:S04]  /*3460*/  SHF.R.U32.HI R5, RZ, 0x18, R5 ;  /* 0x00000018ff057819 */ /* 0x000fc80000011605 */
[----:B------:R-:W-:-:S04]  /*3470*/  LOP3.LUT R4, R4, 0x80, R5, 0xf8, !PT ;  /* 0x0000008004047812 */ /* 0x000fc800078ef805 */
[----:B------:R-:W-:-:S07]  /*3480*/  PRMT R0, R4, 0x7610, R0 ;  /* 0x0000761004007816 */ /* 0x000fce0000000000 */
.L_x_1852:
[----:B------:R-:W-:Y:S05]  /*3490*/  BSYNC.RECONVERGENT B0 ;  /* 0x0000000000007941 */ /* 0x000fea0003800200 */
.L_x_1851:
[----:B------:R0:W-:Y:S01]  /*34a0*/  STG.E.U8 desc[UR36][R2.64], R0 ;  /* 0x0000000002007986 */ /* 0x0001e2000c101124 */
[----:B------:R-:W-:Y:S05]  /*34b0*/  BRA `(.L_x_1832) ;  /* 0x0000000400307947 */ /* 0x000fea0003800000 */
.L_x_1849:
[----:B------:R-:W-:Y:S01]  /*34c0*/  UMOV UR4, 0xf0000000 ;  /* 0xf000000000047882 */ /* 0x000fe20000000000 */
[----:B------:R-:W-:Y:S01]  /*34d0*/  UMOV UR5, 0x380fffff ;  /* 0x380fffff00057882 */ /* 0x000fe20000000000 */
[----:B------:R-:W0:Y:S01]  /*34e0*/  F2F.F32.F64 R5, R8 ;  /* 0x0000000800057310 */ /* 0x000e220000301000 */
[----:B------:R-:W-:Y:S01]  /*34f0*/  DSETP.GEU.AND P0, PT, |R8|, UR4, PT ;  /* 0x0000000408007e2a */ /* 0x000fe2000bf0e200 */
[----:B------:R-:W-:Y:S01]  /*3500*/  BSSY.RECONVERGENT B0, `(.L_x_1855) ;  /* 0x0000015000007945 */ /* 0x000fe20003800200 */
[----:B--2---:R-:W-:-:S12]  /*3510*/  IMAD.MOV.U32 R0, RZ, RZ, 0x80 ;  /* 0x00000080ff007424 */ /* 0x004fd800078e00ff */
        /* <DEDUP_REMOVED lines=11> */
.L_x_1857:
[----:B------:R-:W-:-:S04]  /*35d0*/  SHF.R.U32.HI R0, RZ, 0x15, R5 ;  /* 0x00000015ff007819 */ /* 0x000fc80000011605 */
[----:B------:R-:W-:-:S04]  /*35e0*/  LOP3.LUT R0, R0, 0x1, RZ, 0xc0, !PT ;  /* 0x0000000100007812 */ /* 0x000fc800078ec0ff */
[----:B------:R-:W-:-:S04]  /*35f0*/  IADD3 R0, PT, PT, R5, 0x88fffff, R0 ;  /* 0x088fffff05007810 */ /* 0x000fc80007ffe000 */
[----:B------:R-:W-:-:S04]  /*3600*/  SHF.R.U32.HI R0, RZ, 0x15, R0 ;  /* 0x00000015ff007819 */ /* 0x000fc80000011600 */
[----:B------:R-:W-:-:S07]  /*3610*/  LOP3.LUT R4, R0, 0xff, RZ, 0xc0, !PT ;  /* 0x000000ff00047812 */ /* 0x000fce00078ec0ff */
.L_x_1858:
[----:B------:R-:W-:-:S04]  /*3620*/  SHF.R.U32.HI R5, RZ, 0x18, R5 ;  /* 0x00000018ff057819 */ /* 0x000fc80000011605 */
[----:B------:R-:W-:-:S04]  /*3630*/  LOP3.LUT R4, R4, 0x80, R5, 0xf8, !PT ;  /* 0x0000008004047812 */ /* 0x000fc800078ef805 */
[----:B------:R-:W-:-:S07]  /*3640*/  PRMT R0, R4, 0x7610, R0 ;  /* 0x0000761004007816 */ /* 0x000fce0000000000 */
.L_x_1856:
[----:B------:R-:W-:Y:S05]  /*3650*/  BSYNC.RECONVERGENT B0 ;  /* 0x0000000000007941 */ /* 0x000fea0003800200 */
.L_x_1855:
[----:B------:R0:W-:Y:S01]  /*3660*/  STG.E.U8 desc[UR36][R2.64], R0 ;  /* 0x0000000002007986 */ /* 0x0001e2000c101124 */
[----:B------:R-:W-:Y:S05]  /*3670*/  BRA `(.L_x_1832) ;  /* 0x0000000000c07947 */ /* 0x000fea0003800000 */
.L_x_1848:
[----:B------:R-:W-:-:S09]  /*3680*/  UISETP.NE.AND UP0, UPT, UR4, 0x1c, UPT ;  /* 0x0000001c0400788c */ /* 0x000fd2000bf05270 */
[----:B------:R-:W-:Y:S05]  /*3690*/  BRA.U !UP0, `(.L_x_1859) ;  /* 0x0000000108b07547 */ /* 0x000fea000b800000 */
[----:B------:R-:W-:-:S09]  /*36a0*/  UISETP.NE.AND UP0, UPT, UR4, 0x1d, UPT ;  /* 0x0000001d0400788c */ /* 0x000fd2000bf05270 */
[----:B------:R-:W-:Y:S05]  /*36b0*/  BRA.U !UP0, `(.L_x_1860) ;  /* 0x00000001089c7547 */ /* 0x000fea000b800000 */
[----:B------:R-:W-:-:S09]  /*36c0*/  UISETP.NE.AND UP0, UPT, UR4, 0x2c, UPT ;  /* 0x0000002c0400788c */ /* 0x000fd2000bf05270 */
[----:B------:R-:W-:Y:S05]  /*36d0*/  BRA.U !UP0, `(.L_x_1861) ;  /* 0x0000000108447547 */ /* 0x000fea000b800000 */
.L_x_1831:
[----:B--2---:R-:W-:Y:S01]  /*36e0*/  MOV R0, 0x0 ;  /* 0x0000000000007802 */ /* 0x004fe20000000f00 */
        /* <DEDUP_REMOVED lines=15> */
.L_x_1862:
[----:B------:R-:W-:Y:S05]  /*37e0*/  BRA `(.L_x_1832) ;  /* 0x0000000000647947 */ /* 0x000fea0003800000 */
.L_x_1861:
[----:B------:R-:W-:Y:S01]  /*37f0*/  UMOV UR4, 0xf0000000 ;  /* 0xf000000000047882 */ /* 0x000fe20000000000 */
[----:B------:R-:W-:Y:S01]  /*3800*/  UMOV UR5, 0x380fffff ;  /* 0x380fffff00057882 */ /* 0x000fe20000000000 */
[----:B------:R-:W0:Y:S01]  /*3810*/  F2F.F32.F64 R6, R8 ;  /* 0x0000000800067310 */ /* 0x000e220000301000 */
[----:B------:R-:W-:-:S14]  /*3820*/  DSETP.GEU.AND P0, PT, |R8|, UR4, PT ;  /* 0x0000000408007e2a */ /* 0x000fdc000bf0e200 */
[----:B0-----:R-:W-:-:S05]  /*3830*/  @!P0 FMUL R6, R6, 1.175494350822287508e-38 ;  /* 0x0080000006068820 */ /* 0x001fca0000400000 */
[----:B------:R-:W-:-:S04]  /*3840*/  SHF.R.U32.HI R4, RZ, 0x17, R6 ;  /* 0x00000017ff047819 */ /* 0x000fc80000011606 */
[----:B------:R-:W-:-:S04]  /*3850*/  LOP3.LUT R5, R4, 0xff, RZ, 0xc0, !PT ;  /* 0x000000ff04057812 */ /* 0x000fc800078ec0ff */
[----:B------:R-:W-:-:S13]  /*3860*/  ISETP.NE.AND P2, PT, R5, 0xff, PT ;  /* 0x000000ff0500780c */ /* 0x000fda0003f45270 */
[--C-:B--2---:R-:W-:Y:S02]  /*3870*/  @P2 SHF.R.U32.HI R0, RZ, 0x16, R6.reuse ;  /* 0x00000016ff002819 */ /* 0x104fe40000011606 */
        /* <DEDUP_REMOVED lines=11> */
.L_x_1860:
[----:B------:R-:W0:Y:S02]  /*3930*/  F2I.U64.F64.TRUNC R8, R8 ;  /* 0x0000000800087311 */ /* 0x000e24000030d800 */
[----:B0-----:R0:W-:Y:S01]  /*3940*/  STG.E.64 desc[UR36][R2.64], R8 ;  /* 0x0000000802007986 */ /* 0x0011e2000c101b24 */
[----:B------:R-:W-:Y:S05]  /*3950*/  BRA `(.L_x_1832) ;  /* 0x0000000000087947 */ /* 0x000fea0003800000 */
.L_x_1859:
[----:B------:R-:W0:Y:S02]  /*3960*/  F2I.U32.F64.TRUNC R9, R8 ;  /* 0x0000000800097311 */ /* 0x000e24000030d000 */
[----:B0-----:R0:W-:Y:S02]  /*3970*/  STG.E desc[UR36][R2.64], R9 ;  /* 0x0000000902007986 */ /* 0x0011e4000c101924 */
.L_x_1832:
[----:B------:R-:W-:-:S07]  /*3980*/  IADD3 R17, PT, PT, R17, 0x80, RZ ;  /* 0x0000008011117810 */ /* 0x000fce0007ffe0ff */
.L_x_1790:
[----:B------:R-:W-:Y:S05]  /*3990*/  BSYNC.RECONVERGENT B6 ;  /* 0x0000000000067941 */ /* 0x000fea0003800200 */
.L_x_1789:
[----:B------:R-:W5:Y:S01]  /*39a0*/  LDCU UR4, c[0x0][0x380] ;  /* 0x00007000ff0477ac */ /* 0x000f620008000800 */
[----:B------:R-:W-:Y:S01]  /*39b0*/  BSSY.RECONVERGENT B6, `(.L_x_1863) ;  /* 0x000038b000067945 */ /* 0x000fe20003800200 */
[----:B-----5:R-:W-:-:S13]  /*39c0*/  ISETP.GE.AND P0, PT, R17, UR4, PT ;  /* 0x0000000411007c0c */ /* 0x020fda000bf06270 */
[----:B------:R-:W-:Y:S05]  /*39d0*/  @P0 BRA `(.L_x_1864) ;  /* 0x0000003800200947 */ /* 0x000fea0003800000 */
[----:B------:R-:W5:Y:S01]  /*39e0*/  LDCU UR4, c[0x0][0x388] ;  /* 0x00007100ff0477ac */ /* 0x000f620008000800 */
[----:B0-2---:R-:W-:Y:S02]  /*39f0*/  IMAD.MOV.U32 R0, RZ, RZ, RZ ;  /* 0x000000ffff007224 */ /* 0x005fe400078e00ff */
[----:B-1-34-:R-:W-:Y:S01]  /*3a00*/  IMAD.MOV.U32 R2, RZ, RZ, RZ ;  /* 0x000000ffff027224 */ /* 0x01afe200078e00ff */
[----:B-----5:R-:W-:-:S09]  /*3a10*/  UISETP.NE.AND UP0, UPT, UR4, URZ, UPT ;  /* 0x000000ff0400728c */ /* 0x020fd2000bf05270 */
        /* <DEDUP_REMOVED lines=299> */
.L_x_1865:
        /* <DEDUP_REMOVED lines=18> */
.L_x_1870:
[----:B------:R-:W2:Y:S02]  /*4df0*/  LDG.E.U8 R4, desc[UR36][R4.64] ;  /* 0x0000002404047981 */ /* 0x000ea4000c1e1100 */
[----:B--2---:R0:W1:Y:S01]  /*4e00*/  I2F.F64.U16 R6, R4 ;  /* 0x0000000400067312 */ /* 0x0040620000101800 */
[----:B------:R-:W-:Y:S05]  /*4e10*/  BRA `(.L_x_1872) ;  /* 0x0000000c00647947 */ /* 0x000fea0003800000 */
.L_x_1869:
        /* <DEDUP_REMOVED lines=9> */
.L_x_1874:
[----:B------:R-:W2:Y:S02]  /*4eb0*/  LDG.E R4, desc[UR36][R4.64] ;  /* 0x0000002404047981 */ /* 0x000ea4000c1e1900 */
[----:B--2---:R0:W1:Y:S01]  /*4ec0*/  I2F.F64 R6, R4 ;  /* 0x0000000400067312 */ /* 0x0040620000201c00 */
[----:B------:R-:W-:Y:S05]  /*4ed0*/  BRA `(.L_x_1872) ;  /* 0x0000000c00347947 */ /* 0x000fea0003800000 */
.L_x_1873:
[----:B------:R-:W2:Y:S02]  /*4ee0*/  LDG.E.U16 R4, desc[UR36][R4.64] ;  /* 0x0000002404047981 */ /* 0x000ea4000c1e1500 */
[----:B--2---:R0:W1:Y:S01]  /*4ef0*/  I2F.F64.S16 R6, R4 ;  /* 0x0000000400067312 */ /* 0x0040620000101c00 */
[----:B------:R-:W-:Y:S05]  /*4f00*/  BRA `(.L_x_1872) ;  /* 0x0000000c00287947 */ /* 0x000fea0003800000 */
.L_x_1868:
        /* <DEDUP_REMOVED lines=8> */
[----:B------:R-:W2:Y:S01]  /*4f90*/  F2F.F64.F32 R6, R6 ;  /* 0x0000000600067310 */ /* 0x000ea20000201800 */
[----:B------:R-:W-:Y:S05]  /*4fa0*/  BRA `(.L_x_1872) ;  /* 0x0000000c00007947 */ /* 0x000fea0003800000 */
.L_x_1876:
[----:B------:R-:W2:Y:S02]  /*4fb0*/  LDG.E.U16 R0, desc[UR36][R4.64] ;  /* 0x0000002404007981 */ /* 0x000ea4000c1e1500 */
[----:B--2---:R-:W-:-:S05]  /*4fc0*/  HADD2.F32 R0, -RZ, R0.H0_H0 ;  /* 0x20000000ff007230 */ /* 0x004fca0000004100 */
[----:B------:R-:W-:-:S04]  /*4fd0*/  FMUL.FTZ R0, R0, 1 ;  /* 0x3f80000000007820 */ /* 0x000fc80000410000 */
[----:B------:R0:W1:Y:S01]  /*4fe0*/  F2F.F64.F32 R6, R0 ;  /* 0x0000000000067310 */ /* 0x0000620000201800 */
[----:B------:R-:W-:Y:S05]  /*4ff0*/  BRA `(.L_x_1872) ;  /* 0x0000000800ec7947 */ /* 0x000fea0003800000 */
.L_x_1875:
        /* <DEDUP_REMOVED lines=10> */
.L_x_1878:
[----:B------:R-:W2:Y:S02]  /*50a0*/  LDG.E.U16 R4, desc[UR36][R4.64] ;  /* 0x0000002404047981 */ /* 0x000ea4000c1e1500 */
[----:B--2---:R-:W-:-:S05]  /*50b0*/  HADD2.F32 R0, -RZ, R4.H0_H0 ;  /* 0x20000004ff007230 */ /* 0x004fca0000004100 */
[----:B------:R-:W-:-:S04]  /*50c0*/  FMUL.FTZ R0, R0, 1 ;  /* 0x3f80000000007820 */ /* 0x000fc80000410000 */
[----:B------:R3:W4:Y:S01]  /*50d0*/  F2F.F64.F32 R6, R0 ;  /* 0x0000000000067310 */ /* 0x0007220000201800 */
[----:B------:R-:W-:Y:S05]  /*50e0*/  BRA `(.L_x_1872) ;  /* 0x0000000800b07947 */ /* 0x000fea0003800000 */
.L_x_1877:
[----:B------:R0:W5:Y:S01]  /*50f0*/  LDG.E.64 R6, desc[UR36][R4.64] ;  /* 0x0000002404067981 */ /* 0x000162000c1e1b00 */
[----:B------:R-:W-:Y:S05]  /*5100*/  BRA `(.L_x_1872) ;  /* 0x0000000800a87947 */ /* 0x000fea0003800000 */
.L_x_1867:
        /* <DEDUP_REMOVED lines=9> */
[----:B------:R-:W-:Y:S02]  /*51a0*/  MOV R6, RZ ;  /* 0x000000ff00067202 */ /* 0x000fe40000000f00 */
[----:B--2---:R-:W-:-:S04]  /*51b0*/  ISETP.NE.AND P0, PT, R4, RZ, PT ;  /* 0x000000ff0400720c */ /* 0x004fc80003f05270 */
[----:B------:R-:W-:Y:S01]  /*51c0*/  FSEL R7, RZ, 1.875, !P0 ;  /* 0x3ff00000ff077808 */ /* 0x000fe20004000000 */
[----:B------:R-:W-:Y:S08]  /*51d0*/  BRA `(.L_x_1872) ;  /* 0x0000000800747947 */ /* 0x000ff00003800000 */
.L_x_1881:
[----:B------:R0:W5:Y:S01]  /*51e0*/  LDG.E.64 R6, desc[UR36][R4.64] ;  /* 0x0000002404067981 */ /* 0x000162000c1e1b00 */
[----:B------:R-:W-:Y:S05]  /*51f0*/  BRA `(.L_x_1872) ;  /* 0x00000008006c7947 */ /* 0x000fea0003800000 */
.L_x_1880:
        /* <DEDUP_REMOVED lines=27> */
.L_x_1883:
[----:B------:R-:W2:Y:S02]  /*53b0*/  LDG.E.U8 R4, desc[UR36][R4.64] ;  /* 0x0000002404047981 */ /* 0x000ea4000c1e1100 */
[C---:B--2---:R-:W-:Y:S01]  /*53c0*/  IMAD.SHL.U32 R0, R4.reuse, 0x2000000, RZ ;  /* 0x0200000004007824 */ /* 0x044fe200078e00ff */
[----:B------:R-:W-:-:S04]  /*53d0*/  SHF.L.U32 R6, R4, 0x8, RZ ;  /* 0x0000000804067819 */ /* 0x000fc800000006ff */
        /* <DEDUP_REMOVED lines=8> */
[----:B------:R-:W-:-:S05]  /*5460*/  LOP3.LUT R0, R0, 0x80000000, R3, 0xf8, !PT ;  /* 0x8000000000007812 */ /* 0x000fca00078ef803 */
[----:B------:R-:W-:-:S04]  /*5470*/  FMUL.FTZ R0, R0, 1 ;  /* 0x3f80000000007820 */ /* 0x000fc80000410000 */
[----:B------:R0:W1:Y:S01]  /*5480*/  F2F.F64.F32 R6, R0 ;  /* 0x0000000000067310 */ /* 0x0000620000201800 */
[----:B------:R-:W-:Y:S05]  /*5490*/  BRA `(.L_x_1872) ;  /* 0x0000000400c47947 */ /* 0x000fea0003800000 */
.L_x_1882:
[----:B------:R-:W2:Y:S02]  /*54a0*/  LDG.E.U16 R0, desc[UR36][R4.64] ;  /* 0x0000002404007981 */ /* 0x000ea4000c1e1500 */
[----:B--2---:R-:W-:-:S04]  /*54b0*/  IMAD.U32 R0, R0, 0x10000, RZ ;  /* 0x0001000000007824 */ /* 0x004fc800078e00ff */
[----:B------:R-:W-:-:S04]  /*54c0*/  FMUL.FTZ R0, R0, 1 ;  /* 0x3f80000000007820 */ /* 0x000fc80000410000 */
[----:B------:R0:W1:Y:S01]  /*54d0*/  F2F.F64.F32 R6, R0 ;  /* 0x0000000000067310 */ /* 0x0000620000201800 */
[----:B------:R-:W-:Y:S05]  /*54e0*/  BRA `(.L_x_1872) ;  /* 0x0000000400b07947 */ /* 0x000fea0003800000 */
.L_x_1879:
        /* <DEDUP_REMOVED lines=11> */
.L_x_1886:
        /* <DEDUP_REMOVED lines=21> */
.L_x_1888:
[----:B------:R-:W-:Y:S05]  /*56f0*/  BSYNC.RECONVERGENT B0 ;  /* 0x0000000000007941 */ /* 0x000fea0003800200 */
.L_x_1887:
[----:B------:R-:W-:Y:S01]  /*5700*/  IMAD.SHL.U32 R0, R0, 0x100000, RZ ;  /* 0x0010000000007824 */ /* 0x000fe200078e00ff */
[----:B------:R-:W-:-:S04]  /*5710*/  LEA R3, R3, 0x3b800000, 0x17 ;  /* 0x3b80000003037811 */ /* 0x000fc800078eb8ff */
[----:B------:R-:W-:-:S05]  /*5720*/  LOP3.LUT R0, R3, R0, R7, 0xfe, !PT ;  /* 0x0000000003007212 */ /* 0x000fca00078efe07 */
[----:B------:R-:W-:-:S04]  /*5730*/  FMUL.FTZ R0, R0, 1 ;  /* 0x3f80000000007820 */ /* 0x000fc80000410000 */
[----:B------:R0:W1:Y:S01]  /*5740*/  F2F.F64.F32 R6, R0 ;  /* 0x0000000000067310 */ /* 0x0000620000201800 */
[----:B------:R-:W-:Y:S05]  /*5750*/  BRA `(.L_x_1872) ;  /* 0x0000000400147947 */ /* 0x000fea0003800000 */
.L_x_1885:
[----:B------:R-:W2:Y:S01]  /*5760*/  LDG.E.U8 R4, desc[UR36][R4.64] ;  /* 0x0000002404047981 */ /* 0x000ea2000c1e1100 */
[----:B------:R-:W-:Y:S02]  /*5770*/  CS2R R6, SRZ ;  /* 0x0000000000067805 */ /* 0x000fe4000001ff00 */
[----:B--2---:R-:W-:-:S13]  /*5780*/  ISETP.NE.AND P0, PT, R4, RZ, PT ;  /* 0x000000ff0400720c */ /* 0x004fda0003f05270 */
[----:B------:R-:W-:Y:S05]  /*5790*/  @!P0 BRA `(.L_x_1872) ;  /* 0x0000000400048947 */ /* 0x000fea0003800000 */
[----:B------:R-:W-:-:S13]  /*57a0*/  ISETP.NE.AND P0, PT, R4, 0x80, PT ;  /* 0x000000800400780c */ /* 0x000fda0003f05270 */
[----:B------:R-:W-:Y:S01]  /*57b0*/  @!P0 IMAD.MOV.U32 R6, RZ, RZ, 0x20000000 ;  /* 0x20000000ff068424 */ /* 0x000fe200078e00ff */
        /* <DEDUP_REMOVED lines=15> */
.L_x_1890:
[----:B------:R-:W-:Y:S05]  /*58b0*/  BSYNC.RECONVERGENT B0 ;  /* 0x0000000000007941 */ /* 0x000fea0003800200 */
.L_x_1889:
[----:B------:R-:W-:Y:S02]  /*58c0*/  SHF.L.U32 R0, R0, 0x15, RZ ;  /* 0x0000001500007819 */ /* 0x000fe400000006ff */
[----:B------:R-:W-:-:S04]  /*58d0*/  LEA R3, R3, 0x37800000, 0x17 ;  /* 0x3780000003037811 */ /* 0x000fc800078eb8ff */
[----:B------:R-:W-:-:S05]  /*58e0*/  LOP3.LUT R0, R3, R0, R7, 0xfe, !PT ;  /* 0x0000000003007212 */ /* 0x000fca00078efe07 */
[----:B------:R-:W-:-:S04]  /*58f0*/  FMUL.FTZ R0, R0, 1 ;  /* 0x3f80000000007820 */ /* 0x000fc80000410000 */
[----:B------:R0:W1:Y:S01]  /*5900*/  F2F.F64.F32 R6, R0 ;  /* 0x0000000000067310 */ /* 0x0000620000201800 */
[----:B------:R-:W-:Y:S05]  /*5910*/  BRA `(.L_x_1872) ;  /* 0x0000000000a47947 */ /* 0x000fea0003800000 */
.L_x_1884:
        /* <DEDUP_REMOVED lines=8> */
[----:B------:R-:W-:Y:S01]  /*59a0*/  IMAD.MOV.U32 R7, RZ, RZ, 0x38000000 ;  /* 0x38000000ff077424 */ /* 0x000fe200078e00ff */
[----:B--2---:R-:W-:-:S13]  /*59b0*/  ISETP.NE.AND P0, PT, R0, RZ, PT ;  /* 0x000000ff0000720c */ /* 0x004fda0003f05270 */
[----:B------:R-:W-:Y:S05]  /*59c0*/  @!P0 BRA `(.L_x_1872) ;  /* 0x0000000000788947 */ /* 0x000fea0003800000 */
[----:B------:R-:W-:-:S13]  /*59d0*/  ISETP.NE.AND P0, PT, R0, 0xff, PT ;  /* 0x000000ff0000780c */ /* 0x000fda0003f05270 */
[----:B------:R-:W-:Y:S01]  /*59e0*/  @P0 SHF.L.U32 R0, R0, 0x17, RZ ;  /* 0x0000001700000819 */ /* 0x000fe200000006ff */
[----:B------:R-:W-:Y:S02]  /*59f0*/  @!P0 IMAD.MOV.U32 R6, RZ, RZ, 0x20000000 ;  /* 0x20000000ff068424 */ /* 0x000fe400078e00ff */
[----:B------:R-:W-:Y:S02]  /*5a00*/  @!P0 IMAD.MOV.U32 R7, RZ, RZ, 0x7ff80000 ;  /* 0x7ff80000ff078424 */ /* 0x000fe400078e00ff */
[----:B------:R-:W-:-:S04]  /*5a10*/  @P0 FMUL.FTZ R0, R0, 1 ;  /* 0x3f80000000000820 */ /* 0x000fc80000410000 */
[----:B------:R0:W1:Y:S01]  /*5a20*/  @P0 F2F.F64.F32 R6, R0 ;  /* 0x0000000000060310 */ /* 0x0000620000201800 */
[----:B------:R-:W-:Y:S05]  /*5a30*/  BRA `(.L_x_1872) ;  /* 0x00000000005c7947 */ /* 0x000fea0003800000 */
.L_x_1871:
        /* <DEDUP_REMOVED lines=16> */
.L_x_1893:
[----:B------:R-:W-:Y:S01]  /*5b40*/  CS2R R6, SRZ ;  /* 0x0000000000067805 */ /* 0x000fe2000001ff00 */
[----:B------:R-:W-:Y:S06]  /*5b50*/  BRA `(.L_x_1872) ;  /* 0x0000000000147947 */ /* 0x000fec0003800000 */
.L_x_1892:
[----:B------:R-:W2:Y:S02]  /*5b60*/  LDG.E.64 R6, desc[UR36][R4.64] ;  /* 0x0000002404067981 */ /* 0x000ea4000c1e1b00 */
[----:B--2---:R-:W0:Y:S01]  /*5b70*/  I2F.F64.U64 R6, R6 ;  /* 0x0000000600067312 */ /* 0x004e220000301800 */
[----:B------:R-:W-:Y:S05]  /*5b80*/  BRA `(.L_x_1872) ;  /* 0x0000000000087947 */ /* 0x000fea0003800000 */
.L_x_1891:
[----:B------:R-:W2:Y:S02]  /*5b90*/  LDG.E R4, desc[UR36][R4.64] ;  /* 0x0000002404047981 */ /* 0x000ea4000c1e1900 */
[----:B--2---:R0:W1:Y:S02]  /*5ba0*/  I2F.F64.U32 R6, R4 ;  /* 0x0000000400067312 */ /* 0x0040640000201800 */
.L_x_1872:
[----:B------:R-:W-:Y:S05]  /*5bb0*/  BSYNC.RECONVERGENT B7 ;  /* 0x0000000000077941 */ /* 0x000fea0003800200 */
.L_x_1866:
[----:B012-45:R-:W-:Y:S01]  /*5bc0*/  DSETP.NEU.AND P0, PT, |R6|, +INF , PT ;  /* 0x7ff000000600742a */ /* 0x037fe20003f0d200 */
[----:B------:R-:W-:-:S13]  /*5bd0*/  BSSY.RECONVERGENT B2, `(.L_x_1894) ;  /* 0x000001e000027945 */ /* 0x000fda0003800200 */
[----:B------:R-:W-:Y:S05]  /*5be0*/  @!P0 BRA `(.L_x_1895) ;  /* 0x0000000000688947 */ /* 0x000fea0003800000 */
        /* <DEDUP_REMOVED lines=17> */
[----:B------:R-:W-:Y:S02]  /*5d00*/  MOV R5, R7 ;  /* 0x0000000700057202 */ /* 0x000fe40000000f00 */
[----:B------:R-:W-:-:S07]  /*5d10*/  MOV R14, 0x5d30 ;  /* 0x00005d30000e7802 */ /* 0x000fce0000000f00 */
[----:B---3--:R-:W-:Y:S05]  /*5d20*/  CALL.REL.NOINC `($_ZN2at6native18elementwise_kernelILi128ELi4EZNS0_15gpu_kernel_implIZZZNS0_15tan_kernel_cudaERNS_18TensorIteratorBaseEENKUlvE0_clEvENKUlvE_clEvEUldE_EEvS4_RKT_EUliE_EEviT1_$__internal_trig_reduction_slowpathd) ;  /* 0x0000008400ac7944 */ /* 0x008fea0003c00000 */
[----:B------:R-:W-:Y:S02]  /*5d30*/  IMAD.MOV.U32 R4, RZ, RZ, R10 ;  /* 0x000000ffff047224 */ /* 0x000fe400078e000a */
[----:B------:R-:W-:-:S07]  /*5d40*/  IMAD.MOV.U32 R5, RZ, RZ, R11 ;  /* 0x000000ffff057224 */ /* 0x000fce00078e000b */
.L_x_1897:
[----:B------:R-:W-:Y:S05]  /*5d50*/  BSYNC.RECONVERGENT B3 ;  /* 0x0000000000037941 */ /* 0x000fea0003800200 */
.L_x_1896:
[----:B------:R-:W-:-:S04]  /*5d60*/  LOP3.LUT R8, R8, 0x1, RZ, 0xc0, !PT ;  /* 0x0000000108087812 */ /* 0x000fc800078ec0ff */
[----:B------:R-:W-:Y:S01]  /*5d70*/  ISETP.NE.U32.AND P0, PT, R8, 0x1, PT ;  /* 0x000000010800780c */ /* 0x000fe20003f05070 */
[----:B------:R-:W-:-:S12]  /*5d80*/  BRA `(.L_x_1898) ;  /* 0x0000000000087947 */ /* 0x000fd80003800000 */
.L_x_1895:
[----:B------:R-:W-:Y:S01]  /*5d90*/  DMUL R4, RZ, R6 ;  /* 0x00000006ff047228 */ /* 0x000fe20000000000 */
[----:B------:R-:W-:-:S13]  /*5da0*/  PLOP3.LUT P0, PT, PT, PT, PT, 0x80, 0x8 ;  /* 0x000000000008781c */ /* 0x000fda0003f0f070 */
.L_x_1898:
[----:B------:R-:W-:Y:S05]  /*5db0*/  BSYNC.RECONVERGENT B2 ;  /* 0x0000000000027941 */ /* 0x000fea0003800200 */
.L_x_1894:
[----:B------:R-:W-:Y:S01]  /*5dc0*/  DMUL R6, R4, R4 ;  /* 0x0000000404067228 */ /* 0x000fe20000000000 */
[----:B------:R-:W-:Y:S01]  /*5dd0*/  MOV R8, 0x5b27ebb1 ;  /* 0x5b27ebb100087802 */ /* 0x000fe20000000f00 */
[----:B------:R-:W-:Y:S01]  /*5de0*/  IMAD.MOV.U32 R9, RZ, RZ, 0x3ef9757c ;  /* 0x3ef9757cff097424 */ /* 0x000fe200078e00ff */
[----:B------:R-:W-:Y:S01]  /*5df0*/  UMOV UR4, 0x2799bcb9 ;  /* 0x2799bcb900047882 */ /* 0x000fe20000000000 */
[----:B------:R-:W-:Y:S01]  /*5e00*/  UMOV UR5, 0x3ee48dac ;  /* 0x3ee48dac00057882 */ /* 0x000fe20000000000 */
[----:B------:R-:W-:Y:S03]  /*5e10*/  BSSY.RECONVERGENT B0, `(.L_x_1899) ;  /* 0x0000036000007945 */ /* 0x000fe60003800200 */
        /* <DEDUP_REMOVED lines=44> */
[----:B------:R-:W-:-:S06]  /*60e0*/  IMAD.MOV.U32 R10, RZ, RZ, RZ ;  /* 0x000000ffff0a7224 */ /* 0x000fcc00078e00ff */
        /* <DEDUP_REMOVED lines=8> */
.L_x_1900:
[----:B------:R-:W-:Y:S05]  /*6170*/  BSYNC.RECONVERGENT B0 ;  /* 0x0000000000007941 */ /* 0x000fea0003800200 */
.L_x_1899:
[----:B------:R-:W0:Y:S01]  /*6180*/  LDCU.64 UR6, c[0x0][0x580] ;  /* 0x0000b000ff0677ac */ /* 0x000e220008000a00 */
        /* <DEDUP_REMOVED lines=16> */
.L_x_1904:
[----:B------:R-:W0:Y:S02]  /*6290*/  F2I.S64.F64.TRUNC R8, R8 ;  /* 0x0000000800087311 */ /* 0x000e24000030d900 */
[----:B0-----:R-:W-:-:S05]  /*62a0*/  IMAD.MOV.U32 R5, RZ, RZ, R8 ;  /* 0x000000ffff057224 */ /* 0x001fca00078e0008 */
[----:B------:R0:W-:Y:S01]  /*62b0*/  STG.E.U8 desc[UR36][R2.64], R5 ;  /* 0x0000000502007986 */ /* 0x0001e2000c101124 */
[----:B------:R-:W-:Y:S05]  /*62c0*/  BRA `(.L_x_1906) ;  /* 0x0000000c00e07947 */ /* 0x000fea0003800000 */
.L_x_1903:
        /* <DEDUP_REMOVED lines=9> */
.L_x_1908:
[----:B------:R-:W0:Y:S02]  /*6360*/  F2I.F64.TRUNC R9, R8 ;  /* 0x0000000800097311 */ /* 0x000e24000030d100 */
[----:B0-----:R0:W-:Y:S01]  /*6370*/  STG.E desc[UR36][R2.64], R9 ;  /* 0x0000000902007986 */ /* 0x0011e2000c101924 */
[----:B------:R-:W-:Y:S05]  /*6380*/  BRA `(.L_x_1906) ;  /* 0x0000000c00b07947 */ /* 0x000fea0003800000 */
.L_x_1907:
[----:B------:R-:W0:Y:S02]  /*6390*/  F2I.F64.TRUNC R9, R8 ;  /* 0x0000000800097311 */ /* 0x000e24000030d100 */
[----:B0-----:R0:W-:Y:S01]  /*63a0*/  STG.E.U16 desc[UR36][R2.64], R9 ;  /* 0x0000000902007986 */ /* 0x0011e2000c101524 */
[----:B------:R-:W-:Y:S05]  /*63b0*/  BRA `(.L_x_1906) ;  /* 0x0000000c00a47947 */ /* 0x000fea0003800000 */
.L_x_1902:
        /* <DEDUP_REMOVED lines=13> */
.L_x_1910:
[----:B------:R-:W-:Y:S01]  /*6490*/  UMOV UR4, 0xf0000000 ;  /* 0xf000000000047882 */ /* 0x000fe20000000000 */
[----:B------:R-:W-:Y:S01]  /*64a0*/  UMOV UR5, 0x380fffff ;  /* 0x380fffff00057882 */ /* 0x000fe20000000000 */
[----:B---3--:R-:W0:Y:S01]  /*64b0*/  F2F.F32.F64 R0, R8 ;  /* 0x0000000800007310 */ /* 0x008e220000301000 */
[----:B------:R-:W-:-:S14]  /*64c0*/  DSETP.GEU.AND P0, PT, |R8|, UR4, PT ;  /* 0x0000000408007e2a */ /* 0x000fdc000bf0e200 */
[----:B0-----:R-:W-:-:S05]  /*64d0*/  @!P0 FMUL R0, R0, 1.175494350822287508e-38 ;  /* 0x0080000000008820 */ /* 0x001fca0000400000 */
[----:B------:R-:W-:-:S05]  /*64e0*/  F2FP.F16.F32.PACK_AB R0, RZ, R0 ;  /* 0x00000000ff00723e */ /* 0x000fca00000000ff */
[----:B------:R0:W-:Y:S01]  /*64f0*/  STG.E.U16 desc[UR36][R2.64], R0 ;  /* 0x0000000002007986 */ /* 0x0001e2000c101524 */
[----:B------:R-:W-:Y:S05]  /*6500*/  BRA `(.L_x_1906) ;  /* 0x0000000c00507947 */ /* 0x000fea0003800000 */
.L_x_1909:
        /* <DEDUP_REMOVED lines=10> */
[----:B------:R-:W-:-:S13]  /*65b0*/  IMAD.MOV.U32 R5, RZ, RZ, RZ ;  /* 0x000000ffff057224 */ /* 0x000fda00078e00ff */
[----:B0-----:R-:W-:-:S05]  /*65c0*/  @!P0 FMUL R4, R4, 1.175494350822287508e-38 ;  /* 0x0080000004048820 */ /* 0x001fca0000400000 */
[----:B------:R0:W-:Y:S01]  /*65d0*/  STG.E.64 desc[UR36][R2.64], R4 ;  /* 0x0000000402007986 */ /* 0x0001e2000c101b24 */
[----:B------:R-:W-:Y:S05]  /*65e0*/  BRA `(.L_x_1906) ;  /* 0x0000000c00187947 */ /* 0x000fea0003800000 */
.L_x_1912:
[----:B------:R-:W-:Y:S01]  /*65f0*/  UMOV UR4, 0xf0000000 ;  /* 0xf000000000047882 */ /* 0x000fe20000000000 */
[----:B------:R-:W-:Y:S01]  /*6600*/  UMOV UR5, 0x380fffff ;  /* 0x380fffff00057882 */ /* 0x000fe20000000000 */
[----:B---3--:R-:W0:Y:S01]  /*6610*/  F2F.F32.F64 R0, R8 ;  /* 0x0000000800007310 */ /* 0x008e220000301000 */
[----:B------:R-:W-:-:S14]  /*6620*/  DSETP.GEU.AND P0, PT, |R8|, UR4, PT ;  /* 0x0000000408007e2a */ /* 0x000fdc000bf0e200 */
[----:B0-----:R-:W-:-:S05]  /*6630*/  @!P0 FMUL R0, R0, 1.175494350822287508e-38 ;  /* 0x0080000000008820 */ /* 0x001fca0000400000 */
[----:B------:R-:W-:-:S04]  /*6640*/  F2FP.F16.F32.PACK_AB R5, RZ, R0 ;  /* 0x00000000ff05723e */ /* 0x000fc800000000ff */
[----:B------:R-:W-:-:S05]  /*6650*/  PRMT R5, R5, 0x5410, RZ ;  /* 0x0000541005057816 */ /* 0x000fca00000000ff */
[----:B------:R0:W-:Y:S01]  /*6660*/  STG.E desc[UR36][R2.64], R5 ;  /* 0x0000000502007986 */ /* 0x0001e2000c101924 */
[----:B------:R-:W-:Y:S05]  /*6670*/  BRA `(.L_x_1906) ;  /* 0x0000000800f47947 */ /* 0x000fea0003800000 */
.L_x_1911:
[----:B------:R0:W-:Y:S01]  /*6680*/  STG.E.64 desc[UR36][R2.64], R8 ;  /* 0x0000000802007986 */ /* 0x0001e2000c101b24 */
[----:B------:R-:W-:Y:S05]  /*6690*/  BRA `(.L_x_1906) ;  /* 0x0000000800ec7947 */ /* 0x000fea0003800000 */
.L_x_1901:
        /* <DEDUP_REMOVED lines=13> */
.L_x_1916:
[----:B------:R-:W-:Y:S01]  /*6770*/  UMOV UR4, 0xf0000000 ;  /* 0xf000000000047882 */ /* 0x000fe20000000000 */
[----:B------:R-:W-:Y:S01]  /*6780*/  UMOV UR5, 0x380fffff ;  /* 0x380fffff00057882 */ /* 0x000fe20000000000 */
[----:B------:R-:W0:Y:S01]  /*6790*/  F2F.F32.F64 R5, R8 ;  /* 0x0000000800057310 */ /* 0x000e220000301000 */
[----:B------:R-:W-:Y:S01]  /*67a0*/  DSETP.GEU.AND P0, PT, |R8|, UR4, PT ;  /* 0x0000000408007e2a */ /* 0x000fe2000bf0e200 */
[----:B------:R-:W-:Y:S01]  /*67b0*/  BSSY.RECONVERGENT B0, `(.L_x_1917) ;  /* 0x0000014000007945 */ /* 0x000fe20003800200 */
[----:B---3--:R-:W-:-:S12]  /*67c0*/  MOV R0, 0x80 ;  /* 0x0000008000007802 */ /* 0x008fd80000000f00 */
[----:B0-----:R-:W-:-:S05]  /*67d0*/  @!P0 FMUL R5, R5, 1.175494350822287508e-38 ;  /* 0x0080000005058820 */ /* 0x001fca0000400000 */
        /* <DEDUP_REMOVED lines=15> */
.L_x_1919:
[----:B------:R-:W-:-:S04]  /*68d0*/  SHF.R.U32.HI R5, RZ, 0x18, R5 ;  /* 0x00000018ff057819 */ /* 0x000fc80000011605 */
[----:B------:R-:W-:-:S07]  /*68e0*/  LOP3.LUT R0, R0, 0x80, R5, 0xf8, !PT ;  /* 0x0000008000007812 */ /* 0x000fce00078ef805 */
.L_x_1918:
[----:B------:R-:W-:Y:S05]  /*68f0*/  BSYNC.RECONVERGENT B0 ;  /* 0x0000000000007941 */ /* 0x000fea0003800200 */
.L_x_1917:
[----:B------:R0:W-:Y:S01]  /*6900*/  STG.E.U8 desc[UR36][R2.64], R0 ;  /* 0x0000000002007986 */ /* 0x0001e2000c101124 */
[----:B------:R-:W-:Y:S05]  /*6910*/  BRA `(.L_x_1906) ;  /* 0x00000008004c7947 */ /* 0x000fea0003800000 */
.L_x_1915:
[----:B------:R-:W-:Y:S01]  /*6920*/  UMOV UR4, 0xf0000000 ;  /* 0xf000000000047882 */ /* 0x000fe20000000000 */
[----:B------:R-:W-:Y:S01]  /*6930*/  UMOV UR5, 0x380fffff ;  /* 0x380fffff00057882 */ /* 0x000fe20000000000 */
[----:B------:R-:W0:Y:S01]  /*6940*/  F2F.F32.F64 R5, R8 ;  /* 0x0000000800057310 */ /* 0x000e220000301000 */
[----:B------:R-:W-:Y:S01]  /*6950*/  DSETP.GEU.AND P0, PT, |R8|, UR4, PT ;  /* 0x0000000408007e2a */ /* 0x000fe2000bf0e200 */
[----:B------:R-:W-:Y:S01]  /*6960*/  BSSY.RECONVERGENT B0, `(.L_x_1920) ;  /* 0x0000014000007945 */ /* 0x000fe20003800200 */
[----:B---3--:R-:W-:-:S12]  /*6970*/  IMAD.MOV.U32 R0, RZ, RZ, 0x80 ;  /* 0x00000080ff007424 */ /* 0x008fd800078e00ff */
        /* <DEDUP_REMOVED lines=16> */
.L_x_1922:
[----:B------:R-:W-:-:S04]  /*6a80*/  SHF.R.U32.HI R5, RZ, 0x18, R5 ;  /* 0x00000018ff057819 */ /* 0x000fc80000011605 */
[----:B------:R-:W-:-:S07]  /*6a90*/  LOP3.LUT R0, R0, 0x80, R5, 0xf8, !PT ;  /* 0x0000008000007812 */ /* 0x000fce00078ef805 */
.L_x_1921:
[----:B------:R-:W-:Y:S05]  /*6aa0*/  BSYNC.RECONVERGENT B0 ;  /* 0x0000000000007941 */ /* 0x000fea0003800200 */
.L_x_1920:
[----:B------:R0:W-:Y:S01]  /*6ab0*/  STG.E.U8 desc[UR36][R2.64], R0 ;  /* 0x0000000002007986 */ /* 0x0001e2000c101124 */
[----:B------:R-:W-:Y:S05]  /*6ac0*/  BRA `(.L_x_1906) ;  /* 0x0000000400e07947 */ /* 0x000fea0003800000 */
.L_x_1914:
        /* <DEDUP_REMOVED lines=14> */
[--C-:B---3--:R-:W-:Y:S02]  /*6bb0*/  @P2 SHF.R.U32.HI R0, RZ, 0x16, R6.reuse ;  /* 0x00000016ff002819 */ /* 0x108fe40000011606 */
        /* <DEDUP_REMOVED lines=11> */
.L_x_1924:
[----:B------:R-:W0:Y:S02]  /*6c70*/  F2I.U64.F64.TRUNC R8, R8 ;  /* 0x0000000800087311 */ /* 0x000e24000030d800 */
[----:B0-----:R0:W-:Y:S01]  /*6c80*/  STG.E.64 desc[UR36][R2.64], R8 ;  /* 0x0000000802007986 */ /* 0x0011e2000c101b24 */
[----:B------:R-:W-:Y:S05]  /*6c90*/  BRA `(.L_x_1906) ;  /* 0x00000004006c7947 */ /* 0x000fea0003800000 */
.L_x_1923:
[----:B------:R-:W0:Y:S02]  /*6ca0*/  F2I.U32.F64.TRUNC R9, R8 ;  /* 0x0000000800097311 */ /* 0x000e24000030d000 */
[----:B0-----:R0:W-:Y:S01]  /*6cb0*/  STG.E desc[UR36][R2.64], R9 ;  /* 0x0000000902007986 */ /* 0x0011e2000c101924 */
[----:B------:R-:W-:Y:S05]  /*6cc0*/  BRA `(.L_x_1906) ;  /* 0x0000000400607947 */ /* 0x000fea0003800000 */
.L_x_1913:
        /* <DEDUP_REMOVED lines=10> */
.L_x_1926:
[----:B------:R-:W-:-:S05]  /*6d70*/  CS2R R10, SRZ ;  /* 0x00000000000a7805 */ /* 0x000fca000001ff00 */
[----:B------:R4:W-:Y:S01]  /*6d80*/  STG.E.128 desc[UR36][R2.64], R8 ;  /* 0x0000000802007986 */ /* 0x0009e2000c101d24 */
[----:B------:R-:W-:Y:S05]  /*6d90*/  BRA `(.L_x_1906) ;  /* 0x00000004002c7947 */ /* 0x000fea0003800000 */
.L_x_1925:
[----:B------:R-:W-:-:S09]  /*6da0*/  UISETP.NE.AND UP0, UPT, UR4, 0xf, UPT ;  /* 0x0000000f0400788c */ /* 0x000fd2000bf05270 */
[----:B------:R-:W-:Y:S05]  /*6db0*/  BRA.U !UP0, `(.L_x_1927) ;  /* 0x0000000508087547 */ /* 0x000fea000b800000 */
[----:B------:R-:W-:-:S09]  /*6dc0*/  UISETP.NE.AND UP0, UPT, UR4, 0x17, UPT ;  /* 0x000000170400788c */ /* 0x000fd2000bf05270 */
[----:B------:R-:W-:Y:S05]  /*6dd0*/  BRA.U !UP0, `(.L_x_1928) ;  /* 0x0000000108a07547 */ /* 0x000fea000b800000 */
[----:B------:R-:W-:-:S09]  /*6de0*/  UISETP.NE.AND UP0, UPT, UR4, 0x18, UPT ;  /* 0x000000180400788c */ /* 0x000fd2000bf05270 */
[----:B------:R-:W-:Y:S05]  /*6df0*/  BRA.U !UP0, `(.L_x_1929) ;  /* 0x0000000108447547 */ /* 0x000fea000b800000 */
.L_x_1905:
[----:B---3--:R-:W-:Y:S01]  /*6e00*/  MOV R0, 0x0 ;  /* 0x0000000000007802 */ /* 0x008fe20000000f00 */
        /* <DEDUP_REMOVED lines=15> */
.L_x_1930:
[----:B------:R-:W-:Y:S05]  /*6f00*/  BRA `(.L_x_1906) ;  /* 0x0000000000d07947 */ /* 0x000fea0003800000 */
.L_x_1929:
[----:B------:R-:W-:Y:S01]  /*6f10*/  UMOV UR4, 0xf0000000 ;  /* 0xf000000000047882 */ /* 0x000fe20000000000 */
[----:B------:R-:W-:Y:S01]  /*6f20*/  UMOV UR5, 0x380fffff ;  /* 0x380fffff00057882 */ /* 0x000fe20000000000 */
[----:B------:R-:W0:Y:S01]  /*6f30*/  F2F.F32.F64 R7, R8 ;  /* 0x0000000800077310 */ /* 0x000e220000301000 */
[----:B------:R-:W-:Y:S01]  /*6f40*/  DSETP.GEU.AND P0, PT, |R8|, UR4, PT ;  /* 0x0000000408007e2a */ /* 0x000fe2000bf0e200 */
[----:B------:R-:W-:Y:S01]  /*6f50*/  BSSY.RECONVERGENT B0, `(.L_x_1931) ;  /* 0x000000d000007945 */ /* 0x000fe20003800200 */
[----:B---3--:R-:W-:-:S12]  /*6f60*/  IMAD.MOV.U32 R0, RZ, RZ, 0x7f ;  /* 0x0000007fff007424 */ /* 0x008fd800078e00ff */
[----:B0-----:R-:W-:-:S05]  /*6f70*/  @!P0 FMUL R7, R7, 1.175494350822287508e-38 ;  /* 0x0080000007078820 */ /* 0x001fca0000400000 */
        /* <DEDUP_REMOVED lines=10> */
.L_x_1932:
[----:B------:R-:W-:Y:S05]  /*7020*/  BSYNC.RECONVERGENT B0 ;  /* 0x0000000000007941 */ /* 0x000fea0003800200 */
.L_x_1931:
[----:B------:R-:W-:-:S05]  /*7030*/  LOP3.LUT R5, R0, 0x80, R5, 0xf8, !PT ;  /* 0x0000008000057812 */ /* 0x000fca00078ef805 */
[----:B------:R2:W-:Y:S01]  /*7040*/  STG.E.U8 desc[UR36][R2.64], R5 ;  /* 0x0000000502007986 */ /* 0x0005e2000c101124 */
[----:B------:R-:W-:Y:S05]  /*7050*/  BRA `(.L_x_1906) ;  /* 0x00000000007c7947 */ /* 0x000fea0003800000 */
.L_x_1928:
[----:B------:R-:W-:Y:S01]  /*7060*/  UMOV UR4, 0xf0000000 ;  /* 0xf000000000047882 */ /* 0x000fe20000000000 */
[----:B------:R-:W-:Y:S01]  /*7070*/  UMOV UR5, 0x380fffff ;  /* 0x380fffff00057882 */ /* 0x000fe20000000000 */
[----:B------:R-:W0:Y:S01]  /*7080*/  F2F.F32.F64 R5, R8 ;  /* 0x0000000800057310 */ /* 0x000e220000301000 */
[----:B------:R-:W-:Y:S01]  /*7090*/  DSETP.GEU.AND P0, PT, |R8|, UR4, PT ;  /* 0x0000000408007e2a */ /* 0x000fe2000bf0e200 */
[----:B------:R-:W-:-:S13]  /*70a0*/  BSSY.RECONVERGENT B0, `(.L_x_1933) ;  /* 0x000000f000007945 */ /* 0x000fda0003800200 */
[----:B0-----:R-:W-:-:S05]  /*70b0*/  @!P0 FMUL R5, R5, 1.175494350822287508e-38 ;  /* 0x0080000005058820 */ /* 0x001fca0000400000 */
[----:B------:R-:W-:-:S04]  /*70c0*/  LOP3.LUT R4, R5, 0x7fffffff, RZ, 0xc0, !PT ;  /* 0x7fffffff05047812 */ /* 0x000fc800078ec0ff */
[----:B------:R-:W-:-:S13]  /*70d0*/  ISETP.GT.U32.AND P0, PT, R4, 0x477fffff, PT ;  /* 0x477fffff0400780c */ /* 0x000fda0003f04070 */
[----:B------:R-:W-:Y:S05]  /*70e0*/  @P0 BRA `(.L_x_1934) ;  /* 0x00000000001c0947 */ /* 0x000fea0003800000 */
[----:B------:R-:W-:-:S13]  /*70f0*/  ISETP.GE.U32.AND P0, PT, R4, 0x38800000, PT ;  /* 0x388000000400780c */ /* 0x000fda0003f06070 */
[----:B---3--:R-:W-:-:S04]  /*7100*/  @P0 SHF.R.U32.HI R0, RZ, 0x15, R5 ;  /* 0x00000015ff000819 */ /* 0x008fc80000011605 */
[----:B------:R-:W-:-:S04]  /*7110*/  @P0 LOP3.LUT R0, R0, 0x1, RZ, 0xc0, !PT ;  /* 0x0000000100000812 */ /* 0x000fc800078ec0ff */
[----:B------:R-:W-:-:S04]  /*7120*/  @P0 IADD3 R0, PT, PT, R5, 0x80fffff, R0 ;  /* 0x080fffff05000810 */ /* 0x000fc80007ffe000 */
[----:B------:R-:W-:Y:S01]  /*7130*/  @P0 SHF.R.U32.HI R0, RZ, 0x15, R0 ;  /* 0x00000015ff000819 */ /* 0x000fe20000011600 */
[----:B------:R-:W-:Y:S01]  /*7140*/  @!P0 FADD.FTZ R0, R4, 128 ;  /* 0x4300000004008421 */ /* 0x000fe20000010000 */
[----:B------:R-:W-:Y:S06]  /*7150*/  BRA `(.L_x_1935) ;  /* 0x00000000000c7947 */ /* 0x000fec0003800000 */
.L_x_1934:
[----:B------:R-:W-:Y:S02]  /*7160*/  ISETP.GT.U32.AND P0, PT, R4, 0x7f800000, PT ;  /* 0x7f8000000400780c */ /* 0x000fe40003f04070 */
[----:B---3--:R-:W-:-:S04]  /*7170*/  MOV R0, 0x7f ;  /* 0x0000007f00007802 */ /* 0x008fc80000000f00 */
[----:B------:R-:W-:-:S07]  /*7180*/  SEL R0, R0, 0x7c, P0 ;  /* 0x0000007c00007807 */ /* 0x000fce0000000000 */
.L_x_1935:
[----:B------:R-:W-:Y:S05]  /*7190*/  BSYNC.RECONVERGENT B0 ;  /* 0x0000000000007941 */ /* 0x000fea0003800200 */
.L_x_1933:
[----:B------:R-:W-:-:S04]  /*71a0*/  SHF.R.U32.HI R5, RZ, 0x18, R5 ;  /* 0x00000018ff057819 */ /* 0x000fc80000011605 */
[----:B------:R-:W-:-:S05]  /*71b0*/  LOP3.LUT R5, R0, 0x80, R5, 0xf8, !PT ;  /* 0x0000008000057812 */ /* 0x000fca00078ef805 */
[----:B------:R1:W-:Y:S01]  /*71c0*/  STG.E.U8 desc[UR36][R2.64], R5 ;  /* 0x0000000502007986 */ /* 0x0003e2000c101124 */
[----:B------:R-:W-:Y:S05]  /*71d0*/  BRA `(.L_x_1906) ;  /* 0x00000000001c7947 */ /* 0x000fea0003800000 */
.L_x_1927:
[----:B------:R-:W-:Y:S01]  /*71e0*/  UMOV UR4, 0xf0000000 ;  /* 0xf000000000047882 */ /* 0x000fe20000000000 */
[----:B------:R-:W-:Y:S01]  /*71f0*/  UMOV UR5, 0x380fffff ;  /* 0x380fffff00057882 */ /* 0x000fe20000000000 */
[----:B---3--:R-:W0:Y:S01]  /*7200*/  F2F.F32.F64 R0, R8 ;  /* 0x0000000800007310 */ /* 0x008e220000301000 */
[----:B------:R-:W-:-:S14]  /*7210*/  DSETP.GEU.AND P0, PT, |R8|, UR4, PT ;  /* 0x0000000408007e2a */ /* 0x000fdc000bf0e200 */
[----:B0-----:R-:W-:-:S05]  /*7220*/  @!P0 FMUL R0, R0, 1.175494350822287508e-38 ;  /* 0x0080000000008820 */ /* 0x001fca0000400000 */
[----:B------:R-:W-:-:S05]  /*7230*/  F2FP.BF16.F32.PACK_AB R0, RZ, R0 ;  /* 0x00000000ff00723e */ /* 0x000fca00000010ff */
[----:B------:R0:W-:Y:S02]  /*7240*/  STG.E.U16 desc[UR36][R2.64], R0 ;  /* 0x0000000002007986 */ /* 0x0001e4000c101524 */
.L_x_1906:
[----:B------:R-:W-:-:S07]  /*7250*/  VIADD R17, R17, 0x80 ;  /* 0x0000008011117836 */ /* 0x000fce0000000000 */
.L_x_1864:
[----:B------:R-:W-:Y:S05]  /*7260*/  BSYNC.RECONVERGENT B6 ;  /* 0x0000000000067941 */ /* 0x000fea0003800200 */
.L_x_1863:
[----:B------:R-:W5:Y:S01]  /*7270*/  LDCU UR4, c[0x0][0x380] ;  /* 0x00007000ff0477ac */ /* 0x000f620008000800 */
[----:B------:R-:W-:Y:S01]  /*7280*/  BSSY.RECONVERGENT B6, `(.L_x_1936) ;  /* 0x000038b000067945 */ /* 0x000fe20003800200 */
[----:B-----5:R-:W-:-:S13]  /*7290*/  ISETP.GE.AND P0, PT, R17, UR4, PT ;  /* 0x0000000411007c0c */ /* 0x020fda000bf06270 */
[----:B------:R-:W-:Y:S05]  /*72a0*/  @P0 BRA `(.L_x_1937) ;  /* 0x0000003800200947 */ /* 0x000fea0003800000 */
[----:B------:R-:W5:Y:S01]  /*72b0*/  LDCU UR4, c[0x0][0x388] ;  /* 0x00007100ff0477ac */ /* 0x000f620008000800 */
[----:B0-23--:R-:W-:Y:S01]  /*72c0*/  IMAD.MOV.U32 R0, RZ, RZ, RZ ;  /* 0x000000ffff007224 */ /* 0x00dfe200078e00ff */
[----:B-1--4-:R-:W-:Y:S01]  /*72d0*/  MOV R2, RZ ;  /* 0x000000ff00027202 */ /* 0x012fe20000000f00 */
[----:B-----5:R-:W-:-:S09]  /*72e0*/  UISETP.NE.AND UP0, UPT, UR4, URZ, UPT ;  /* 0x000000ff0400728c */ /* 0x020fd2000bf05270 */
        /* <DEDUP_REMOVED lines=299> */
.L_x_1938:
        /* <DEDUP_REMOVED lines=18> */
.L_x_1943:
[----:B------:R-:W2:Y:S02]  /*86c0*/  LDG.E.U8 R4, desc[UR36][R4.64] ;  /* 0x0000002404047981 */ /* 0x000ea4000c1e1100 */
[----:B--2---:R0:W1:Y:S01]  /*86d0*/  I2F.F64.U16 R6, R4 ;  /* 0x0000000400067312 */ /* 0x0040620000101800 */
[----:B------:R-:W-:Y:S05]  /*86e0*/  BRA `(.L_x_1945) ;  /* 0x0000000c00647947 */ /* 0x000fea0003800000 */
.L_x_1942:
        /* <DEDUP_REMOVED lines=9> */
.L_x_1947:
[----:B------:R-:W2:Y:S02]  /*8780*/  LDG.E R4, desc[UR36][R4.64] ;  /* 0x0000002404047981 */ /* 0x000ea4000c1e1900 */
[----:B--2---:R0:W1:Y:S01]  /*8790*/  I2F.F64 R6, R4 ;  /* 0x0000000400067312 */ /* 0x0040620000201c00 */
[----:B------:R-:W-:Y:S05]  /*87a0*/  BRA `(.L_x_1945) ;  /* 0x0000000c00347947 */ /* 0x000fea0003800000 */
.L_x_1946:
[----:B------:R-:W2:Y:S02]  /*87b0*/  LDG.E.U16 R4, desc[UR36][R4.64] ;  /* 0x0000002404047981 */ /* 0x000ea4000c1e1500 */
[----:B--2---:R0:W1:Y:S01]  /*87c0*/  I2F.F64.S16 R6, R4 ;  /* 0x0000000400067312 */ /* 0x0040620000101c00 */
[----:B------:R-:W-:Y:S05]  /*87d0*/  BRA `(.L_x_1945) ;  /* 0x0000000c00287947 */ /* 0x000fea0003800000 */
.L_x_1941:
        /* <DEDUP_REMOVED lines=10> */
.L_x_1949:
[----:B------:R-:W2:Y:S02]  /*8880*/  LDG.E.U16 R0, desc[UR36][R4.64] ;  /* 0x0000002404007981 */ /* 0x000ea4000c1e1500 */
[----:B--2---:R-:W-:-:S05]  /*8890*/  HADD2.F32 R0, -RZ, R0.H0_H0 ;  /* 0x20000000ff007230 */ /* 0x004fca0000004100 */
[----:B------:R-:W-:-:S04]  /*88a0*/  FMUL.FTZ R0, R0, 1 ;  /* 0x3f80000000007820 */ /* 0x000fc80000410000 */
[----:B------:R0:W1:Y:S01]  /*88b0*/  F2F.F64.F32 R6, R0 ;  /* 0x0000000000067310 */ /* 0x0000620000201800 */
[----:B------:R-:W-:Y:S05]  /*88c0*/  BRA `(.L_x_1945) ;  /* 0x0000000800ec7947 */ /* 0x000fea0003800000 */
.L_x_1948:
        /* <DEDUP_REMOVED lines=10> */
.L_x_1951:
[----:B------:R-:W2:Y:S02]  /*8970*/  LDG.E.U16 R4, desc[UR36][R4.64] ;  /* 0x0000002404047981 */ /* 0x000ea4000c1e1500 */
[----:B--2---:R-:W-:-:S05]  /*8980*/  HADD2.F32 R0, -RZ, R4.H0_H0 ;  /* 0x20000004ff007230 */ /* 0x004fca0000004100 */
[----:B------:R-:W-:-:S04]  /*8990*/  FMUL.FTZ R0, R0, 1 ;  /* 0x3f80000000007820 */ /* 0x000fc80000410000 */
[----:B------:R0:W1:Y:S01]  /*89a0*/  F2F.F64.F32 R6, R0 ;  /* 0x0000000000067310 */ /* 0x0000620000201800 */
[----:B------:R-:W-:Y:S05]  /*89b0*/  BRA `(.L_x_1945) ;  /* 0x0000000800b07947 */ /* 0x000fea0003800000 */
.L_x_1950:
[----:B------:R0:W5:Y:S01]  /*89c0*/  LDG.E.64 R6, desc[UR36][R4.64] ;  /* 0x0000002404067981 */ /* 0x000162000c1e1b00 */
[----:B------:R-:W-:Y:S05]  /*89d0*/  BRA `(.L_x_1945) ;  /* 0x0000000800a87947 */ /* 0x000fea0003800000 */
.L_x_1940:
        /* <DEDUP_REMOVED lines=13> */
.L_x_1954:
[----:B------:R0:W5:Y:S01]  /*8ab0*/  LDG.E.64 R6, desc[UR36][R4.64] ;  /* 0x0000002404067981 */ /* 0x000162000c1e1b00 */
[----:B------:R-:W-:Y:S05]  /*8ac0*/  BRA `(.L_x_1945) ;  /* 0x00000008006c7947 */ /* 0x000fea0003800000 */
.L_x_1953:
[----:B------:R-:W-:-:S09]  /*8ad0*/  UISETP.NE.AND UP0, UPT, UR4, 0xf, UPT ;  /* 0x0000000f0400788c */ /* 0x000fd2000bf05270 */
[----:B------:R-:W-:Y:S05]  /*8ae0*/  BRA.U !UP0, `(.L_x_1955) ;  /* 0x0000000108a07547 */ /* 0x000fea000b800000 */
[----:B------:R-:W-:-:S09]  /*8af0*/  UISETP.NE.AND UP0, UPT, UR4, 0x17, UPT ;  /* 0x000000170400788c */ /* 0x000fd2000bf05270 */
[----:B------:R-:W-:Y:S05]  /*8b00*/  BRA.U !UP0, `(.L_x_1956) ;  /* 0x00000001085c7547 */ /* 0x000fea000b800000 */
[----:B------:R-:W-:-:S09]  /*8b10*/  UISETP.NE.AND UP0, UPT, UR4, 0x18, UPT ;  /* 0x000000180400788c */ /* 0x000fd2000bf05270 */
[----:B------:R-:W-:Y:S05]  /*8b20*/  BRA.U UP0, `(.L_x_1944) ;  /* 0x0000000500f87547 */ /* 0x000fea000b800000 */
[----:B------:R-:W2:Y:S01]  /*8b30*/  LDG.E.U8 R0, desc[UR36][R4.64] ;  /* 0x0000002404007981 */ /* 0x000ea2000c1e1100 */
[----:B------:R-:W-:Y:S02]  /*8b40*/  HFMA2 R7, -RZ, RZ, 0, 1.847743988037109375e-06 ;  /* 0x0000001fff077431 */ /* 0x000fe400000001ff */
        /* <DEDUP_REMOVED lines=19> */
.L_x_1956:
[----:B------:R-:W2:Y:S02]  /*8c80*/  LDG.E.U8 R4, desc[UR36][R4.64] ;  /* 0x0000002404047981 */ /* 0x000ea4000c1e1100 */
[C---:B--2---:R-:W-:Y:S01]  /*8c90*/  SHF.L.U32 R0, R4.reuse, 0x19, RZ ;  /* 0x0000001904007819 */ /* 0x044fe200000006ff */
        /* <DEDUP_REMOVED lines=11> */
[----:B------:R3:W4:Y:S01]  /*8d50*/  F2F.F64.F32 R6, R0 ;  /* 0x0000000000067310 */ /* 0x0007220000201800 */
[----:B------:R-:W-:Y:S05]  /*8d60*/  BRA `(.L_x_1945) ;  /* 0x0000000400c47947 */ /* 0x000fea0003800000 */
.L_x_1955:
[----:B------:R-:W2:Y:S02]  /*8d70*/  LDG.E.U16 R0, desc[UR36][R4.64] ;  /* 0x0000002404007981 */ /* 0x000ea4000c1e1500 */
[----:B--2---:R-:W-:-:S05]  /*8d80*/  SHF.L.U32 R0, R0, 0x10, RZ ;  /* 0x0000001000007819 */ /* 0x004fca00000006ff */
[----:B------:R-:W-:-:S04]  /*8d90*/  FMUL.FTZ R0, R0, 1 ;  /* 0x3f80000000007820 */ /* 0x000fc80000410000 */
[----:B------:R1:W2:Y:S01]  /*8da0*/  F2F.F64.F32 R6, R0 ;  /* 0x0000000000067310 */ /* 0x0002a20000201800 */
[----:B------:R-:W-:Y:S05]  /*8db0*/  BRA `(.L_x_1945) ;  /* 0x0000000400b07947 */ /* 0x000fea0003800000 */
.L_x_1952:
        /* <DEDUP_REMOVED lines=11> */
.L_x_1959:
        /* <DEDUP_REMOVED lines=21> */
.L_x_1961:
[----:B------:R-:W-:Y:S05]  /*8fc0*/  BSYNC.RECONVERGENT B0 ;  /* 0x0000000000007941 */ /* 0x000fea0003800200 */
.L_x_1960:
[----:B------:R-:W-:Y:S01]  /*8fd0*/  IMAD.SHL.U32 R0, R0, 0x100000, RZ ;  /* 0x0010000000007824 */ /* 0x000fe200078e00ff */
[----:B------:R-:W-:-:S04]  /*8fe0*/  LEA R3, R3, 0x3b800000, 0x17 ;  /* 0x3b80000003037811 */ /* 0x000fc800078eb8ff */
[----:B------:R-:W-:-:S05]  /*8ff0*/  LOP3.LUT R0, R3, R0, R7, 0xfe, !PT ;  /* 0x0000000003007212 */ /* 0x000fca00078efe07 */
[----:B------:R-:W-:-:S04]  /*9000*/  FMUL.FTZ R0, R0, 1 ;  /* 0x3f80000000007820 */ /* 0x000fc80000410000 */
[----:B------:R0:W1:Y:S01]  /*9010*/  F2F.F64.F32 R6, R0 ;  /* 0x0000000000067310 */ /* 0x0000620000201800 */
[----:B------:R-:W-:Y:S05]  /*9020*/  BRA `(.L_x_1945) ;  /* 0x0000000400147947 */ /* 0x000fea0003800000 */
.L_x_1958:
        /* <DEDUP_REMOVED lines=21> */
.L_x_1963:
[----:B------:R-:W-:Y:S05]  /*9180*/  BSYNC.RECONVERGENT B0 ;  /* 0x0000000000007941 */ /* 0x000fea0003800200 */
.L_x_1962:
[----:B------:R-:W-:Y:S01]  /*9190*/  IMAD.SHL.U32 R0, R0, 0x200000, RZ ;  /* 0x0020000000007824 */ /* 0x000fe200078e00ff */
[----:B------:R-:W-:-:S04]  /*91a0*/  LEA R3, R3, 0x37800000, 0x17 ;  /* 0x3780000003037811 */ /* 0x000fc800078eb8ff */
[----:B------:R-:W-:-:S05]  /*91b0*/  LOP3.LUT R0, R3, R0, R7, 0xfe, !PT ;  /* 0x0000000003007212 */ /* 0x000fca00078efe07 */
[----:B------:R-:W-:-:S04]  /*91c0*/  FMUL.FTZ R0, R0, 1 ;  /* 0x3f80000000007820 */ /* 0x000fc80000410000 */
[----:B------:R0:W1:Y:S01]  /*91d0*/  F2F.F64.F32 R6, R0 ;  /* 0x0000000000067310 */ /* 0x0000620000201800 */
[----:B------:R-:W-:Y:S05]  /*91e0*/  BRA `(.L_x_1945) ;  /* 0x0000000000a47947 */ /* 0x000fea0003800000 */
.L_x_1957:
[----:B------:R-:W-:-:S09]  /*91f0*/  UISETP.NE.AND UP0, UPT, UR4, 0x1c, UPT ;  /* 0x0000001c0400788c */ /* 0x000fd2000bf05270 */
[----:B------:R-:W-:Y:S05]  /*9200*/  BRA.U !UP0, `(.L_x_1964) ;  /* 0x0000000108947547 */ /* 0x000fea000b800000 */
[----:B------:R-:W-:-:S09]  /*9210*/  UISETP.NE.AND UP0, UPT, UR4, 0x1d, UPT ;  /* 0x0000001d0400788c */ /* 0x000fd2000bf05270 */
[----:B------:R-:W-:Y:S05]  /*9220*/  BRA.U !UP0, `(.L_x_1965) ;  /* 0x0000000108807547 */ /* 0x000fea000b800000 */
[----:B------:R-:W-:-:S09]  /*9230*/  UISETP.NE.AND UP0, UPT, UR4, 0x2c, UPT ;  /* 0x0000002c0400788c */ /* 0x000fd2000bf05270 */
[----:B------:R-:W-:Y:S05]  /*9240*/  BRA.U UP0, `(.L_x_1944) ;  /* 0x0000000100307547 */ /* 0x000fea000b800000 */
[----:B------:R-:W2:Y:S01]  /*9250*/  LDG.E.U8 R0, desc[UR36][R4.64] ;  /* 0x0000002404007981 */ /* 0x000ea2000c1e1100 */
[----:B------:R-:W-:Y:S02]  /*9260*/  HFMA2 R7, -RZ, RZ, 0.5, 0 ;  /* 0x38000000ff077431 */ /* 0x000fe400000001ff */
[----:B------:R-:W-:Y:S01]  /*9270*/  IMAD.MOV.U32 R6, RZ, RZ, 0x0 ;  /* 0x00000000ff067424 */ /* 0x000fe200078e00ff */
[----:B--2---:R-:W-:-:S13]  /*9280*/  ISETP.NE.AND P0, PT, R0, RZ, PT ;  /* 0x000000ff0000720c */ /* 0x004fda0003f05270 */
[----:B------:R-:W-:Y:S05]  /*9290*/  @!P0 BRA `(.L_x_1945) ;  /* 0x0000000000788947 */ /* 0x000fea0003800000 */
[----:B------:R-:W-:-:S13]  /*92a0*/  ISETP.NE.AND P0, PT, R0, 0xff, PT ;  /* 0x000000ff0000780c */ /* 0x000fda0003f05270 */
[----:B------:R-:W-:Y:S01]  /*92b0*/  @P0 IMAD.SHL.U32 R0, R0, 0x800000, RZ ;  /* 0x0080000000000824 */ /* 0x000fe200078e00ff */
[----:B------:R-:W-:Y:S01]  /*92c0*/  @!P0 MOV R7, 0x7ff80000 ;  /* 0x7ff8000000078802 */ /* 0x000fe20000000f00 */
[----:B------:R-:W-:Y:S02]  /*92d0*/  @!P0 IMAD.MOV.U32 R6, RZ, RZ, 0x20000000 ;  /* 0x20000000ff068424 */ /* 0x000fe400078e00ff */
[----:B------:R-:W-:-:S04]  /*92e0*/  @P0 FMUL.FTZ R0, R0, 1 ;  /* 0x3f80000000000820 */ /* 0x000fc80000410000 */
[----:B------:R0:W1:Y:S01]  /*92f0*/  @P0 F2F.F64.F32 R6, R0 ;  /* 0x0000000000060310 */ /* 0x0000620000201800 */
[----:B------:R-:W-:Y:S05]  /*9300*/  BRA `(.L_x_1945) ;  /* 0x00000000005c7947 */ /* 0x000fea0003800000 */
.L_x_1944:
        /* <DEDUP_REMOVED lines=16> */
.L_x_1966:
[----:B------:R-:W-:Y:S01]  /*9410*/  CS2R R6, SRZ ;  /* 0x0000000000067805 */ /* 0x000fe2000001ff00 */
[----:B------:R-:W-:Y:S06]  /*9420*/  BRA `(.L_x_1945) ;  /* 0x0000000000147947 */ /* 0x000fec0003800000 */
.L_x_1965:
[----:B------:R-:W2:Y:S02]  /*9430*/  LDG.E.64 R6, desc[UR36][R4.64] ;  /* 0x0000002404067981 */ /* 0x000ea4000c1e1b00 */
[----:B--2---:R-:W0:Y:S01]  /*9440*/  I2F.F64.U64 R6, R6 ;  /* 0x0000000600067312 */ /* 0x004e220000301800 */
[----:B------:R-:W-:Y:S05]  /*9450*/  BRA `(.L_x_1945) ;  /* 0x0000000000087947 */ /* 0x000fea0003800000 */
.L_x_1964:
[----:B------:R-:W2:Y:S02]  /*9460*/  LDG.E R4, desc[UR36][R4.64] ;  /* 0x0000002404047981 */ /* 0x000ea4000c1e1900 */
[----:B--2---:R0:W1:Y:S02]  /*9470*/  I2F.F64.U32 R6, R4 ;  /* 0x0000000400067312 */ /* 0x0040640000201800 */
.L_x_1945:
[----:B------:R-:W-:Y:S05]  /*9480*/  BSYNC.RECONVERGENT B7 ;  /* 0x0000000000077941 */ /* 0x000fea0003800200 */
.L_x_1939:
        /* <DEDUP_REMOVED lines=22> */
[----:B---3--:R-:W-:Y:S05]  /*95f0*/  CALL.REL.NOINC `($_ZN2at6native18elementwise_kernelILi128ELi4EZNS0_15gpu_kernel_implIZZZNS0_15tan_kernel_cudaERNS_18TensorIteratorBaseEENKUlvE0_clEvENKUlvE_clEvEUldE_EEvS4_RKT_EUliE_EEviT1_$__internal_trig_reduction_slowpathd) ;  /* 0x0000004c00787944 */ /* 0x008fea0003c00000 */
[----:B------:R-:W-:Y:S01]  /*9600*/  IMAD.MOV.U32 R4, RZ, RZ, R10 ;  /* 0x000000ffff047224 */ /* 0x000fe200078e000a */
[----:B------:R-:W-:-:S07]  /*9610*/  MOV R5, R11 ;  /* 0x0000000b00057202 */ /* 0x000fce0000000f00 */
.L_x_1970:
[----:B------:R-:W-:Y:S05]  /*9620*/  BSYNC.RECONVERGENT B3 ;  /* 0x0000000000037941 */ /* 0x000fea0003800200 */
.L_x_1969:
[----:B------:R-:W-:-:S04]  /*9630*/  LOP3.LUT R8, R8, 0x1, RZ, 0xc0, !PT ;  /* 0x0000000108087812 */ /* 0x000fc800078ec0ff */
[----:B------:R-:W-:Y:S01]  /*9640*/  ISETP.NE.U32.AND P0, PT, R8, 0x1, PT ;  /* 0x000000010800780c */ /* 0x000fe20003f05070 */
[----:B------:R-:W-:-:S12]  /*9650*/  BRA `(.L_x_1971) ;  /* 0x0000000000087947 */ /* 0x000fd80003800000 */
.L_x_1968:
[----:B------:R-:W-:Y:S01]  /*9660*/  DMUL R4, RZ, R6 ;  /* 0x00000006ff047228 */ /* 0x000fe20000000000 */
[----:B------:R-:W-:-:S13]  /*9670*/  PLOP3.LUT P0, PT, PT, PT, PT, 0x80, 0x8 ;  /* 0x000000000008781c */ /* 0x000fda0003f0f070 */
.L_x_1971:
[----:B------:R-:W-:Y:S05]  /*9680*/  BSYNC.RECONVERGENT B2 ;  /* 0x0000000000027941 */ /* 0x000fea0003800200 */
.L_x_1967:
        /* <DEDUP_REMOVED lines=59> */
.L_x_1973:
[----:B------:R-:W-:Y:S05]  /*9a40*/  BSYNC.RECONVERGENT B0 ;  /* 0x0000000000007941 */ /* 0x000fea0003800200 */
.L_x_1972:
        /* <DEDUP_REMOVED lines=17> */
.L_x_1977:
[----:B------:R-:W0:Y:S02]  /*9b60*/  F2I.S64.F64.TRUNC R8, R8 ;  /* 0x0000000800087311 */ /* 0x000e24000030d900 */
[----:B0-----:R-:W-:-:S05]  /*9b70*/  IMAD.MOV.U32 R5, RZ, RZ, R8 ;  /* 0x000000ffff057224 */ /* 0x001fca00078e0008 */
[----:B------:R0:W-:Y:S01]  /*9b80*/  STG.E.U8 desc[UR36][R2.64], R5 ;  /* 0x0000000502007986 */ /* 0x0001e2000c101124 */
[----:B------:R-:W-:Y:S05]  /*9b90*/  BRA `(.L_x_1979) ;  /* 0x0000000c00e07947 */ /* 0x000fea0003800000 */
.L_x_1976:
        /* <DEDUP_REMOVED lines=9> */
.L_x_1981:
[----:B------:R-:W0:Y:S02]  /*9c30*/  F2I.F64.TRUNC R9, R8 ;  /* 0x0000000800097311 */ /* 0x000e24000030d100 */
[----:B0-----:R0:W-:Y:S01]  /*9c40*/  STG.E desc[UR36][R2.64], R9 ;  /* 0x0000000902007986 */ /* 0x0011e2000c101924 */
[----:B------:R-:W-:Y:S05]  /*9c50*/  BRA `(.L_x_1979) ;  /* 0x0000000c00b07947 */ /* 0x000fea0003800000 */
.L_x_1980:
[----:B------:R-:W0:Y:S02]  /*9c60*/  F2I.F64.TRUNC R9, R8 ;  /* 0x0000000800097311 */ /* 0x000e24000030d100 */
[----:B0-----:R0:W-:Y:S01]  /*9c70*/  STG.E.U16 desc[UR36][R2.64], R9 ;  /* 0x0000000902007986 */ /* 0x0011e2000c101524 */
[----:B------:R-:W-:Y:S05]  /*9c80*/  BRA `(.L_x_1979) ;  /* 0x0000000c00a47947 */ /* 0x000fea0003800000 */
.L_x_1975:
        /* <DEDUP_REMOVED lines=13> */
.L_x_1983:
        /* <DEDUP_REMOVED lines=8> */
.L_x_1982:
        /* <DEDUP_REMOVED lines=14> */
.L_x_1985:
        /* <DEDUP_REMOVED lines=9> */
.L_x_1984:
[----:B------:R0:W-:Y:S01]  /*9f50*/  STG.E.64 desc[UR36][R2.64], R8 ;  /* 0x0000000802007986 */ /* 0x0001e2000c101b24 */
[----:B------:R-:W-:Y:S05]  /*9f60*/  BRA `(.L_x_1979) ;  /* 0x0000000800ec7947 */ /* 0x000fea0003800000 */
.L_x_1974:
        /* <DEDUP_REMOVED lines=13> */
.L_x_1989:
        /* <DEDUP_REMOVED lines=22> */
.L_x_1992:
[----:B------:R-:W-:-:S04]  /*a1a0*/  SHF.R.U32.HI R5, RZ, 0x18, R5 ;  /* 0x00000018ff057819 */ /* 0x000fc80000011605 */
[----:B------:R-:W-:-:S07]  /*a1b0*/  LOP3.LUT R0, R0, 0x80, R5, 0xf8, !PT ;  /* 0x0000008000007812 */ /* 0x000fce00078ef805 */
.L_x_1991:
[----:B------:R-:W-:Y:S05]  /*a1c0*/  BSYNC.RECONVERGENT B0 ;  /* 0x0000000000007941 */ /* 0x000fea0003800200 */
.L_x_1990:
[----:B------:R0:W-:Y:S01]  /*a1d0*/  STG.E.U8 desc[UR36][R2.64], R0 ;  /* 0x0000000002007986 */ /* 0x0001e2000c101124 */
[----:B------:R-:W-:Y:S05]  /*a1e0*/  BRA `(.L_x_1979) ;  /* 0x00000008004c7947 */ /* 0x000fea0003800000 */
.L_x_1988:
        /* <DEDUP_REMOVED lines=22> */
.L_x_1995:
[----:B------:R-:W-:-:S04]  /*a350*/  SHF.R.U32.HI R5, RZ, 0x18, R5 ;  /* 0x00000018ff057819 */ /* 0x000fc80000011605 */
[----:B------:R-:W-:-:S07]  /*a360*/  LOP3.LUT R0, R0, 0x80, R5, 0xf8, !PT ;  /* 0x0000008000007812 */ /* 0x000fce00078ef805 */
.L_x_1994:
[----:B------:R-:W-:Y:S05]  /*a370*/  BSYNC.RECONVERGENT B0 ;  /* 0x0000000000007941 */ /* 0x000fea0003800200 */
.L_x_1993:
[----:B------:R4:W-:Y:S01]  /*a380*/  STG.E.U8 desc[UR36][R2.64], R0 ;  /* 0x0000000002007986 */ /* 0x0009e2000c101124 */
[----:B------:R-:W-:Y:S05]  /*a390*/  BRA `(.L_x_1979) ;  /* 0x0000000400e07947 */ /* 0x000fea0003800000 */
.L_x_1987:
        /* <DEDUP_REMOVED lines=26> */
.L_x_1997:
[----:B------:R-:W0:Y:S02]  /*a540*/  F2I.U64.F64.TRUNC R8, R8 ;  /* 0x0000000800087311 */ /* 0x000e24000030d800 */
[----:B0-----:R0:W-:Y:S01]  /*a550*/  STG.E.64 desc[UR36][R2.64], R8 ;  /* 0x0000000802007986 */ /* 0x0011e2000c101b24 */
[----:B------:R-:W-:Y:S05]  /*a560*/  BRA `(.L_x_1979) ;  /* 0x00000004006c7947 */ /* 0x000fea0003800000 */
.L_x_1996:
[----:B------:R-:W0:Y:S02]  /*a570*/  F2I.U32.F64.TRUNC R9, R8 ;  /* 0x0000000800097311 */ /* 0x000e24000030d000 */
[----:B0-----:R2:W-:Y:S01]  /*a580*/  STG.E desc[UR36][R2.64], R9 ;  /* 0x0000000902007986 */ /* 0x0015e2000c101924 */
[----:B------:R-:W-:Y:S05]  /*a590*/  BRA `(.L_x_1979) ;  /* 0x0000000400607947 */ /* 0x000fea0003800000 */
.L_x_1986:
        /* <DEDUP_REMOVED lines=10> */
.L_x_1999:
[----:B------:R-:W-:-:S05]  /*a640*/  CS2R R10, SRZ ;  /* 0x00000000000a7805 */ /* 0x000fca000001ff00 */
[----:B------:R0:W-:Y:S01]  /*a650*/  STG.E.128 desc[UR36][R2.64], R8 ;  /* 0x0000000802007986 */ /* 0x0001e2000c101d24 */
[----:B------:R-:W-:Y:S05]  /*a660*/  BRA `(.L_x_1979) ;  /* 0x00000004002c7947 */ /* 0x000fea0003800000 */
.L_x_1998:
[----:B------:R-:W-:-:S09]  /*a670*/  UISETP.NE.AND UP0, UPT, UR4, 0xf, UPT ;  /* 0x0000000f0400788c */ /* 0x000fd2000bf05270 */
[----:B------:R-:W-:Y:S05]  /*a680*/  BRA.U !UP0, `(.L_x_2000) ;  /* 0x0000000508087547 */ /* 0x000fea000b800000 */
[----:B------:R-:W-:-:S09]  /*a690*/  UISETP.NE.AND UP0, UPT, UR4, 0x17, UPT ;  /* 0x000000170400788c */ /* 0x000fd2000bf05270 */
[----:B------:R-:W-:Y:S05]  /*a6a0*/  BRA.U !UP0, `(.L_x_2001) ;  /* 0x0000000108a07547 */ /* 0x000fea000b800000 */
[----:B------:R-:W-:-:S09]  /*a6b0*/  UISETP.NE.AND UP0, UPT, UR4, 0x18, UPT ;  /* 0x000000180400788c */ /* 0x000fd2000bf05270 */
[----:B------:R-:W-:Y:S05]  /*a6c0*/  BRA.U !UP0, `(.L_x_2002) ;  /* 0x0000000108447547 */ /* 0x000fea000b800000 */
.L_x_1978:
[----:B---3--:R-:W-:Y:S01]  /*a6d0*/  MOV R0, 0x0 ;  /* 0x0000000000007802 */ /* 0x008fe20000000f00 */
        /* <DEDUP_REMOVED lines=15> */
.L_x_2003:
[----:B------:R-:W-:Y:S05]  /*a7d0*/  BRA `(.L_x_1979) ;  /* 0x0000000000d07947 */ /* 0x000fea0003800000 */
.L_x_2002:
[----:B------:R-:W-:Y:S01]  /*a7e0*/  UMOV UR4, 0xf0000000 ;  /* 0xf000000000047882 */ /* 0x000fe20000000000 */
[----:B------:R-:W-:Y:S01]  /*a7f0*/  UMOV UR5, 0x380fffff ;  /* 0x380fffff00057882 */ /* 0x000fe20000000000 */
[----:B------:R-:W0:Y:S01]  /*a800*/  F2F.F32.F64 R7, R8 ;  /* 0x0000000800077310 */ /* 0x000e220000301000 */
[----:B------:R-:W-:Y:S01]  /*a810*/  DSETP.GEU.AND P0, PT, |R8|, UR4, PT ;  /* 0x0000000408007e2a */ /* 0x000fe2000bf0e200 */
[----:B------:R-:W-:Y:S01]  /*a820*/  BSSY.RECONVERGENT B0, `(.L_x_2004) ;  /* 0x000000d000007945 */ /* 0x000fe20003800200 */
[----:B---3--:R-:W-:-:S12]  /*a830*/  MOV R0, 0x7f ;  /* 0x0000007f00007802 */ /* 0x008fd80000000f00 */
        /* <DEDUP_REMOVED lines=11> */
.L_x_2005:
[----:B------:R-:W-:Y:S05]  /*a8f0*/  BSYNC.RECONVERGENT B0 ;  /* 0x0000000000007941 */ /* 0x000fea0003800200 */
.L_x_2004:
[----:B------:R-:W-:-:S05]  /*a900*/  LOP3.LUT R5, R0, 0x80, R5, 0xf8, !PT ;  /* 0x0000008000057812 */ /* 0x000fca00078ef805 */
[----:B------:R0:W-:Y:S01]  /*a910*/  STG.E.U8 desc[UR36][R2.64], R5 ;  /* 0x0000000502007986 */ /* 0x0001e2000c101124 */
[----:B------:R-:W-:Y:S05]  /*a920*/  BRA `(.L_x_1979) ;  /* 0x00000000007c7947 */ /* 0x000fea0003800000 */
.L_x_2001:
        /* <DEDUP_REMOVED lines=16> */
.L_x_2007:
[----:B---3--:R-:W-:Y:S01]  /*aa30*/  IMAD.MOV.U32 R0, RZ, RZ, 0x7f ;  /* 0x0000007fff007424 */ /* 0x008fe200078e00ff */
[----:B------:R-:W-:-:S04]  /*aa40*/  ISETP.GT.U32.AND P0, PT, R4, 0x7f800000, PT ;  /* 0x7f8000000400780c */ /* 0x000fc80003f04070 */
[----:B------:R-:W-:-:S09]  /*aa50*/  SEL R0, R0, 0x7c, P0 ;  /* 0x0000007c00007807 */ /* 0x000fd20000000000 */
.L_x_2008:
[----:B------:R-:W-:Y:S05]  /*aa60*/  BSYNC.RECONVERGENT B0 ;  /* 0x0000000000007941 */ /* 0x000fea0003800200 */
.L_x_2006:
[----:B------:R-:W-:-:S04]  /*aa70*/  SHF.R.U32.HI R5, RZ, 0x18, R5 ;  /* 0x00000018ff057819 */ /* 0x000fc80000011605 */
[----:B------:R-:W-:-:S05]  /*aa80*/  LOP3.LUT R5, R0, 0x80, R5, 0xf8, !PT ;  /* 0x0000008000057812 */ /* 0x000fca00078ef805 */
[----:B------:R0:W-:Y:S01]  /*aa90*/  STG.E.U8 desc[UR36][R2.64], R5 ;  /* 0x0000000502007986 */ /* 0x0001e2000c101124 */
[----:B------:R-:W-:Y:S05]  /*aaa0*/  BRA `(.L_x_1979) ;  /* 0x00000000001c7947 */ /* 0x000fea0003800000 */
.L_x_2000:
[----:B------:R-:W-:Y:S01]  /*aab0*/  UMOV UR4, 0xf0000000 ;  /* 0xf000000000047882 */ /* 0x000fe20000000000 */
[----:B------:R-:W-:Y:S01]  /*aac0*/  UMOV UR5, 0x380fffff ;  /* 0x380fffff00057882 */ /* 0x000fe20000000000 */
[----:B---3--:R-:W0:Y:S01]  /*aad0*/  F2F.F32.F64 R0, R8 ;  /* 0x0000000800007310 */ /* 0x008e220000301000 */
[----:B------:R-:W-:-:S14]  /*aae0*/  DSETP.GEU.AND P0, PT, |R8|, UR4, PT ;  /* 0x0000000408007e2a */ /* 0x000fdc000bf0e200 */
[----:B0-----:R-:W-:-:S05]  /*aaf0*/  @!P0 FMUL R0, R0, 1.175494350822287508e-38 ;  /* 0x0080000000008820 */ /* 0x001fca0000400000 */
[----:B------:R-:W-:-:S05]  /*ab00*/  F2FP.BF16.F32.PACK_AB R0, RZ, R0 ;  /* 0x00000000ff00723e */ /* 0x000fca00000010ff */
[----:B------:R0:W-:Y:S02]  /*ab10*/  STG.E.U16 desc[UR36][R2.64], R0 ;  /* 0x0000000002007986 */ /* 0x0001e4000c101524 */
.L_x_1979:
[----:B------:R-:W-:-:S07]  /*ab20*/  VIADD R17, R17, 0x80 ;  /* 0x0000008011117836 */ /* 0x000fce0000000000 */
.L_x_1937:
[----:B------:R-:W-:Y:S05]  /*ab30*/  BSYNC.RECONVERGENT B6 ;  /* 0x0000000000067941 */ /* 0x000fea0003800200 */
.L_x_1936:
[----:B------:R-:W5:Y:S02]  /*ab40*/  LDCU UR4, c[0x0][0x380] ;  /* 0x00007000ff0477ac */ /* 0x000f640008000800 */
[----:B-----5:R-:W-:-:S13]  /*ab50*/  ISETP.GE.AND P0, PT, R17, UR4, PT ;  /* 0x0000000411007c0c */ /* 0x020fda000bf06270 */
[----:B------:R-:W-:Y:S05]  /*ab60*/  @P0 EXIT ;  /* 0x000000000000094d */ /* 0x000fea0003800000 */
[----:B------:R-:W5:Y:S01]  /*ab70*/  LDCU UR4, c[0x0][0x388] ;  /* 0x00007100ff0477ac */ /* 0x000f620008000800 */
[----:B0-234-:R-:W-:Y:S01]  /*ab80*/  MOV R0, RZ ;  /* 0x000000ff00007202 */ /* 0x01dfe20000000f00 */
[----:B------:R-:W-:Y:S01]  /*ab90*/  IMAD.MOV.U32 R16, RZ, RZ, RZ ;  /* 0x000000ffff107224 */ /* 0x000fe200078e00ff */
[----:B-----5:R-:W-:-:S09]  /*aba0*/  UISETP.NE.AND UP0, UPT, UR4, URZ, UPT ;  /* 0x000000ff0400728c */ /* 0x020fd2000bf05270 */
[----:B------:R-:W-:Y:S05]  /*abb0*/  BRA.U !UP0, `(.L_x_2009) ;  /* 0x0000001108a87547 */ /* 0x000fea000b800000 */
[----:B------:R-:W1:Y:S01]  /*abc0*/  LDCU.64 UR4, c[0x0][0x390] ;  /* 0x00007200ff0477ac */ /* 0x000e620008000a00 */
[----:B------:R-:W-:Y:S01]  /*abd0*/  IMAD.MOV.U32 R16, RZ, RZ, RZ ;  /* 0x000000ffff107224 */ /* 0x000fe200078e00ff */
[----:B------:R-:W0:Y:S01]  /*abe0*/  LDCU UR6, c[0x0][0x38c] ;  /* 0x00007180ff0677ac */ /* 0x000e220008000800 */
[----:B------:R-:W2:Y:S01]  /*abf0*/  LDCU.64 UR8, c[0x0][0x4b8] ;  /* 0x00009700ff0877ac */ /* 0x000ea20008000a00 */
[----:B------:R-:W-:Y:S01]  /*ac00*/  UISETP.NE.AND UP0, UPT, UR40, URZ, UPT ;  /* 0x000000ff2800728c */ /* 0x000fe2000bf05270 */
[----:B-1----:R-:W-:-:S05]  /*ac10*/  IMAD.HI.U32 R2, R17, UR4, R16 ;  /* 0x0000000411027c27 */ /* 0x002fca000f8e0010 */
[----:B------:R-:W-:-:S04]  /*ac20*/  SHF.R.U32.HI R3, RZ, UR5, R2 ;  /* 0x00000005ff037c19 */ /* 0x000fc80008011602 */
[----:B------:R-:W-:-:S05]  /*ac30*/  IADD3 R0, PT, PT, -R3, RZ, RZ ;  /* 0x000000ff03007210 */ /* 0x000fca0007ffe1ff */
[----:B0-----:R-:W-:-:S04]  /*ac40*/  IMAD R0, R0, UR6, R17 ;  /* 0x0000000600007c24 */ /* 0x001fc8000f8e0211 */
        /* <DEDUP_REMOVED lines=289> */
.L_x_2009:
[----:B------:R-:W0:Y:S01]  /*be60*/  LDCU.128 UR8, c[0x0][0x580] ;  /* 0x0000b000ff0877ac */ /* 0x000e220008000c00 */
[----:B------:R-:W-:Y:S01]  /*be70*/  BSSY.RECONVERGENT B6, `(.L_x_2010) ;  /* 0x00000ee000067945 */ /* 0x000fe20003800200 */
[----:B------:R-:W-:-:S04]  /*be80*/  UPRMT UR4, UR41, 0x9910, URZ ;  /* 0x0000991029047896 */ /* 0x000fc800080000ff */
[----:B------:R-:W-:Y:S01]  /*be90*/  UISETP.GT.AND UP0, UPT, UR4, 0x9, UPT ;  /* 0x000000090400788c */ /* 0x000fe2000bf04270 */
[----:B0-----:R-:W-:Y:S02]  /*bea0*/  IADD3 R16, P0, PT, R16, UR8, RZ ;  /* 0x0000000810107c10 */ /* 0x001fe4000ff1e0ff */
[----:B-1----:R-:W-:-:S03]  /*beb0*/  IADD3 R2, P1, PT, R0, UR10, RZ ;  /* 0x0000000a00027c10 */ /* 0x002fc6000ff3e0ff */
        /* <DEDUP_REMOVED lines=14> */
.L_x_2014:
[----:B------:R-:W2:Y:S02]  /*bfa0*/  LDG.E.U8 R2, desc[UR36][R2.64] ;  /* 0x0000002402027981 */ /* 0x000ea4000c1e1100 */
[----:B--2---:R0:W1:Y:S01]  /*bfb0*/  I2F.F64.U16 R4, R2 ;  /* 0x0000000200047312 */ /* 0x0040620000101800 */
[----:B------:R-:W-:Y:S05]  /*bfc0*/  BRA `(.L_x_2016) ;  /* 0x0000000c00607947 */ /* 0x000fea0003800000 */
.L_x_2013:
        /* <DEDUP_REMOVED lines=9> */
.L_x_2018:
[----:B------:R-:W2:Y:S02]  /*c060*/  LDG.E R2, desc[UR36][R2.64] ;  /* 0x0000002402027981 */ /* 0x000ea4000c1e1900 */
[----:B--2---:R0:W1:Y:S01]  /*c070*/  I2F.F64 R4, R2 ;  /* 0x0000000200047312 */ /* 0x0040620000201c00 */
[----:B------:R-:W-:Y:S05]  /*c080*/  BRA `(.L_x_2016) ;  /* 0x0000000c00307947 */ /* 0x000fea0003800000 */
.L_x_2017:
[----:B------:R-:W2:Y:S02]  /*c090*/  LDG.E.U16 R2, desc[UR36][R2.64] ;  /* 0x0000002402027981 */ /* 0x000ea4000c1e1500 */
[----:B--2---:R0:W1:Y:S01]  /*c0a0*/  I2F.F64.S16 R4, R2 ;  /* 0x0000000200047312 */ /* 0x0040620000101c00 */
[----:B------:R-:W-:Y:S05]  /*c0b0*/  BRA `(.L_x_2016) ;  /* 0x0000000c00247947 */ /* 0x000fea0003800000 */
.L_x_2012:
        /* <DEDUP_REMOVED lines=10> */
.L_x_2020:
[----:B------:R-:W2:Y:S02]  /*c160*/  LDG.E.U16 R0, desc[UR36][R2.64] ;  /* 0x0000002402007981 */ /* 0x000ea4000c1e1500 */
[----:B--2---:R-:W-:-:S05]  /*c170*/  HADD2.F32 R0, -RZ, R0.H0_H0 ;  /* 0x20000000ff007230 */ /* 0x004fca0000004100 */
[----:B------:R-:W-:-:S04]  /*c180*/  FMUL.FTZ R0, R0, 1 ;  /* 0x3f80000000007820 */ /* 0x000fc80000410000 */
[----:B------:R1:W2:Y:S01]  /*c190*/  F2F.F64.F32 R4, R0 ;  /* 0x0000000000047310 */ /* 0x0002a20000201800 */
[----:B------:R-:W-:Y:S05]  /*c1a0*/  BRA `(.L_x_2016) ;  /* 0x0000000800e87947 */ /* 0x000fea0003800000 */
.L_x_2019:
        /* <DEDUP_REMOVED lines=8> */
[----:B------:R-:W4:Y:S01]  /*c230*/  F2F.F64.F32 R4, R4 ;  /* 0x0000000400047310 */ /* 0x000f220000201800 */
[----:B------:R-:W-:Y:S05]  /*c240*/  BRA `(.L_x_2016) ;  /* 0x0000000800c07947 */ /* 0x000fea0003800000 */
.L_x_2022:
[----:B------:R-:W2:Y:S02]  /*c250*/  LDG.E.U16 R2, desc[UR36][R2.64] ;  /* 0x0000002402027981 */ /* 0x000ea4000c1e1500 */
[----:B--2---:R-:W-:-:S05]  /*c260*/  HADD2.F32 R0, -RZ, R2.H0_H0 ;  /* 0x20000002ff007230 */ /* 0x004fca0000004100 */
[----:B------:R-:W-:-:S04]  /*c270*/  FMUL.FTZ R0, R0, 1 ;  /* 0x3f80000000007820 */ /* 0x000fc80000410000 */
[----:B------:R0:W1:Y:S01]  /*c280*/  F2F.F64.F32 R4, R0 ;  /* 0x0000000000047310 */ /* 0x0000620000201800 */
[----:B------:R-:W-:Y:S05]  /*c290*/  BRA `(.L_x_2016) ;  /* 0x0000000800ac7947 */ /* 0x000fea0003800000 */
.L_x_2021:
[----:B------:R3:W5:Y:S01]  /*c2a0*/  LDG.E.64 R4, desc[UR36][R2.64] ;  /* 0x0000002402047981 */ /* 0x000762000c1e1b00 */
[----:B------:R-:W-:Y:S05]  /*c2b0*/  BRA `(.L_x_2016) ;  /* 0x0000000800a47947 */ /* 0x000fea0003800000 */
.L_x_2011:
        /* <DEDUP_REMOVED lines=13> */
.L_x_2025:
[----:B------:R0:W5:Y:S01]  /*c390*/  LDG.E.64 R4, desc[UR36][R2.64] ;  /* 0x0000002402047981 */ /* 0x000162000c1e1b00 */
[----:B------:R-:W-:Y:S05]  /*c3a0*/  BRA `(.L_x_2016) ;  /* 0x0000000800687947 */ /* 0x000fea0003800000 */
.L_x_2024:
        /* <DEDUP_REMOVED lines=12> */
[----:B0-----:R-:W-:-:S04]  /*c470*/  IADD3 R5, PT, PT, -R5, RZ, RZ ;  /* 0x000000ff05057210 */ /* 0x001fc80007ffe1ff */
[----:B------:R-:W-:-:S05]  /*c480*/  VIADDMNMX.U32 R5, R5, R6, 0x4, !PT ;  /* 0x0000000405057446 */ /* 0x000fca0007800006 */
[----:B------:R-:W-:-:S05]  /*c490*/  VIADD R5, R5, 0xfffffffc ;  /* 0xfffffffc05057836 */ /* 0x000fca0000000000 */
[C---:B------:R-:W-:Y:S02]  /*c4a0*/  SHF.L.U32 R6, R4.reuse, R5, RZ ;  /* 0x0000000504067219 */ /* 0x040fe400000006ff */
[----:B------:R-:W-:Y:S01]  /*c4b0*/  SHF.L.U32 R7, R5, 0x17, RZ ;  /* 0x0000001705077819 */ /* 0x000fe200000006ff */
[----:B------:R-:W-:-:S03]  /*c4c0*/  VIADD R5, R4, 0x1000000 ;  /* 0x0100000004057836 */ /* 0x000fc60000000000 */
[----:B------:R-:W-:Y:S02]  /*c4d0*/  LEA.HI R6, R6, -R7, RZ, 0x1c ;  /* 0x8000000706067211 */ /* 0x000fe400078fe0ff */
[----:B------:R-:W-:Y:S02]  /*c4e0*/  SHF.R.S32.HI R5, RZ, 0x8, R5 ;  /* 0x00000008ff057819 */ /* 0x000fe40000011405 */
[----:B------:R-:W-:-:S04]  /*c4f0*/  IADD3 R6, PT, PT, R6, 0x3c000000, RZ ;  /* 0x3c00000006067810 */ /* 0x000fc80007ffe0ff */
[----:B------:R-:W-:-:S04]  /*c500*/  LOP3.LUT R5, R6, 0x7f800000, R5, 0xf8, !PT ;  /* 0x7f80000006057812 */ /* 0x000fc800078ef805 */
[----:B------:R-:W-:-:S04]  /*c510*/  SEL R5, R5, RZ, P0 ;  /* 0x000000ff05057207 */ /* 0x000fc80000000000 */
[----:B------:R-:W-:-:S05]  /*c520*/  LOP3.LUT R5, R5, 0x80000000, R0, 0xf8, !PT ;  /* 0x8000000005057812 */ /* 0x000fca00078ef800 */
[----:B------:R-:W-:-:S06]  /*c530*/  FMUL.FTZ R5, R5, 1 ;  /* 0x3f80000005057820 */ /* 0x000fcc0000410000 */
[----:B------:R-:W0:Y:S01]  /*c540*/  F2F.F64.F32 R4, R5 ;  /* 0x0000000500047310 */ /* 0x000e220000201800 */
[----:B------:R-:W-:Y:S05]  /*c550*/  BRA `(.L_x_2016) ;  /* 0x0000000400fc7947 */ /* 0x000fea0003800000 */
.L_x_2027:
        /* <DEDUP_REMOVED lines=10> */
[----:B------:R-:W-:-:S05]  /*c600*/  LOP3.LUT R0, R0, 0x80000000, R5, 0xf8, !PT ;  /* 0x8000000000007812 */ /* 0x000fca00078ef805 */
[----:B------:R-:W-:-:S04]  /*c610*/  FMUL.FTZ R0, R0, 1 ;  /* 0x3f80000000007820 */ /* 0x000fc80000410000 */
[----:B------:R0:W1:Y:S01]  /*c620*/  F2F.F64.F32 R4, R0 ;  /* 0x0000000000047310 */ /* 0x0000620000201800 */
[----:B------:R-:W-:Y:S05]  /*c630*/  BRA `(.L_x_2016) ;  /* 0x0000000400c47947 */ /* 0x000fea0003800000 */
.L_x_2026:
[----:B------:R-:W2:Y:S02]  /*c640*/  LDG.E.U16 R0, desc[UR36][R2.64] ;  /* 0x0000002402007981 */ /* 0x000ea4000c1e1500 */
[----:B--2---:R-:W-:-:S04]  /*c650*/  IMAD.U32 R0, R0, 0x10000, RZ ;  /* 0x0001000000007824 */ /* 0x004fc800078e00ff */
[----:B------:R-:W-:-:S04]  /*c660*/  FMUL.FTZ R0, R0, 1 ;  /* 0x3f80000000007820 */ /* 0x000fc80000410000 */
[----:B------:R0:W1:Y:S01]  /*c670*/  F2F.F64.F32 R4, R0 ;  /* 0x0000000000047310 */ /* 0x0000620000201800 */
[----:B------:R-:W-:Y:S05]  /*c680*/  BRA `(.L_x_2016) ;  /* 0x0000000400b07947 */ /* 0x000fea0003800000 */
.L_x_2023:
        /* <DEDUP_REMOVED lines=11> */
.L_x_2030:
        /* <DEDUP_REMOVED lines=21> */
.L_x_2032:
[----:B------:R-:W-:Y:S05]  /*c890*/  BSYNC.RECONVERGENT B0 ;  /* 0x0000000000007941 */ /* 0x000fea0003800200 */
.L_x_2031:
[----:B------:R-:W-:Y:S02]  /*c8a0*/  SHF.L.U32 R0, R0, 0x14, RZ ;  /* 0x0000001400007819 */ /* 0x000fe400000006ff */
[----:B------:R-:W-:-:S04]  /*c8b0*/  LEA R2, R2, 0x3b800000, 0x17 ;  /* 0x3b80000002027811 */ /* 0x000fc800078eb8ff */
[----:B------:R-:W-:-:S05]  /*c8c0*/  LOP3.LUT R0, R2, R0, R7, 0xfe, !PT ;  /* 0x0000000002007212 */ /* 0x000fca00078efe07 */
[----:B------:R-:W-:-:S04]  /*c8d0*/  FMUL.FTZ R0, R0, 1 ;  /* 0x3f80000000007820 */ /* 0x000fc80000410000 */
[----:B------:R0:W1:Y:S01]  /*c8e0*/  F2F.F64.F32 R4, R0 ;  /* 0x0000000000047310 */ /* 0x0000620000201800 */
[----:B------:R-:W-:Y:S05]  /*c8f0*/  BRA `(.L_x_2016) ;  /* 0x0000000400147947 */ /* 0x000fea0003800000 */
.L_x_2029:
        /* <DEDUP_REMOVED lines=21> */
.L_x_2034:
[----:B------:R-:W-:Y:S05]  /*ca50*/  BSYNC.RECONVERGENT B0 ;  /* 0x0000000000007941 */ /* 0x000fea0003800200 */
.L_x_2033:
[----:B------:R-:W-:Y:S01]  /*ca60*/  IMAD.SHL.U32 R0, R0, 0x200000, RZ ;  /* 0x0020000000007824 */ /* 0x000fe200078e00ff */
[----:B------:R-:W-:-:S04]  /*ca70*/  LEA R2, R2, 0x37800000, 0x17 ;  /* 0x3780000002027811 */ /* 0x000fc800078eb8ff */
[----:B------:R-:W-:-:S05]  /*ca80*/  LOP3.LUT R0, R2, R0, R7, 0xfe, !PT ;  /* 0x0000000002007212 */ /* 0x000fca00078efe07 */
[----:B------:R-:W-:-:S04]  /*ca90*/  FMUL.FTZ R0, R0, 1 ;  /* 0x3f80000000007820 */ /* 0x000fc80000410000 */
[----:B------:R0:W1:Y:S01]  /*caa0*/  F2F.F64.F32 R4, R0 ;  /* 0x0000000000047310 */ /* 0x0000620000201800 */
[----:B------:R-:W-:Y:S05]  /*cab0*/  BRA `(.L_x_2016) ;  /* 0x0000000000a47947 */ /* 0x000fea0003800000 */
.L_x_2028:
[----:B------:R-:W-:-:S09]  /*cac0*/  UISETP.NE.AND UP0, UPT, UR4, 0x1c, UPT ;  /* 0x0000001c0400788c */ /* 0x000fd2000bf05270 */
[----:B------:R-:W-:Y:S05]  /*cad0*/  BRA.U !UP0, `(.L_x_2035) ;  /* 0x0000000108947547 */ /* 0x000fea000b800000 */
[----:B------:R-:W-:-:S09]  /*cae0*/  UISETP.NE.AND UP0, UPT, UR4, 0x1d, UPT ;  /* 0x0000001d0400788c */ /* 0x000fd2000bf05270 */
[----:B------:R-:W-:Y:S05]  /*caf0*/  BRA.U !UP0, `(.L_x_2036) ;  /* 0x0000000108807547 */ /* 0x000fea000b800000 */
[----:B------:R-:W-:-:S09]  /*cb00*/  UISETP.NE.AND UP0, UPT, UR4, 0x2c, UPT ;  /* 0x0000002c0400788c */ /* 0x000fd2000bf05270 */
[----:B------:R-:W-:Y:S05]  /*cb10*/  BRA.U UP0, `(.L_x_2015) ;  /* 0x0000000100307547 */ /* 0x000fea000b800000 */
[----:B------:R-:W2:Y:S01]  /*cb20*/  LDG.E.U8 R0, desc[UR36][R2.64] ;  /* 0x0000002402007981 */ /* 0x000ea2000c1e1100 */
[----:B------:R-:W-:Y:S02]  /*cb30*/  HFMA2 R4, -RZ, RZ, 0, 0 ;  /* 0x00000000ff047431 */ /* 0x000fe400000001ff */
[----:B------:R-:W-:Y:S01]  /*cb40*/  IMAD.MOV.U32 R5, RZ, RZ, 0x38000000 ;  /* 0x38000000ff057424 */ /* 0x000fe200078e00ff */
[----:B--2---:R-:W-:-:S13]  /*cb50*/  ISETP.NE.AND P0, PT, R0, RZ, PT ;  /* 0x000000ff0000720c */ /* 0x004fda0003f05270 */
[----:B------:R-:W-:Y:S05]  /*cb60*/  @!P0 BRA `(.L_x_2016) ;  /* 0x0000000000788947 */ /* 0x000fea0003800000 */
[----:B------:R-:W-:-:S13]  /*cb70*/  ISETP.NE.AND P0, PT, R0, 0xff, PT ;  /* 0x000000ff0000780c */ /* 0x000fda0003f05270 */
[----:B------:R-:W-:Y:S01]  /*cb80*/  @P0 SHF.L.U32 R0, R0, 0x17, RZ ;  /* 0x0000001700000819 */ /* 0x000fe200000006ff */
[----:B------:R-:W-:Y:S01]  /*cb90*/  @!P0 IMAD.MOV.U32 R4, RZ, RZ, 0x20000000 ;  /* 0x20000000ff048424 */ /* 0x000fe200078e00ff */
[----:B------:R-:W-:-:S03]  /*cba0*/  @!P0 MOV R5, 0x7ff80000 ;  /* 0x7ff8000000058802 */ /* 0x000fc60000000f00 */
[----:B------:R-:W-:-:S04]  /*cbb0*/  @P0 FMUL.FTZ R0, R0, 1 ;  /* 0x3f80000000000820 */ /* 0x000fc80000410000 */
[----:B------:R0:W1:Y:S01]  /*cbc0*/  @P0 F2F.F64.F32 R4, R0 ;  /* 0x0000000000040310 */ /* 0x0000620000201800 */
[----:B------:R-:W-:Y:S05]  /*cbd0*/  BRA `(.L_x_2016) ;  /* 0x00000000005c7947 */ /* 0x000fea0003800000 */
.L_x_2015:
        /* <DEDUP_REMOVED lines=10> */
[----:B---3--:R-:W-:Y:S01]  /*cc80*/  IMAD.U32 R6, RZ, RZ, UR6 ;  /* 0x00000006ff067e24 */ /* 0x008fe2000f8e00ff */
[----:B------:R-:W-:Y:S01]  /*cc90*/  MOV R7, UR7 ;  /* 0x0000000700077c02 */ /* 0x000fe20008000f00 */
[----:B----4-:R-:W-:Y:S01]  /*cca0*/  IMAD.U32 R10, RZ, RZ, UR8 ;  /* 0x00000008ff0a7e24 */ /* 0x010fe2000f8e00ff */
[----:B-1----:R-:W-:-:S07]  /*ccb0*/  MOV R11, UR9 ;  /* 0x00000009000b7c02 */ /* 0x002fce0008000f00 */
[----:B------:R-:W-:-:S07]  /*ccc0*/  LEPC R20, `(.L_x_2037) ;  /* 0x000000001014794e */ /* 0x000fce0000000000 */
[----:B--2---:R-:W-:Y:S05]  /*ccd0*/  CALL.ABS.NOINC R2 ;  /* 0x0000000002007343 */ /* 0x004fea0003c00000 */
.L_x_2037:
[----:B------:R-:W-:Y:S01]  /*cce0*/  CS2R R4, SRZ ;  /* 0x0000000000047805 */ /* 0x000fe2000001ff00 */
[----:B------:R-:W-:Y:S06]  /*ccf0*/  BRA `(.L_x_2016) ;  /* 0x0000000000147947 */ /* 0x000fec0003800000 */
.L_x_2036:
[----:B------:R-:W2:Y:S02]  /*cd00*/  LDG.E.64 R4, desc[UR36][R2.64] ;  /* 0x0000002402047981 */ /* 0x000ea4000c1e1b00 */
[----:B--2---:R-:W0:Y:S01]  /*cd10*/  I2F.F64.U64 R4, R4 ;  /* 0x0000000400047312 */ /* 0x004e220000301800 */
[----:B------:R-:W-:Y:S05]  /*cd20*/  BRA `(.L_x_2016) ;  /* 0x0000000000087947 */ /* 0x000fea0003800000 */
.L_x_2035:
[----:B------:R-:W2:Y:S02]  /*cd30*/  LDG.E R2, desc[UR36][R2.64] ;  /* 0x0000002402027981 */ /* 0x000ea4000c1e1900 */
[----:B--2---:R0:W1:Y:S02]  /*cd40*/  I2F.F64.U32 R4, R2 ;  /* 0x0000000200047312 */ /* 0x0040640000201800 */
.L_x_2016:
[----:B------:R-:W-:Y:S05]  /*cd50*/  BSYNC.RECONVERGENT B6 ;  /* 0x0000000000067941 */ /* 0x000fea0003800200 */
.L_x_2010:
        /* <DEDUP_REMOVED lines=10> */
[----:B------:R-:W3:Y:S08]  /*ce00*/  F2I.F64 R6, R6 ;  /* 0x0000000600067311 */ /* 0x000ef00000301100 */
[----:B---3--:R-:W0:Y:S02]  /*ce10*/  I2F.F64 R2, R6 ;  /* 0x0000000600027312 */ /* 0x008e240000201c00 */
        /* <DEDUP_REMOVED lines=10> */
[----:B------:R-:W-:Y:S05]  /*cec0*/  CALL.REL.NOINC `($_ZN2at6native18elementwise_kernelILi128ELi4EZNS0_15gpu_kernel_implIZZZNS0_15tan_kernel_cudaERNS_18TensorIteratorBaseEENKUlvE0_clEvENKUlvE_clEvEUldE_EEvS4_RKT_EUliE_EEviT1_$__internal_trig_reduction_slowpathd) ;  /* 0x0000001400447944 */ /* 0x000fea0003c00000 */
[----:B------:R-:W-:Y:S01]  /*ced0*/  IMAD.MOV.U32 R6, RZ, RZ, R8 ;  /* 0x000000ffff067224 */ /* 0x000fe200078e0008 */
[----:B------:R-:W-:Y:S01]  /*cee0*/  MOV R2, R10 ;  /* 0x0000000a00027202 */ /* 0x000fe20000000f00 */
[----:B------:R-:W-:-:S07]  /*cef0*/  IMAD.MOV.U32 R3, RZ, RZ, R11 ;  /* 0x000000ffff037224 */ /* 0x000fce00078e000b */
.L_x_2041:
[----:B------:R-:W-:Y:S05]  /*cf00*/  BSYNC.RECONVERGENT B3 ;  /* 0x0000000000037941 */ /* 0x000fea0003800200 */
.L_x_2040:
[----:B------:R-:W-:-:S04]  /*cf10*/  LOP3.LUT R6, R6, 0x1, RZ, 0xc0, !PT ;  /* 0x0000000106067812 */ /* 0x000fc800078ec0ff */
[----:B------:R-:W-:Y:S01]  /*cf20*/  ISETP.NE.U32.AND P0, PT, R6, 0x1, PT ;  /* 0x000000010600780c */ /* 0x000fe20003f05070 */
[----:B------:R-:W-:-:S12]  /*cf30*/  BRA `(.L_x_2042) ;  /* 0x0000000000087947 */ /* 0x000fd80003800000 */
.L_x_2039:
[----:B---3--:R-:W-:Y:S01]  /*cf40*/  DMUL R2, RZ, R4 ;  /* 0x00000004ff027228 */ /* 0x008fe20000000000 */
[----:B------:R-:W-:-:S13]  /*cf50*/  PLOP3.LUT P0, PT, PT, PT, PT, 0x80, 0x8 ;  /* 0x000000000008781c */ /* 0x000fda0003f0f070 */
.L_x_2042:
[----:B------:R-:W-:Y:S05]  /*cf60*/  BSYNC.RECONVERGENT B2 ;  /* 0x0000000000027941 */ /* 0x000fea0003800200 */
.L_x_2038:
        /* <DEDUP_REMOVED lines=59> */
.L_x_2044:
[----:B------:R-:W-:Y:S05]  /*d320*/  BSYNC.RECONVERGENT B0 ;  /* 0x0000000000007941 */ /* 0x000fea0003800200 */
.L_x_2043:
[----:B------:R-:W-:-:S04]  /*d330*/  UPRMT UR4, UR42, 0x9910, URZ ;  /* 0x000099102a047896 */ /* 0x000fc800080000ff */
[----:B------:R-:W-:-:S09]  /*d340*/  UISETP.GT.AND UP0, UPT, UR4, 0x9, UPT ;  /* 0x000000090400788c */ /* 0x000fd2000bf04270 */
        /* <DEDUP_REMOVED lines=10> */
[----:B0-----:R-:W-:Y:S01]  /*d3f0*/  STG.E.U8 desc[UR36][R16.64], R5 ;  /* 0x0000000510007986 */ /* 0x001fe2000c101124 */
[----:B------:R-:W-:Y:S05]  /*d400*/  EXIT ;  /* 0x000000000000794d */ /* 0x000fea0003800000 */
.L_x_2048:
[----:B------:R-:W0:Y:S02]  /*d410*/  F2I.S64.F64.TRUNC R4, R4 ;  /* 0x0000000400047311 */ /* 0x000e24000030d900 */
[----:B0-----:R-:W-:-:S05]  /*d420*/  IMAD.MOV.U32 R3, RZ, RZ, R4 ;  /* 0x000000ffff037224 */ /* 0x001fca00078e0004 */
[----:B------:R-:W-:Y:S01]  /*d430*/  STG.E.U8 desc[UR36][R16.64], R3 ;  /* 0x0000000310007986 */ /* 0x000fe2000c101124 */
[----:B------:R-:W-:Y:S05]  /*d440*/  EXIT ;  /* 0x000000000000794d */ /* 0x000fea0003800000 */
.L_x_2047:
[----:B------:R-:W-:-:S09]  /*d450*/  UISETP.NE.AND UP0, UPT, UR4, 0x2, UPT ;  /* 0x000000020400788c */ /* 0x000fd2000bf05270 */
[----:B------:R-:W-:Y:S05]  /*d460*/  BRA.U !UP0, `(.L_x_2050) ;  /* 0x0000000108287547 */ /* 0x000fea000b800000 */
[----:B------:R-:W-:-:S09]  /*d470*/  UISETP.NE.AND UP0, UPT, UR4, 0x3, UPT ;  /* 0x000000030400788c */ /* 0x000fd2000bf05270 */
[----:B------:R-:W-:Y:S05]  /*d480*/  BRA.U !UP0, `(.L_x_2051) ;  /* 0x0000000108147547 */ /* 0x000fea000b800000 */
[----:B------:R-:W-:-:S09]  /*d490*/  UISETP.NE.AND UP0, UPT, UR4, 0x4, UPT ;  /* 0x000000040400788c */ /* 0x000fd2000bf05270 */
[----:B------:R-:W-:Y:S05]  /*d4a0*/  BRA.U UP0, `(.L_x_2049) ;  /* 0x0000000900b47547 */ /* 0x000fea000b800000 */
[----:B------:R-:W0:Y:S02]  /*d4b0*/  F2I.S64.F64.TRUNC R4, R4 ;  /* 0x0000000400047311 */ /* 0x000e24000030d900 */
[----:B0-----:R-:W-:Y:S01]  /*d4c0*/  STG.E.64 desc[UR36][R16.64], R4 ;  /* 0x0000000410007986 */ /* 0x001fe2000c101b24 */
[----:B------:R-:W-:Y:S05]  /*d4d0*/  EXIT ;  /* 0x000000000000794d */ /* 0x000fea0003800000 */
.L_x_2051:
[----:B------:R-:W0:Y:S02]  /*d4e0*/  F2I.F64.TRUNC R5, R4 ;  /* 0x0000000400057311 */ /* 0x000e24000030d100 */
[----:B0-----:R-:W-:Y:S01]  /*d4f0*/  STG.E desc[UR36][R16.64], R5 ;  /* 0x0000000510007986 */ /* 0x001fe2000c101924 */
[----:B------:R-:W-:Y:S05]  /*d500*/  EXIT ;  /* 0x000000000000794d */ /* 0x000fea0003800000 */
.L_x_2050:
[----:B------:R-:W0:Y:S02]  /*d510*/  F2I.F64.TRUNC R5, R4 ;  /* 0x0000000400057311 */ /* 0x000e24000030d100 */
[----:B0-----:R-:W-:Y:S01]  /*d520*/  STG.E.U16 desc[UR36][R16.64], R5 ;  /* 0x0000000510007986 */ /* 0x001fe2000c101524 */
[----:B------:R-:W-:Y:S05]  /*d530*/  EXIT ;  /* 0x000000000000794d */ /* 0x000fea0003800000 */
.L_x_2046:
        /* <DEDUP_REMOVED lines=11> */
[----:B------:R-:W-:Y:S01]  /*d5f0*/  STG.E desc[UR36][R16.64], R3 ;  /* 0x0000000310007986 */ /* 0x000fe2000c101924 */
[----:B------:R-:W-:Y:S05]  /*d600*/  EXIT ;  /* 0x000000000000794d */ /* 0x000fea0003800000 */
.L_x_2053:
[----:B------:R-:W-:Y:S01]  /*d610*/  UMOV UR4, 0xf0000000 ;  /* 0xf000000000047882 */ /* 0x000fe20000000000 */
[----:B------:R-:W-:Y:S01]  /*d620*/  UMOV UR5, 0x380fffff ;  /* 0x380fffff00057882 */ /* 0x000fe20000000000 */
[----:B------:R-:W0:Y:S01]  /*d630*/  F2F.F32.F64 R0, R4 ;  /* 0x0000000400007310 */ /* 0x000e220000301000 */
[----:B------:R-:W-:-:S14]  /*d640*/  DSETP.GEU.AND P0, PT, |R4|, UR4, PT ;  /* 0x0000000404007e2a */ /* 0x000fdc000bf0e200 */
[----:B0-----:R-:W-:-:S05]  /*d650*/  @!P0 FMUL R0, R0, 1.175494350822287508e-38 ;  /* 0x0080000000008820 */ /* 0x001fca0000400000 */
[----:B------:R-:W-:-:S05]  /*d660*/  F2FP.F16.F32.PACK_AB R0, RZ, R0 ;  /* 0x00000000ff00723e */ /* 0x000fca00000000ff */
[----:B------:R-:W-:Y:S01]  /*d670*/  STG.E.U16 desc[UR36][R16.64], R0 ;  /* 0x0000000010007986 */ /* 0x000fe2000c101524 */
[----:B------:R-:W-:Y:S05]  /*d680*/  EXIT ;  /* 0x000000000000794d */ /* 0x000fea0003800000 */
.L_x_2052:
        /* <DEDUP_REMOVED lines=12> */
[----:B------:R-:W-:Y:S01]  /*d750*/  STG.E.64 desc[UR36][R16.64], R2 ;  /* 0x0000000210007986 */ /* 0x000fe2000c101b24 */
[----:B------:R-:W-:Y:S05]  /*d760*/  EXIT ;  /* 0x000000000000794d */ /* 0x000fea0003800000 */
.L_x_2055:
[----:B------:R-:W-:Y:S01]  /*d770*/  UMOV UR4, 0xf0000000 ;  /* 0xf000000000047882 */ /* 0x000fe20000000000 */
[----:B------:R-:W-:Y:S01]  /*d780*/  UMOV UR5, 0x380fffff ;  /* 0x380fffff00057882 */ /* 0x000fe20000000000 */
[----:B------:R-:W0:Y:S01]  /*d790*/  F2F.F32.F64 R0, R4 ;  /* 0x0000000400007310 */ /* 0x000e220000301000 */
[----:B------:R-:W-:-:S14]  /*d7a0*/  DSETP.GEU.AND P0, PT, |R4|, UR4, PT ;  /* 0x0000000404007e2a */ /* 0x000fdc000bf0e200 */
[----:B0-----:R-:W-:-:S05]  /*d7b0*/  @!P0 FMUL R0, R0, 1.175494350822287508e-38 ;  /* 0x0080000000008820 */ /* 0x001fca0000400000 */
[----:B------:R-:W-:-:S04]  /*d7c0*/  F2FP.F16.F32.PACK_AB R3, RZ, R0 ;  /* 0x00000000ff03723e */ /* 0x000fc800000000ff */
[----:B------:R-:W-:-:S05]  /*d7d0*/  PRMT R3, R3, 0x5410, RZ ;  /* 0x0000541003037816 */ /* 0x000fca00000000ff */
[----:B------:R-:W-:Y:S01]  /*d7e0*/  STG.E desc[UR36][R16.64], R3 ;  /* 0x0000000310007986 */ /* 0x000fe2000c101924 */
[----:B------:R-:W-:Y:S05]  /*d7f0*/  EXIT ;  /* 0x000000000000794d */ /* 0x000fea0003800000 */
.L_x_2054:
[----:B------:R-:W-:Y:S01]  /*d800*/  STG.E.64 desc[UR36][R16.64], R4 ;  /* 0x0000000410007986 */ /* 0x000fe2000c101b24 */
[----:B------:R-:W-:Y:S05]  /*d810*/  EXIT ;  /* 0x000000000000794d */ /* 0x000fea0003800000 */
.L_x_2045:
        /* <DEDUP_REMOVED lines=11> */
[----:B0-----:R-:W-:Y:S01]  /*d8d0*/  STG.E.U16 desc[UR36][R16.64], R5 ;  /* 0x0000000510007986 */ /* 0x001fe2000c101524 */
[----:B------:R-:W-:Y:S05]  /*d8e0*/  EXIT ;  /* 0x000000000000794d */ /* 0x000fea0003800000 */
.L_x_2059:
[----:B------:R-:W-:Y:S01]  /*d8f0*/  UMOV UR4, 0xf0000000 ;  /* 0xf000000000047882 */ /* 0x000fe20000000000 */
[----:B------:R-:W-:Y:S01]  /*d900*/  UMOV UR5, 0x380fffff ;  /* 0x380fffff00057882 */ /* 0x000fe20000000000 */
[----:B------:R-:W0:Y:S01]  /*d910*/  F2F.F32.F64 R3, R4 ;  /* 0x0000000400037310 */ /* 0x000e220000301000 */
[----:B------:R-:W-:Y:S01]  /*d920*/  DSETP.GEU.AND P0, PT, |R4|, UR4, PT ;  /* 0x0000000404007e2a */ /* 0x000fe2000bf0e200 */
[----:B------:R-:W-:Y:S01]  /*d930*/  BSSY.RECONVERGENT B0, `(.L_x_2060) ;  /* 0x0000014000007945 */ /* 0x000fe20003800200 */
[----:B------:R-:W-:-:S12]  /*d940*/  IMAD.MOV.U32 R8, RZ, RZ, 0x80 ;  /* 0x00000080ff087424 */ /* 0x000fd800078e00ff */
        /* <DEDUP_REMOVED lines=15> */
.L_x_2062:
[----:B------:R-:W-:-:S04]  /*da40*/  SHF.R.U32.HI R3, RZ, 0x18, R3 ;  /* 0x00000018ff037819 */ /* 0x000fc80000011603 */
[----:B------:R-:W-:-:S04]  /*da50*/  LOP3.LUT R0, R0, 0x80, R3, 0xf8, !PT ;  /* 0x0000008000007812 */ /* 0x000fc800078ef803 */
[----:B------:R-:W-:-:S07]  /*da60*/  PRMT R8, R0, 0x7610, R8 ;  /* 0x0000761000087816 */ /* 0x000fce0000000008 */
.L_x_2061:
[----:B------:R-:W-:Y:S05]  /*da70*/  BSYNC.RECONVERGENT B0 ;  /* 0x0000000000007941 */ /* 0x000fea0003800200 */
.L_x_2060:
[----:B------:R-:W-:Y:S01]  /*da80*/  STG.E.U8 desc[UR36][R16.64], R8 ;  /* 0x0000000810007986 */ /* 0x000fe2000c101124 */
[----:B------:R-:W-:Y:S05]  /*da90*/  EXIT ;  /* 0x000000000000794d */ /* 0x000fea0003800000 */
.L_x_2058:
[----:B------:R-:W-:Y:S01]  /*daa0*/  UMOV UR4, 0xf0000000 ;  /* 0xf000000000047882 */ /* 0x000fe20000000000 */
[----:B------:R-:W-:Y:S01]  /*dab0*/  UMOV UR5, 0x380fffff ;  /* 0x380fffff00057882 */ /* 0x000fe20000000000 */
[----:B------:R-:W0:Y:S01]  /*dac0*/  F2F.F32.F64 R3, R4 ;  /* 0x0000000400037310 */ /* 0x000e220000301000 */
[----:B------:R-:W-:Y:S01]  /*dad0*/  DSETP.GEU.AND P0, PT, |R4|, UR4, PT ;  /* 0x0000000404007e2a */ /* 0x000fe2000bf0e200 */
[----:B------:R-:W-:Y:S01]  /*dae0*/  BSSY.RECONVERGENT B0, `(.L_x_2063) ;  /* 0x0000014000007945 */ /* 0x000fe20003800200 */
[----:B------:R-:W-:-:S12]  /*daf0*/  MOV R8, 0x80 ;  /* 0x0000008000087802 */ /* 0x000fd80000000f00 */
        /* <DEDUP_REMOVED lines=15> */
.L_x_2065:
[----:B------:R-:W-:-:S04]  /*dbf0*/  SHF.R.U32.HI R3, RZ, 0x18, R3 ;  /* 0x00000018ff037819 */ /* 0x000fc80000011603 */
[----:B------:R-:W-:-:S04]  /*dc00*/  LOP3.LUT R0, R0, 0x80, R3, 0xf8, !PT ;  /* 0x0000008000007812 */ /* 0x000fc800078ef803 */
[----:B------:R-:W-:-:S07]  /*dc10*/  PRMT R8, R0, 0x7610, R8 ;  /* 0x0000761000087816 */ /* 0x000fce0000000008 */
.L_x_2064:
[----:B------:R-:W-:Y:S05]  /*dc20*/  BSYNC.RECONVERGENT B0 ;  /* 0x0000000000007941 */ /* 0x000fea0003800200 */
.L_x_2063:
[----:B------:R-:W-:Y:S01]  /*dc30*/  STG.E.U8 desc[UR36][R16.64], R8 ;  /* 0x0000000810007986 */ /* 0x000fe2000c101124 */
[----:B------:R-:W-:Y:S05]  /*dc40*/  EXIT ;  /* 0x000000000000794d */ /* 0x000fea0003800000 */
.L_x_2057:
        /* <DEDUP_REMOVED lines=22> */
[----:B------:R-:W-:-:S05]  /*ddb0*/  @!P0 IMAD.MOV R0, RZ, RZ, R2 ;  /* 0x000000ffff008224 */ /* 0x000fca00078e0202 */
[----:B------:R-:W-:-:S05]  /*ddc0*/  @P2 MOV R3, R0 ;  /* 0x0000000000032202 */ /* 0x000fca0000000f00 */
[----:B------:R-:W-:Y:S01]  /*ddd0*/  STG.E.U8 desc[UR36][R16.64], R3 ;  /* 0x0000000310007986 */ /* 0x000fe2000c101124 */
[----:B------:R-:W-:Y:S05]  /*dde0*/  EXIT ;  /* 0x000000000000794d */ /* 0x000fea0003800000 */
.L_x_2067:
[----:B------:R-:W0:Y:S02]  /*ddf0*/  F2I.U64.F64.TRUNC R4, R4 ;  /* 0x0000000400047311 */ /* 0x000e24000030d800 */
[----:B0-----:R-:W-:Y:S01]  /*de00*/  STG.E.64 desc[UR36][R16.64], R4 ;  /* 0x0000000410007986 */ /* 0x001fe2000c101b24 */
[----:B------:R-:W-:Y:S05]  /*de10*/  EXIT ;  /* 0x000000000000794d */ /* 0x000fea0003800000 */
.L_x_2066:
[----:B------:R-:W0:Y:S02]  /*de20*/  F2I.U32.F64.TRUNC R5, R4 ;  /* 0x0000000400057311 */ /* 0x000e24000030d000 */
[----:B0-----:R-:W-:Y:S01]  /*de30*/  STG.E desc[UR36][R16.64], R5 ;  /* 0x0000000510007986 */ /* 0x001fe2000c101924 */
[----:B------:R-:W-:Y:S05]  /*de40*/  EXIT ;  /* 0x000000000000794d */ /* 0x000fea0003800000 */
.L_x_2056:
        /* <DEDUP_REMOVED lines=8> */
[----:B------:R-:W-:Y:S01]  /*ded0*/  STG.E.U8 desc[UR36][R16.64], R3 ;  /* 0x0000000310007986 */ /* 0x000fe2000c101124 */
[----:B------:R-:W-:Y:S05]  /*dee0*/  EXIT ;  /* 0x000000000000794d */ /* 0x000fea0003800000 */
.L_x_2069:
[----:B------:R-:W-:-:S05]  /*def0*/  CS2R R6, SRZ ;  /* 0x0000000000067805 */ /* 0x000fca000001ff00 */
[----:B------:R-:W-:Y:S01]  /*df00*/  STG.E.128 desc[UR36][R16.64], R4 ;  /* 0x0000000410007986 */ /* 0x000fe2000c101d24 */
[----:B------:R-:W-:Y:S05]  /*df10*/  EXIT ;  /* 0x000000000000794d */ /* 0x000fea0003800000 */
.L_x_2068:
[----:B------:R-:W-:-:S09]  /*df20*/  UISETP.NE.AND UP0, UPT, UR4, 0xf, UPT ;  /* 0x0000000f0400788c */ /* 0x000fd2000bf05270 */
[----:B------:R-:W-:Y:S05]  /*df30*/  BRA.U !UP0, `(.L_x_2070) ;  /* 0x0000000508087547 */ /* 0x000fea000b800000 */
[----:B------:R-:W-:-:S09]  /*df40*/  UISETP.NE.AND UP0, UPT, UR4, 0x17, UPT ;  /* 0x000000170400788c */ /* 0x000fd2000bf05270 */
[----:B------:R-:W-:Y:S05]  /*df50*/  BRA.U !UP0, `(.L_x_2071) ;  /* 0x0000000108a07547 */ /* 0x000fea000b800000 */
[----:B------:R-:W-:-:S09]  /*df60*/  UISETP.NE.AND UP0, UPT, UR4, 0x18, UPT ;  /* 0x000000180400788c */ /* 0x000fd2000bf05270 */
[----:B------:R-:W-:Y:S05]  /*df70*/  BRA.U !UP0, `(.L_x_2072) ;  /* 0x0000000108447547 */ /* 0x000fea000b800000 */
.L_x_2049:
        /* <DEDUP_REMOVED lines=16> */
.L_x_2073:
[----:B------:R-:W-:Y:S05]  /*e080*/  EXIT ;  /* 0x000000000000794d */ /* 0x000fea0003800000 */
.L_x_2072:
[----:B------:R-:W-:Y:S01]  /*e090*/  UMOV UR4, 0xf0000000 ;  /* 0xf000000000047882 */ /* 0x000fe20000000000 */
[----:B------:R-:W-:Y:S01]  /*e0a0*/  UMOV UR5, 0x380fffff ;  /* 0x380fffff00057882 */ /* 0x000fe20000000000 */
[----:B------:R-:W0:Y:S01]  /*e0b0*/  F2F.F32.F64 R7, R4 ;  /* 0x0000000400077310 */ /* 0x000e220000301000 */
[----:B------:R-:W-:Y:S01]  /*e0c0*/  DSETP.GEU.AND P0, PT, |R4|, UR4, PT ;  /* 0x0000000404007e2a */ /* 0x000fe2000bf0e200 */
[----:B------:R-:W-:Y:S01]  /*e0d0*/  BSSY.RECONVERGENT B0, `(.L_x_2074) ;  /* 0x000000d000007945 */ /* 0x000fe20003800200 */
[----:B------:R-:W-:-:S12]  /*e0e0*/  MOV R0, 0x7f ;  /* 0x0000007f00007802 */ /* 0x000fd80000000f00 */
        /* <DEDUP_REMOVED lines=11> */
.L_x_2075:
[----:B------:R-:W-:Y:S05]  /*e1a0*/  BSYNC.RECONVERGENT B0 ;  /* 0x0000000000007941 */ /* 0x000fea0003800200 */
.L_x_2074:
[----:B------:R-:W-:-:S05]  /*e1b0*/  LOP3.LUT R3, R0, 0x80, R3, 0xf8, !PT ;  /* 0x0000008000037812 */ /* 0x000fca00078ef803 */
[----:B------:R-:W-:Y:S01]  /*e1c0*/  STG.E.U8 desc[UR36][R16.64], R3 ;  /* 0x0000000310007986 */ /* 0x000fe2000c101124 */
[----:B------:R-:W-:Y:S05]  /*e1d0*/  EXIT ;  /* 0x000000000000794d */ /* 0x000fea0003800000 */
.L_x_2071:
        /* <DEDUP_REMOVED lines=16> */
.L_x_2077:
[----:B------:R-:W-:Y:S01]  /*e2e0*/  IMAD.MOV.U32 R0, RZ, RZ, 0x7f ;  /* 0x0000007fff007424 */ /* 0x000fe200078e00ff */
[----:B------:R-:W-:-:S04]  /*e2f0*/  ISETP.GT.U32.AND P0, PT, R2, 0x7f800000, PT ;  /* 0x7f8000000200780c */ /* 0x000fc80003f04070 */
[----:B------:R-:W-:-:S09]  /*e300*/  SEL R0, R0, 0x7c, P0 ;  /* 0x0000007c00007807 */ /* 0x000fd20000000000 */
.L_x_2078:
[----:B------:R-:W-:Y:S05]  /*e310*/  BSYNC.RECONVERGENT B0 ;  /* 0x0000000000007941 */ /* 0x000fea0003800200 */
.L_x_2076:
[----:B------:R-:W-:-:S04]  /*e320*/  SHF.R.U32.HI R3, RZ, 0x18, R3 ;  /* 0x00000018ff037819 */ /* 0x000fc80000011603 */
[----:B------:R-:W-:-:S05]  /*e330*/  LOP3.LUT R3, R0, 0x80, R3, 0xf8, !PT ;  /* 0x0000008000037812 */ /* 0x000fca00078ef803 */
[----:B------:R-:W-:Y:S01]  /*e340*/  STG.E.U8 desc[UR36][R16.64], R3 ;  /* 0x0000000310007986 */ /* 0x000fe2000c101124 */
[----:B------:R-:W-:Y:S05]  /*e350*/  EXIT ;  /* 0x000000000000794d */ /* 0x000fea0003800000 */
.L_x_2070:
[----:B------:R-:W-:Y:S01]  /*e360*/  UMOV UR4, 0xf0000000 ;  /* 0xf000000000047882 */ /* 0x000fe20000000000 */
[----:B------:R-:W-:Y:S01]  /*e370*/  UMOV UR5, 0x380fffff ;  /* 0x380fffff00057882 */ /* 0x000fe20000000000 */
[----:B------:R-:W0:Y:S01]  /*e380*/  F2F.F32.F64 R0, R4 ;  /* 0x0000000400007310 */ /* 0x000e220000301000 */
[----:B------:R-:W-:-:S14]  /*e390*/  DSETP.GEU.AND P0, PT, |R4|, UR4, PT ;  /* 0x0000000404007e2a */ /* 0x000fdc000bf0e200 */
[----:B0-----:R-:W-:-:S05]  /*e3a0*/  @!P0 FMUL R0, R0, 1.175494350822287508e-38 ;  /* 0x0080000000008820 */ /* 0x001fca0000400000 */
[----:B------:R-:W-:-:S05]  /*e3b0*/  F2FP.BF16.F32.PACK_AB R0, RZ, R0 ;  /* 0x00000000ff00723e */ /* 0x000fca00000010ff */
[----:B------:R-:W-:Y:S01]  /*e3c0*/  STG.E.U16 desc[UR36][R16.64], R0 ;  /* 0x0000000010007986 */ /* 0x000fe2000c101524 */
[----:B------:R-:W-:Y:S05]  /*e3d0*/  EXIT ;  /* 0x000000000000794d */ /* 0x000fea0003800000 */
        .type           $_ZN2at6native18elementwise_kernelILi128ELi4EZNS0_15gpu_kernel_implIZZZNS0_15tan_kernel_cudaERNS_18TensorIteratorBaseEENKUlvE0_clEvENKUlvE_clEvEUldE_EEvS4_RKT_EUliE_EEviT1_$__internal_trig_reduction_slowpathd,@function
        .size           $_ZN2at6native18elementwise_kernelILi128ELi4EZNS0_15gpu_kernel_implIZZZNS0_15tan_kernel_cudaERNS_18TensorIteratorBaseEENKUlvE0_clEvENKUlvE_clEvEUldE_EEvS4_RKT_EUliE_EEviT1_$__internal_trig_reduction_slowpathd,(.L_x_7464 - $_ZN2at6native18elementwise_kernelILi128ELi4EZNS0_15gpu_kernel_implIZZZNS0_15tan_kernel_cudaERNS_18TensorIteratorBaseEENKUlvE0_clEvENKUlvE_clEvEUldE_EEvS4_RKT_EUliE_EEviT1_$__internal_trig_reduction_slowpathd)
$_ZN2at6native18elementwise_kernelILi128ELi4EZNS0_15gpu_kernel_implIZZZNS0_15tan_kernel_cudaERNS_18TensorIteratorBaseEENKUlvE0_clEvENKUlvE_clEvEUldE_EEvS4_RKT_EUliE_EEviT1_$__internal_trig_reduction_slowpathd:
[--C-:B------:R-:W-:Y:S01]  /*e3e0*/  SHF.R.U32.HI R4, RZ, 0x14, R5.reuse ;  /* 0x00000014ff047819 */ /* 0x100fe20000011605 */
[----:B------:R-:W-:Y:S01]  /*e3f0*/  IMAD.MOV.U32 R11, RZ, RZ, R5 ;  /* 0x000000ffff0b7224 */ /* 0x000fe200078e0005 */
[----:B------:R-:W-:Y:S01]  /*e400*/  MOV R10, R6 ;  /* 0x00000006000a7202 */ /* 0x000fe20000000f00 */
[----:B------:R-:W-:Y:S01]  /*e410*/  HFMA2 R6, -RZ, RZ, 0, 0 ;  /* 0x00000000ff067431 */ /* 0x000fe200000001ff */
[----:B------:R-:W-:-:S04]  /*e420*/  LOP3.LUT R0, R4, 0x7ff, RZ, 0xc0, !PT ;  /* 0x000007ff04007812 */ /* 0x000fc800078ec0ff */
[----:B------:R-:W-:-:S13]  /*e430*/  ISETP.NE.AND P0, PT, R0, 0x7ff, PT ;  /* 0x000007ff0000780c */ /* 0x000fda0003f05270 */
[----:B------:R-:W-:Y:S05]  /*e440*/  @!P0 BRA `(.L_x_2079) ;  /* 0x0000000800488947 */ /* 0x000fea0003800000 */
[----:B------:R-:W-:Y:S01]  /*e450*/  VIADD R0, R0, 0xfffffc00 ;  /* 0xfffffc0000007836 */ /* 0x000fe20000000000 */
[----:B------:R-:W-:Y:S01]  /*e460*/  BSSY.RECONVERGENT B0, `(.L_x_2080) ;  /* 0x000002f000007945 */ /* 0x000fe20003800200 */
[----:B------:R-:W-:-:S03]  /*e470*/  CS2R R12, SRZ ;  /* 0x00000000000c7805 */ /* 0x000fc6000001ff00 */
[----:B------:R-:W-:Y:S02]  /*e480*/  SHF.R.U32.HI R3, RZ, 0x6, R0 ;  /* 0x00000006ff037819 */ /* 0x000fe40000011600 */
[----:B------:R-:W-:Y:S02]  /*e490*/  ISETP.GE.U32.AND P0, PT, R0, 0x80, PT ;  /* 0x000000800000780c */ /* 0x000fe40003f06070 */
[C---:B------:R-:W-:Y:S02]  /*e4a0*/  IADD3 R0, PT, PT, -R3.reuse, 0x13, RZ ;  /* 0x0000001303007810 */ /* 0x040fe40007ffe1ff */
[----:B------:R-:W-:Y:S02]  /*e4b0*/  IADD3 R19, PT, PT, -R3, 0xf, RZ ;  /* 0x0000000f03137810 */ /* 0x000fe40007ffe1ff */
[----:B------:R-:W-:-:S04]  /*e4c0*/  SEL R0, R0, 0x12, P0 ;  /* 0x0000001200007807 */ /* 0x000fc80000000000 */
[----:B------:R-:W-:-:S13]  /*e4d0*/  ISETP.GE.AND P0, PT, R19, R0, PT ;  /* 0x000000001300720c */ /* 0x000fda0003f06270 */
[----:B------:R-:W-:Y:S05]  /*e4e0*/  @P0 BRA `(.L_x_2081) ;  /* 0x0000000000980947 */ /* 0x000fea0003800000 */
[----:B------:R-:W0:Y:S01]  /*e4f0*/  LDC.64 R6, c[0x0][0x358] ;  /* 0x0000d600ff067b82 */ /* 0x000e220000000a00 */
[C---:B------:R-:W-:Y:S01]  /*e500*/  SHF.L.U64.HI R21, R10.reuse, 0xb, R11 ;  /* 0x0000000b0a157819 */ /* 0x040fe2000001020b */
[----:B------:R-:W-:Y:S01]  /*e510*/  BSSY.RECONVERGENT B1, `(.L_x_2082) ;  /* 0x0000022000017945 */ /* 0x000fe20003800200 */
[----:B------:R-:W-:Y:S01]  /*e520*/  SHF.L.U32 R15, R10, 0xb, RZ ;  /* 0x0000000b0a0f7819 */ /* 0x000fe200000006ff */
[----:B------:R-:W-:Y:S01]  /*e530*/  IMAD.MOV.U32 R20, RZ, RZ, RZ ;  /* 0x000000ffff147224 */ /* 0x000fe200078e00ff */
[----:B------:R-:W-:Y:S02]  /*e540*/  IADD3 R18, PT, PT, RZ, -R3, -R0 ;  /* 0x80000003ff127210 */ /* 0x000fe40007ffe800 */
[----:B------:R-:W-:Y:S02]  /*e550*/  CS2R R12, SRZ ;  /* 0x00000000000c7805 */ /* 0x000fe4000001ff00 */
[----:B------:R-:W-:Y:S01]  /*e560*/  LOP3.LUT R21, R21, 0x80000000, RZ, 0xfc, !PT ;  /* 0x8000000015157812 */ /* 0x000fe200078efcff */
[----:B------:R-:W1:Y:S06]  /*e570*/  LDC.64 R8, c[0x4][0x168] ;  /* 0x01005a00ff087b82 */ /* 0x000e6c0000000a00 */
.L_x_2083:
[----:B0-----:R-:W-:Y:S01]  /*e580*/  R2UR UR4, R6 ;  /* 0x00000000060472ca */ /* 0x001fe200000e0000 */
[----:B-1----:R-:W-:Y:S01]  /*e590*/  IMAD.WIDE R10, R19, 0x8, R8 ;  /* 0x00000008130a7825 */ /* 0x002fe200078e0208 */
[----:B------:R-:W-:-:S13]  /*e5a0*/  R2UR UR5, R7 ;  /* 0x00000000070572ca */ /* 0x000fda00000e0000 */
[----:B------:R-:W2:Y:S01]  /*e5b0*/  LDG.E.64.CONSTANT R10, desc[UR4][R10.64] ;  /* 0x000000040a0a7981 */ /* 0x000ea2000c1e9b00 */
[----:B------:R-:W-:Y:S01]  /*e5c0*/  IADD3 R18, PT, PT, R18, 0x1, RZ ;  /* 0x0000000112127810 */ /* 0x000fe20007ffe0ff */
[----:B------:R-:W-:Y:S02]  /*e5d0*/  VIADD R19, R19, 0x1 ;  /* 0x0000000113137836 */ /* 0x000fe40000000000 */
[----:B--2---:R-:W-:-:S04]  /*e5e0*/  IMAD.WIDE.U32 R12, P2, R10, R15, R12 ;  /* 0x0000000f0a0c7225 */ /* 0x004fc8000784000c */
[----:B------:R-:W-:Y:S02]  /*e5f0*/  IMAD R23, R10, R21, RZ ;  /* 0x000000150a177224 */ /* 0x000fe400078e02ff */
[CC--:B------:R-:W-:Y:S02]  /*e600*/  IMAD R22, R11.reuse, R15.reuse, RZ ;  /* 0x0000000f0b167224 */ /* 0x0c0fe400078e02ff */
[----:B------:R-:W-:Y:S01]  /*e610*/  IMAD.HI.U32 R24, R11, R15, RZ ;  /* 0x0000000f0b187227 */ /* 0x000fe200078e00ff */
[----:B------:R-:W-:Y:S02]  /*e620*/  IADD3 R13, P0, PT, R23, R13, RZ ;  /* 0x0000000d170d7210 */ /* 0x000fe40007f1e0ff */
[----:B------:R-:W-:Y:S02]  /*e630*/  LEA R23, R20, R1, 0x3 ;  /* 0x0000000114177211 */ /* 0x000fe400078e18ff */
[----:B------:R-:W-:Y:S01]  /*e640*/  IADD3 R13, P1, PT, R22, R13, RZ ;  /* 0x0000000d160d7210 */ /* 0x000fe20007f3e0ff */
[----:B------:R-:W-:Y:S01]  /*e650*/  IMAD.HI.U32 R22, R10, R21, RZ ;  /* 0x000000150a167227 */ /* 0x000fe200078e00ff */
[----:B------:R-:W-:-:S03]  /*e660*/  IADD3 R20, PT, PT, R20, 0x1, RZ ;  /* 0x0000000114147810 */ /* 0x000fc60007ffe0ff */
[----:B------:R-:W-:Y:S01]  /*e670*/  IMAD.X R25, RZ, RZ, R22, P2 ;  /* 0x000000ffff197224 */ /* 0x000fe200010e0616 */
[----:B------:R0:W-:Y:S01]  /*e680*/  STL.64 [R23], R12 ;  /* 0x0000000c17007387 */ /* 0x0001e20000100a00 */
[----:B------:R-:W-:-:S03]  /*e690*/  IMAD.HI.U32 R10, R11, R21, RZ ;  /* 0x000000150b0a7227 */ /* 0x000fc600078e00ff */
[----:B------:R-:W-:Y:S01]  /*e6a0*/  IADD3.X R24, P0, PT, R24, R25, RZ, P0, !PT ;  /* 0x0000001918187210 */ /* 0x000fe2000071e4ff */
[----:B------:R-:W-:-:S04]  /*e6b0*/  IMAD R11, R11, R21, RZ ;  /* 0x000000150b0b7224 */ /* 0x000fc800078e02ff */
[----:B------:R-:W-:Y:S01]  /*e6c0*/  IMAD.X R10, RZ, RZ, R10, P0 ;  /* 0x000000ffff0a7224 */ /* 0x000fe200000e060a */
[----:B------:R-:W-:Y:S02]  /*e6d0*/  ISETP.NE.AND P0, PT, R18, -0xf, PT ;  /* 0xfffffff11200780c */ /* 0x000fe40003f05270 */
[----:B------:R-:W-:-:S04]  /*e6e0*/  IADD3.X R24, P1, PT, R11, R24, RZ, P1, !PT ;  /* 0x000000180b187210 */ /* 0x000fc80000f3e4ff */
[----:B------:R-:W-:Y:S01]  /*e6f0*/  IADD3.X R25, PT, PT, RZ, R10, RZ, P1, !PT ;  /* 0x0000000aff197210 */ /* 0x000fe20000ffe4ff */
[----:B0-----:R-:W-:-:S03]  /*e700*/  IMAD.MOV.U32 R12, RZ, RZ, R24 ;  /* 0x000000ffff0c7224 */ /* 0x001fc600078e0018 */
[----:B------:R-:W-:-:S03]  /*e710*/  MOV R13, R25 ;  /* 0x00000019000d7202 */ /* 0x000fc60000000f00 */
[----:B------:R-:W-:Y:S05]  /*e720*/  @P0 BRA `(.L_x_2083) ;  /* 0xfffffffc00940947 */ /* 0x000fea000383ffff */
[----:B------:R-:W-:Y:S05]  /*e730*/  BSYNC.RECONVERGENT B1 ;  /* 0x0000000000017941 */ /* 0x000fea0003800200 */
.L_x_2082:
[----:B------:R-:W-:-:S07]  /*e740*/  IMAD.MOV.U32 R19, RZ, RZ, R0 ;  /* 0x000000ffff137224 */ /* 0x000fce00078e0000 */
.L_x_2081:
[----:B------:R-:W-:Y:S05]  /*e750*/  BSYNC.RECONVERGENT B0 ;  /* 0x0000000000007941 */ /* 0x000fea0003800200 */
.L_x_2080:
[----:B------:R-:W-:Y:S02]  /*e760*/  LOP3.LUT P0, R23, R4, 0x3f, RZ, 0xc0, !PT ;  /* 0x0000003f04177812 */ /* 0x000fe4000780c0ff */
[----:B------:R-:W-:-:S05]  /*e770*/  IADD3 R0, PT, PT, R3, R19, RZ ;  /* 0x0000001303007210 */ /* 0x000fca0007ffe0ff */
[----:B------:R-:W-:-:S05]  /*e780*/  IMAD.U32 R25, R0, 0x8, R1 ;  /* 0x0000000800197824 */ /* 0x000fca00078e0001 */
[----:B------:R0:W-:Y:S04]  /*e790*/  STL.64 [R25+-0x78], R12 ;  /* 0xffff880c19007387 */ /* 0x0001e80000100a00 */
[----:B------:R-:W2:Y:S04]  /*e7a0*/  @P0 LDL.64 R10, [R1+0x8] ;  /* 0x00000800010a0983 */ /* 0x000ea80000100a00 */
[----:B------:R-:W3:Y:S04]  /*e7b0*/  LDL.64 R8, [R1+0x10] ;  /* 0x0000100001087983 */ /* 0x000ee80000100a00 */
[----:B------:R-:W4:Y:S01]  /*e7c0*/  LDL.64 R6, [R1+0x18] ;  /* 0x0000180001067983 */ /* 0x000f220000100a00 */
[----:B------:R-:W-:Y:S01]  /*e7d0*/  @P0 LOP3.LUT R0, R23, 0x3f, RZ, 0x3c, !PT ;  /* 0x0000003f17000812 */ /* 0x000fe200078e3cff */
[----:B------:R-:W-:Y:S01]  /*e7e0*/  BSSY.RECONVERGENT B0, `(.L_x_2084) ;  /* 0x0000034000007945 */ /* 0x000fe20003800200 */
[----:B--2---:R-:W-:-:S02]  /*e7f0*/  @P0 SHF.R.U64 R3, R10, 0x1, R11 ;  /* 0x000000010a030819 */ /* 0x004fc4000000120b */
[----:B------:R-:W-:Y:S02]  /*e800*/  @P0 SHF.R.U32.HI R11, RZ, 0x1, R11 ;  /* 0x00000001ff0b0819 */ /* 0x000fe4000001160b */
[--C-:B---3--:R-:W-:Y:S02]  /*e810*/  @P0 SHF.R.U32.HI R21, RZ, 0x1, R9.reuse ;  /* 0x00000001ff150819 */ /* 0x108fe40000011609 */
[C-C-:B------:R-:W-:Y:S02]  /*e820*/  @P0 SHF.R.U64 R19, R8.reuse, 0x1, R9.reuse ;  /* 0x0000000108130819 */ /* 0x140fe40000001209 */
[CC--:B------:R-:W-:Y:S02]  /*e830*/  @P0 SHF.L.U64.HI R15, R8.reuse, R23.reuse, R9 ;  /* 0x00000017080f0219 */ /* 0x0c0fe40000010209 */
[----:B------:R-:W-:Y:S02]  /*e840*/  @P0 SHF.L.U32 R10, R8, R23, RZ ;  /* 0x00000017080a0219 */ /* 0x000fe400000006ff */
[----:B------:R-:W-:-:S02]  /*e850*/  @P0 SHF.R.U64 R3, R3, R0, R11 ;  /* 0x0000000003030219 */ /* 0x000fc4000000120b */
[-C--:B------:R-:W-:Y:S02]  /*e860*/  @P0 SHF.R.U32.HI R4, RZ, R0.reuse, R11 ;  /* 0x00000000ff040219 */ /* 0x080fe4000001160b */
[----:B----4-:R-:W-:Y:S02]  /*e870*/  @P0 SHF.L.U32 R11, R6, R23, RZ ;  /* 0x00000017060b0219 */ /* 0x010fe400000006ff */
[----:B0-----:R-:W-:Y:S02]  /*e880*/  @P0 SHF.R.U64 R12, R19, R0, R21 ;  /* 0x00000000130c0219 */ /* 0x001fe40000001215 */
[----:B------:R-:W-:Y:S02]  /*e890*/  @P0 LOP3.LUT R8, R10, R3, RZ, 0xfc, !PT ;  /* 0x000000030a080212 */ /* 0x000fe400078efcff */
[----:B------:R-:W-:Y:S02]  /*e8a0*/  @P0 LOP3.LUT R9, R15, R4, RZ, 0xfc, !PT ;  /* 0x000000040f090212 */ /* 0x000fe400078efcff */
[----:B------:R-:W-:-:S02]  /*e8b0*/  @P0 SHF.L.U64.HI R23, R6, R23, R7 ;  /* 0x0000001706170219 */ /* 0x000fc40000010207 */
[----:B------:R-:W-:Y:S02]  /*e8c0*/  @P0 SHF.R.U32.HI R0, RZ, R0, R21 ;  /* 0x00000000ff000219 */ /* 0x000fe40000011615 */
[----:B------:R-:W-:Y:S02]  /*e8d0*/  @P0 LOP3.LUT R6, R11, R12, RZ, 0xfc, !PT ;  /* 0x0000000c0b060212 */ /* 0x000fe400078efcff */
[C---:B------:R-:W-:Y:S02]  /*e8e0*/  SHF.L.U32 R4, R8.reuse, 0x2, RZ ;  /* 0x0000000208047819 */ /* 0x040fe400000006ff */
[----:B------:R-:W-:Y:S02]  /*e8f0*/  SHF.L.U64.HI R13, R8, 0x2, R9 ;  /* 0x00000002080d7819 */ /* 0x000fe40000010209 */
[----:B------:R-:W-:Y:S02]  /*e900*/  @P0 LOP3.LUT R7, R23, R0, RZ, 0xfc, !PT ;  /* 0x0000000017070212 */ /* 0x000fe400078efcff */
[----:B------:R-:W-:-:S02]  /*e910*/  SHF.L.W.U32.HI R9, R9, 0x2, R6 ;  /* 0x0000000209097819 */ /* 0x000fc40000010e06 */
[----:B------:R-:W-:Y:S02]  /*e920*/  IADD3 RZ, P0, PT, RZ, -R4, RZ ;  /* 0x80000004ffff7210 */ /* 0x000fe40007f1e0ff */
[----:B------:R-:W-:Y:S02]  /*e930*/  LOP3.LUT R0, RZ, R13, RZ, 0x33, !PT ;  /* 0x0000000dff007212 */ /* 0x000fe400078e33ff */
[----:B------:R-:W-:Y:S02]  /*e940*/  SHF.L.W.U32.HI R6, R6, 0x2, R7 ;  /* 0x0000000206067819 */ /* 0x000fe40000010e07 */
[----:B------:R-:W-:Y:S02]  /*e950*/  LOP3.LUT R3, RZ, R9, RZ, 0x33, !PT ;  /* 0x00000009ff037212 */ /* 0x000fe400078e33ff */
[----:B------:R-:W-:Y:S02]  /*e960*/  IADD3.X R8, P0, PT, RZ, R0, RZ, P0, !PT ;  /* 0x00000000ff087210 */ /* 0x000fe4000071e4ff */
[----:B------:R-:W-:-:S02]  /*e970*/  LOP3.LUT R0, RZ, R6, RZ, 0x33, !PT ;  /* 0x00000006ff007212 */ /* 0x000fc400078e33ff */
[----:B------:R-:W-:Y:S02]  /*e980*/  IADD3.X R10, P1, PT, RZ, R3, RZ, P0, !PT ;  /* 0x00000003ff0a7210 */ /* 0x000fe4000073e4ff */
[----:B------:R-:W-:-:S03]  /*e990*/  ISETP.GT.U32.AND P2, PT, R9, -0x1, PT ;  /* 0xffffffff0900780c */ /* 0x000fc60003f44070 */
[----:B------:R-:W-:Y:S01]  /*e9a0*/  IMAD.X R3, RZ, RZ, R0, P1 ;  /* 0x000000ffff037224 */ /* 0x000fe200008e0600 */
[----:B------:R-:W-:-:S04]  /*e9b0*/  ISETP.GT.AND.EX P0, PT, R6, -0x1, PT, P2 ;  /* 0xffffffff0600780c */ /* 0x000fc80003f04320 */
[----:B------:R-:W-:Y:S02]  /*e9c0*/  SEL R0, R6, R3, P0 ;  /* 0x0000000306007207 */ /* 0x000fe40000000000 */
[----:B------:R-:W-:Y:S02]  /*e9d0*/  SEL R9, R9, R10, P0 ;  /* 0x0000000a09097207 */ /* 0x000fe40000000000 */
[----:B------:R-:W-:Y:S02]  /*e9e0*/  ISETP.NE.U32.AND P1, PT, R0, RZ, PT ;  /* 0x000000ff0000720c */ /* 0x000fe40003f25070 */
[----:B------:R-:W-:Y:S02]  /*e9f0*/  SEL R13, R13, R8, P0 ;  /* 0x000000080d0d7207 */ /* 0x000fe40000000000 */
[----:B------:R-:W-:Y:S01]  /*ea00*/  SEL R10, R9, R0, !P1 ;  /* 0x00000000090a7207 */ /* 0x000fe20004800000 */
[----:B------:R-:W-:-:S05]  /*ea10*/  @!P0 IMAD.MOV R4, RZ, RZ, -R4 ;  /* 0x000000ffff048224 */ /* 0x000fca00078e0a04 */
[----:B------:R-:W0:Y:S02]  /*ea20*/  FLO.U32 R10, R10 ;  /* 0x0000000a000a7300 */ /* 0x000e2400000e0000 */
[C---:B0-----:R-:W-:Y:S02]  /*ea30*/  IADD3 R11, PT, PT, -R10.reuse, 0x1f, RZ ;  /* 0x0000001f0a0b7810 */ /* 0x041fe40007ffe1ff */
[----:B------:R-:W-:Y:S02]  /*ea40*/  IADD3 R3, PT, PT, -R10, 0x3f, RZ ;  /* 0x0000003f0a037810 */ /* 0x000fe40007ffe1ff */
[----:B------:R-:W-:-:S04]  /*ea50*/  @P1 IADD3 R3, PT, PT, R11, RZ, RZ ;  /* 0x000000ff0b031210 */ /* 0x000fc80007ffe0ff */
[----:B------:R-:W-:-:S13]  /*ea60*/  ISETP.NE.AND P1, PT, R3, RZ, PT ;  /* 0x000000ff0300720c */ /* 0x000fda0003f25270 */
[----:B------:R-:W-:Y:S05]  /*ea70*/  @!P1 BRA `(.L_x_2085) ;  /* 0x0000000000289947 */ /* 0x000fea0003800000 */
[--C-:B------:R-:W-:Y:S02]  /*ea80*/  SHF.R.U64 R11, R4, 0x1, R13.reuse ;  /* 0x00000001040b7819 */ /* 0x100fe4000000120d */
[C---:B------:R-:W-:Y:S02]  /*ea90*/  LOP3.LUT R4, R3.reuse, 0x3f, RZ, 0xc0, !PT ;  /* 0x0000003f03047812 */ /* 0x040fe400078ec0ff */
[----:B------:R-:W-:Y:S02]  /*eaa0*/  SHF.R.U32.HI R13, RZ, 0x1, R13 ;  /* 0x00000001ff0d7819 */ /* 0x000fe4000001160d */
[----:B------:R-:W-:Y:S02]  /*eab0*/  LOP3.LUT R8, R3, 0x3f, RZ, 0xc, !PT ;  /* 0x0000003f03087812 */ /* 0x000fe400078e0cff */
[CC--:B------:R-:W-:Y:S02]  /*eac0*/  SHF.L.U64.HI R15, R9.reuse, R4.reuse, R0 ;  /* 0x00000004090f7219 */ /* 0x0c0fe40000010200 */
[----:B------:R-:W-:-:S02]  /*ead0*/  SHF.L.U32 R4, R9, R4, RZ ;  /* 0x0000000409047219 */ /* 0x000fc400000006ff */
[-CC-:B------:R-:W-:Y:S02]  /*eae0*/  SHF.R.U64 R9, R11, R8.reuse, R13.reuse ;  /* 0x000000080b097219 */ /* 0x180fe4000000120d */
[----:B------:R-:W-:Y:S02]  /*eaf0*/  SHF.R.U32.HI R0, RZ, R8, R13 ;  /* 0x00000008ff007219 */ /* 0x000fe4000001160d */
[----:B------:R-:W-:Y:S02]  /*eb00*/  LOP3.LUT R9, R4, R9, RZ, 0xfc, !PT ;  /* 0x0000000904097212 */ /* 0x000fe400078efcff */
[----:B------:R-:W-:-:S07]  /*eb10*/  LOP3.LUT R0, R15, R0, RZ, 0xfc, !PT ;  /* 0x000000000f007212 */ /* 0x000fce00078efcff */
.L_x_2085:
[----:B------:R-:W-:Y:S05]  /*eb20*/  BSYNC.RECONVERGENT B0 ;  /* 0x0000000000007941 */ /* 0x000fea0003800200 */
.L_x_2084:
[----:B------:R-:W-:Y:S01]  /*eb30*/  IMAD.WIDE.U32 R10, R9, 0x2168c235, RZ ;  /* 0x2168c235090a7825 */ /* 0x000fe200078e00ff */
[----:B------:R-:W-:-:S03]  /*eb40*/  SHF.R.U32.HI R7, RZ, 0x1e, R7 ;  /* 0x0000001eff077819 */ /* 0x000fc60000011607 */
[----:B------:R-:W-:Y:S01]  /*eb50*/  IMAD.MOV.U32 R13, RZ, RZ, RZ ;  /* 0x000000ffff0d7224 */ /* 0x000fe200078e00ff */
[----:B------:R-:W-:Y:S01]  /*eb60*/  MOV R12, R11 ;  /* 0x0000000b000c7202 */ /* 0x000fe20000000f00 */
[----:B------:R-:W-:Y:S01]  /*eb70*/  IMAD.HI.U32 R4, R0, -0x36f0255e, RZ ;  /* 0xc90fdaa200047827 */ /* 0x000fe200078e00ff */
[----:B------:R-:W-:Y:S02]  /*eb80*/  IADD3 RZ, P1, PT, R10, R10, RZ ;  /* 0x0000000a0aff7210 */ /* 0x000fe40007f3e0ff */
[----:B------:R-:W-:Y:S01]  /*eb90*/  LEA.HI R6, R6, R7, RZ, 0x1 ;  /* 0x0000000706067211 */ /* 0x000fe200078f08ff */
[----:B------:R-:W-:-:S04]  /*eba0*/  IMAD.WIDE.U32 R8, R9, -0x36f0255e, R12 ;  /* 0xc90fdaa209087825 */ /* 0x000fc800078e000c */
[C---:B------:R-:W-:Y:S02]  /*ebb0*/  IMAD R11, R0.reuse, -0x36f0255e, RZ ;  /* 0xc90fdaa2000b7824 */ /* 0x040fe400078e02ff */
[----:B------:R-:W-:-:S05]  /*ebc0*/  IMAD.WIDE.U32 R8, P2, R0, 0x2168c235, R8 ;  /* 0x2168c23500087825 */ /* 0x000fca0007840008 */
[----:B------:R-:W-:Y:S02]  /*ebd0*/  IADD3.X R0, PT, PT, R4, RZ, RZ, P2, !PT ;  /* 0x000000ff04007210 */ /* 0x000fe400017fe4ff */
[----:B------:R-:W-:Y:S02]  /*ebe0*/  IADD3 R4, P2, PT, R11, R9, RZ ;  /* 0x000000090b047210 */ /* 0x000fe40007f5e0ff */
[----:B------:R-:W-:Y:S02]  /*ebf0*/  IADD3.X RZ, P1, PT, R8, R8, RZ, P1, !PT ;  /* 0x0000000808ff7210 */ /* 0x000fe40000f3e4ff */
[C---:B------:R-:W-:Y:S01]  /*ec00*/  ISETP.GT.U32.AND P3, PT, R4.reuse, RZ, PT ;  /* 0x000000ff0400720c */ /* 0x040fe20003f64070 */
[----:B------:R-:W-:Y:S01]  /*ec10*/  IMAD.X R0, RZ, RZ, R0, P2 ;  /* 0x000000ffff007224 */ /* 0x000fe200010e0600 */
[----:B------:R-:W-:-:S04]  /*ec20*/  IADD3.X R9, P2, PT, R4, R4, RZ, P1, !PT ;  /* 0x0000000404097210 */ /* 0x000fc80000f5e4ff */
[C---:B------:R-:W-:Y:S02]  /*ec30*/  ISETP.GT.AND.EX P1, PT, R0.reuse, RZ, PT, P3 ;  /* 0x000000ff0000720c */ /* 0x040fe40003f24330 */
[----:B------:R-:W-:Y:S02]  /*ec40*/  IADD3.X R11, PT, PT, R0, R0, RZ, P2, !PT ;  /* 0x00000000000b7210 */ /* 0x000fe400017fe4ff */
[----:B------:R-:W-:Y:S02]  /*ec50*/  SEL R9, R9, R4, P1 ;  /* 0x0000000409097207 */ /* 0x000fe40000800000 */
[----:B------:R-:W-:Y:S02]  /*ec60*/  SEL R11, R11, R0, P1 ;  /* 0x000000000b0b7207 */ /* 0x000fe40000800000 */
[----:B------:R-:W-:Y:S02]  /*ec70*/  IADD3 R10, P2, PT, R9, 0x1, RZ ;  /* 0x00000001090a7810 */ /* 0x000fe40007f5e0ff */
[----:B------:R-:W-:-:S02]  /*ec80*/  SEL R0, RZ, 0xffffffff, !P1 ;  /* 0xffffffffff007807 */ /* 0x000fc40004800000 */
[----:B------:R-:W-:Y:S01]  /*ec90*/  LOP3.LUT P1, R5, R5, 0x80000000, RZ, 0xc0, !PT ;  /* 0x8000000005057812 */ /* 0x000fe2000782c0ff */
[----:B------:R-:W-:Y:S01]  /*eca0*/  IMAD.X R9, RZ, RZ, R11, P2 ;  /* 0x000000ffff097224 */ /* 0x000fe200010e060b */
[----:B------:R-:W-:Y:S02]  /*ecb0*/  IADD3 R0, PT, PT, R0, -R3, RZ ;  /* 0x8000000300007210 */ /* 0x000fe40007ffe0ff */
[----:B------:R-:W-:Y:S02]  /*ecc0*/  @!P0 LOP3.LUT R5, R5, 0x80000000, RZ, 0x3c, !PT ;  /* 0x8000000005058812 */ /* 0x000fe400078e3cff */
[----:B------:R-:W-:Y:S01]  /*ecd0*/  SHF.R.U64 R10, R10, 0xa, R9 ;  /* 0x0000000a0a0a7819 */ /* 0x000fe20000001209 */
[----:B------:R-:W-:-:S03]  /*ece0*/  IMAD.SHL.U32 R0, R0, 0x100000, RZ ;  /* 0x0010000000007824 */ /* 0x000fc600078e00ff */
[----:B------:R-:W-:-:S03]  /*ecf0*/  IADD3 R10, P2, PT, R10, 0x1, RZ ;  /* 0x000000010a0a7810 */ /* 0x000fc60007f5e0ff */
[----:B------:R-:W-:Y:S02]  /*ed00*/  @P1 IADD3 R6, PT, PT, -R6, RZ, RZ ;  /* 0x000000ff06061210 */ /* 0x000fe40007ffe1ff */
[----:B------:R-:W-:-:S04]  /*ed10*/  LEA.HI.X R9, R9, RZ, RZ, 0x16, P2 ;  /* 0x000000ff09097211 */ /* 0x000fc800010fb4ff */
[--C-:B------:R-:W-:Y:S02]  /*ed20*/  SHF.R.U64 R10, R10, 0x1, R9.reuse ;  /* 0x000000010a0a7819 */ /* 0x100fe40000001209 */
[----:B------:R-:W-:Y:S02]  /*ed30*/  SHF.R.U32.HI R3, RZ, 0x1, R9 ;  /* 0x00000001ff037819 */ /* 0x000fe40000011609 */
[----:B------:R-:W-:-:S04]  /*ed40*/  IADD3 R10, P2, P3, RZ, RZ, R10 ;  /* 0x000000ffff0a7210 */ /* 0x000fc80007b5e00a */
[----:B------:R-:W-:-:S04]  /*ed50*/  IADD3.X R0, PT, PT, R0, 0x3fe00000, R3, P2, P3 ;  /* 0x3fe0000000007810 */ /* 0x000fc800017e6403 */
[----:B------:R-:W-:-:S07]  /*ed60*/  LOP3.LUT R11, R0, R5, RZ, 0xfc, !PT ;  /* 0x00000005000b7212 */ /* 0x000fce00078efcff */
.L_x_2079:
[----:B------:R-:W-:Y:S01]  /*ed70*/  MOV R15, 0x0 ;  /* 0x00000000000f7802 */ /* 0x000fe20000000f00 */
[----:B------:R-:W-:-:S03]  /*ed80*/  IMAD.MOV.U32 R8, RZ, RZ, R6 ;  /* 0x000000ffff087224 */ /* 0x000fc600078e0006 */
[----:B------:R-:W-:Y:S05]  /*ed90*/  RET.REL.NODEC R14 `(_ZN2at6native18elementwise_kernelILi128ELi4EZNS0_15gpu_kernel_implIZZZNS0_15tan_kernel_cudaERNS_18TensorIteratorBaseEENKUlvE0_clEvENKUlvE_clEvEUldE_EEvS4_RKT_EUliE_EEviT1_) ;  /* 0xffffff100e987950 */ /* 0x000fea0003c3ffff */
.L_x_2086:
        /* <DEDUP_REMOVED lines=14> */
.L_x_7464:


//--------------------- .text._ZN2at6native27unrolled_elementwise_kernelIZZZNS0_15tan_kernel_cudaERNS_18TensorIteratorBaseEENKUlvE0_clEvENKUlvE_clEvEUldE_St5arrayIPcLm2EELi4E23TrivialOffsetCalculatorILi1EjESB_NS0_6memory12LoadWithCastILi1EEENSC_13StoreWithCastILi1EEEEEviT_T0_T2_T3_T4_T5_ --------------------------
	.section	.text._ZN2at6native27unrolled_elementwise_kernelIZZZNS0_15tan_kernel_cudaERNS_18TensorIteratorBaseEENKUlvE0_clEvENKUlvE_clEvEUldE_St5arrayIPcLm2EELi4E23TrivialOffsetCalculatorILi1EjESB_NS0_6memory12LoadWithCastILi1EEENSC_13StoreWithCastILi1EEEEEviT_T0_T2_T3_T4_T5_,"ax",@progbits
	.align	128
        .global         _ZN2at6native27unrolled_elementwise_kernelIZZZNS0_15tan_kernel_cudaERNS_18TensorIteratorBaseEENKUlvE0_clEvENKUlvE_clEvEUldE_St5arrayIPcLm2EELi4E23TrivialOffsetCalculatorILi1EjESB_NS0_6memory12LoadWithCastILi1EEENSC_13StoreWithCastILi1EEEEEviT_T0_T2_T3_T4_T5_
        .type           _ZN2at6native27unrolled_elementwise_kernelIZZZNS0_15tan_kernel_cudaERNS_18TensorIteratorBaseEENKUlvE0_clEvENKUlvE_clEvEUldE_St5arrayIPcLm2EELi4E23TrivialOffsetCalculatorILi1EjESB_NS0_6memory12LoadWithCastILi1EEENSC_13StoreWithCastILi1EEEEEviT_T0_T2_T3_T4_T5_,@function
        .size           _ZN2at6native27unrolled_elementwise_kernelIZZZNS0_15tan_kernel_cudaERNS_18TensorIteratorBaseEENKUlvE0_clEvENKUlvE_clEvEUldE_St5arrayIPcLm2EELi4E23TrivialOffsetCalculatorILi1EjESB_NS0_6memory12LoadWithCastILi1EEENSC_13StoreWithCastILi1EEEEEviT_T0_T2_T3_T4_T5_,(.L_x_7465 - _ZN2at6native27unrolled_elementwise_kernelIZZZNS0_15tan_kernel_cudaERNS_18TensorIteratorBaseEENKUlvE0_clEvENKUlvE_clEvEUldE_St5arrayIPcLm2EELi4E23TrivialOffsetCalculatorILi1EjESB_NS0_6memory12LoadWithCastILi1EEENSC_13StoreWithCastILi1EEEEEviT_T0_T2_T3_T4_T5_)
        .other          _ZN2at6native27unrolled_elementwise_kernelIZZZNS0_15tan_kernel_cudaERNS_18TensorIteratorBaseEENKUlvE0_clEvENKUlvE_clEvEUldE_St5arrayIPcLm2EELi4E23TrivialOffsetCalculatorILi1EjESB_NS0_6memory12LoadWithCastILi1EEENSC_13StoreWithCastILi1EEEEEviT_T0_T2_T3_T4_T5_,@"STO_CUDA_ENTRY STV_DEFAULT"
_ZN2at6native27unrolled_elementwise_kernelIZZZNS0_15tan_kernel_cudaERNS_18TensorIteratorBaseEENKUlvE0_clEvENKUlvE_clEvEUldE_St5arrayIPcLm2EELi4E23TrivialOffsetCalculatorILi1EjESB_NS0_6memory12LoadWithCastILi1EEENSC_13StoreWithCastILi1EEEEEviT_T0_T2_T3_T4_T5_:
.text._ZN2at6native27unrolled_elementwise_kernelIZZZNS0_15tan_kernel_cudaERNS_18TensorIteratorBaseEENKUlvE0_clEvENKUlvE_clEvEUldE_St5arrayIPcLm2EELi4E23TrivialOffsetCalculatorILi1EjESB_NS0_6memory12LoadWithCastILi1EEENSC_13StoreWithCastILi1EEEEEviT_T0_T2_T3_T4_T5_:
[----:B------:R-:W0:Y:S01]  /*0000*/  LDC R1, c[0x0][0x37c] ;  /* 0x0000df00ff017b82 */ /* 0x000e220000000800 */
[----:B------:R-:W1:Y:S07]  /*0010*/  S2R R18, SR_CTAID.X ;  /* 0x0000000000127919 */ /* 0x000e6e0000002500 */
[----:B------:R-:W1:Y:S01]  /*0020*/  LDC R19, c[0x0][0x380] ;  /* 0x0000e000ff137b82 */ /* 0x000e620000000800 */
[----:B------:R-:W2:Y:S01]  /*0030*/  LDCU.64 UR36, c[0x0][0x358] ;  /* 0x00006b00ff2477ac */ /* 0x000ea20008000a00 */
[----:B------:R-:W-:Y:S01]  /*0040*/  BSSY.RECONVERGENT B6, `(.L_x_2087) ;  /* 0x00000fb000067945 */ /* 0x000fe20003800200 */
[----:B------:R-:W3:Y:S01]  /*0050*/  S2R R2, SR_TID.X ;  /* 0x0000000000027919 */ /* 0x000ee20000002100 */
[----:B0-----:R-:W-:Y:S01]  /*0060*/  VIADD R1, R1, 0xffffffd8 ;  /* 0xffffffd801017836 */ /* 0x001fe20000000000 */
[----:B------:R-:W0:Y:S01]  /*0070*/  LDCU.U8 UR38, c[0x0][0x39c] ;  /* 0x00007380ff2677ac */ /* 0x000e220008000000 */
[----:B------:R-:W-:Y:S01]  /*0080*/  CS2R R26, SRZ ;  /* 0x00000000001a7805 */ /* 0x000fe2000001ff00 */
[----:B-1----:R-:W-:-:S02]  /*0090*/  IMAD R19, R18, -0x200, R19 ;  /* 0xfffffe0012137824 */ /* 0x002fc400078e0213 */
[----:B---3--:R-:W-:-:S03]  /*00a0*/  IMAD.MOV.U32 R22, RZ, RZ, R2 ;  /* 0x000000ffff167224 */ /* 0x008fc600078e0002 */
[----:B------:R-:W-:-:S13]  /*00b0*/  ISETP.GE.AND P0, PT, R2, R19, PT ;  /* 0x000000130200720c */ /* 0x000fda0003f06270 */
[----:B0-2---:R-:W-:Y:S05]  /*00c0*/  @P0 BRA `(.L_x_2088) ;  /* 0x0000000c00c80947 */ /* 0x005fea0003800000 */
        /* <DEDUP_REMOVED lines=21> */
.L_x_2093:
[----:B------:R-:W2:Y:S02]  /*0220*/  LDG.E.U8 R2, desc[UR36][R2.64] ;  /* 0x0000002402027981 */ /* 0x000ea4000c1e1100 */
[----:B--2---:R0:W1:Y:S01]  /*0230*/  I2F.F64.U16 R26, R2 ;  /* 0x00000002001a7312 */ /* 0x0040620000101800 */
[----:B------:R-:W-:Y:S05]  /*0240*/  BRA `(.L_x_2095) ;  /* 0x0000000c00607947 */ /* 0x000fea0003800000 */
.L_x_2092:
        /* <DEDUP_REMOVED lines=9> */
.L_x_2097:
[----:B------:R-:W2:Y:S02]  /*02e0*/  LDG.E R2, desc[UR36][R2.64] ;  /* 0x0000002402027981 */ /* 0x000ea4000c1e1900 */
[----:B--2---:R1:W2:Y:S01]  /*02f0*/  I2F.F64 R26, R2 ;  /* 0x00000002001a7312 */ /* 0x0042a20000201c00 */
[----:B------:R-:W-:Y:S05]  /*0300*/  BRA `(.L_x_2095) ;  /* 0x0000000c00307947 */ /* 0x000fea0003800000 */
.L_x_2096:
[----:B------:R-:W2:Y:S02]  /*0310*/  LDG.E.U16 R2, desc[UR36][R2.64] ;  /* 0x0000002402027981 */ /* 0x000ea4000c1e1500 */
[----:B--2---:R3:W4:Y:S01]  /*0320*/  I2F.F64.S16 R26, R2 ;  /* 0x00000002001a7312 */ /* 0x0047220000101c00 */
[----:B------:R-:W-:Y:S05]  /*0330*/  BRA `(.L_x_2095) ;  /* 0x0000000c00247947 */ /* 0x000fea0003800000 */
.L_x_2091:
        /* <DEDUP_REMOVED lines=10> */
.L_x_2099:
[----:B------:R-:W2:Y:S02]  /*03e0*/  LDG.E.U16 R0, desc[UR36][R2.64] ;  /* 0x0000002402007981 */ /* 0x000ea4000c1e1500 */
[----:B--2---:R-:W-:-:S05]  /*03f0*/  HADD2.F32 R0, -RZ, R0.H0_H0 ;  /* 0x20000000ff007230 */ /* 0x004fca0000004100 */
[----:B------:R-:W-:-:S04]  /*0400*/  FMUL.FTZ R0, R0, 1 ;  /* 0x3f80000000007820 */ /* 0x000fc80000410000 */
[----:B------:R0:W1:Y:S01]  /*0410*/  F2F.F64.F32 R26, R0 ;  /* 0x00000000001a7310 */ /* 0x0000620000201800 */
[----:B------:R-:W-:Y:S05]  /*0420*/  BRA `(.L_x_2095) ;  /* 0x0000000800e87947 */ /* 0x000fea0003800000 */
.L_x_2098:
        /* <DEDUP_REMOVED lines=10> */
.L_x_2101:
[----:B------:R-:W2:Y:S02]  /*04d0*/  LDG.E.U16 R2, desc[UR36][R2.64] ;  /* 0x0000002402027981 */ /* 0x000ea4000c1e1500 */
[----:B--2---:R-:W-:-:S05]  /*04e0*/  HADD2.F32 R0, -RZ, R2.H0_H0 ;  /* 0x20000002ff007230 */ /* 0x004fca0000004100 */
[----:B------:R-:W-:-:S04]  /*04f0*/  FMUL.FTZ R0, R0, 1 ;  /* 0x3f80000000007820 */ /* 0x000fc80000410000 */
[----:B------:R0:W1:Y:S01]  /*0500*/  F2F.F64.F32 R26, R0 ;  /* 0x00000000001a7310 */ /* 0x0000620000201800 */
[----:B------:R-:W-:Y:S05]  /*0510*/  BRA `(.L_x_2095) ;  /* 0x0000000800ac7947 */ /* 0x000fea0003800000 */
.L_x_2100:
[----:B------:R0:W5:Y:S01]  /*0520*/  LDG.E.64 R26, desc[UR36][R2.64] ;  /* 0x00000024021a7981 */ /* 0x000162000c1e1b00 */
[----:B------:R-:W-:Y:S05]  /*0530*/  BRA `(.L_x_2095) ;  /* 0x0000000800a47947 */ /* 0x000fea0003800000 */
.L_x_2090:
        /* <DEDUP_REMOVED lines=13> */
.L_x_2104:
[----:B------:R0:W5:Y:S01]  /*0610*/  LDG.E.64 R26, desc[UR36][R2.64] ;  /* 0x00000024021a7981 */ /* 0x000162000c1e1b00 */
[----:B------:R-:W-:Y:S05]  /*0620*/  BRA `(.L_x_2095) ;  /* 0x0000000800687947 */ /* 0x000fea0003800000 */
.L_x_2103:
        /* <DEDUP_REMOVED lines=27> */
.L_x_2106:
        /* <DEDUP_REMOVED lines=10> */
[----:B------:R-:W-:-:S05]  /*0880*/  LOP3.LUT R0, R0, 0x80000000, R5, 0xf8, !PT ;  /* 0x8000000000007812 */ /* 0x000fca00078ef805 */
[----:B------:R-:W-:-:S04]  /*0890*/  FMUL.FTZ R0, R0, 1 ;  /* 0x3f80000000007820 */ /* 0x000fc80000410000 */
[----:B------:R0:W1:Y:S01]  /*08a0*/  F2F.F64.F32 R26, R0 ;  /* 0x00000000001a7310 */ /* 0x0000620000201800 */
[----:B------:R-:W-:Y:S05]  /*08b0*/  BRA `(.L_x_2095) ;  /* 0x0000000400c47947 */ /* 0x000fea0003800000 */
.L_x_2105:
[----:B------:R-:W2:Y:S02]  /*08c0*/  LDG.E.U16 R0, desc[UR36][R2.64] ;  /* 0x0000002402007981 */ /* 0x000ea4000c1e1500 */
[----:B--2---:R-:W-:-:S04]  /*08d0*/  IMAD.U32 R0, R0, 0x10000, RZ ;  /* 0x0001000000007824 */ /* 0x004fc800078e00ff */
[----:B------:R-:W-:-:S04]  /*08e0*/  FMUL.FTZ R0, R0, 1 ;  /* 0x3f80000000007820 */ /* 0x000fc80000410000 */
[----:B------:R0:W1:Y:S01]  /*08f0*/  F2F.F64.F32 R26, R0 ;  /* 0x00000000001a7310 */ /* 0x0000620000201800 */
[----:B------:R-:W-:Y:S05]  /*0900*/  BRA `(.L_x_2095) ;  /* 0x0000000400b07947 */ /* 0x000fea0003800000 */
.L_x_2102:
        /* <DEDUP_REMOVED lines=11> */
.L_x_2109:
        /* <DEDUP_REMOVED lines=21> */
.L_x_2111:
[----:B------:R-:W-:Y:S05]  /*0b10*/  BSYNC.RECONVERGENT B0 ;  /* 0x0000000000007941 */ /* 0x000fea0003800200 */
.L_x_2110:
[----:B------:R-:W-:Y:S01]  /*0b20*/  IMAD.SHL.U32 R0, R0, 0x100000, RZ ;  /* 0x0010000000007824 */ /* 0x000fe200078e00ff */
[----:B------:R-:W-:-:S04]  /*0b30*/  LEA R2, R2, 0x3b800000, 0x17 ;  /* 0x3b80000002027811 */ /* 0x000fc800078eb8ff */
[----:B------:R-:W-:-:S05]  /*0b40*/  LOP3.LUT R0, R2, R0, R7, 0xfe, !PT ;  /* 0x0000000002007212 */ /* 0x000fca00078efe07 */
[----:B------:R-:W-:-:S04]  /*0b50*/  FMUL.FTZ R0, R0, 1 ;  /* 0x3f80000000007820 */ /* 0x000fc80000410000 */
[----:B------:R0:W1:Y:S01]  /*0b60*/  F2F.F64.F32 R26, R0 ;  /* 0x00000000001a7310 */ /* 0x0000620000201800 */
[----:B------:R-:W-:Y:S05]  /*0b70*/  BRA `(.L_x_2095) ;  /* 0x0000000400147947 */ /* 0x000fea0003800000 */
.L_x_2108:
        /* <DEDUP_REMOVED lines=21> */
.L_x_2113:
[----:B------:R-:W-:Y:S05]  /*0cd0*/  BSYNC.RECONVERGENT B0 ;  /* 0x0000000000007941 */ /* 0x000fea0003800200 */
.L_x_2112:
[----:B------:R-:W-:Y:S01]  /*0ce0*/  IMAD.SHL.U32 R0, R0, 0x200000, RZ ;  /* 0x0020000000007824 */ /* 0x000fe200078e00ff */
[----:B------:R-:W-:-:S04]  /*0cf0*/  LEA R2, R2, 0x37800000, 0x17 ;  /* 0x3780000002027811 */ /* 0x000fc800078eb8ff */
[----:B------:R-:W-:-:S05]  /*0d00*/  LOP3.LUT R0, R2, R0, R7, 0xfe, !PT ;  /* 0x0000000002007212 */ /* 0x000fca00078efe07 */
[----:B------:R-:W-:-:S04]  /*0d10*/  FMUL.FTZ R0, R0, 1 ;  /* 0x3f80000000007820 */ /* 0x000fc80000410000 */
[----:B------:R0:W1:Y:S01]  /*0d20*/  F2F.F64.F32 R26, R0 ;  /* 0x00000000001a7310 */ /* 0x0000620000201800 */
[----:B------:R-:W-:Y:S05]  /*0d30*/  BRA `(.L_x_2095) ;  /* 0x0000000000a47947 */ /* 0x000fea0003800000 */
.L_x_2107:
[----:B------:R-:W-:-:S09]  /*0d40*/  UISETP.NE.AND UP0, UPT, UR4, 0x1c, UPT ;  /* 0x0000001c0400788c */ /* 0x000fd2000bf05270 */
[----:B------:R-:W-:Y:S05]  /*0d50*/  BRA.U !UP0, `(.L_x_2114) ;  /* 0x0000000108947547 */ /* 0x000fea000b800000 */
[----:B------:R-:W-:-:S09]  /*0d60*/  UISETP.NE.AND UP0, UPT, UR4, 0x1d, UPT ;  /* 0x0000001d0400788c */ /* 0x000fd2000bf05270 */
[----:B------:R-:W-:Y:S05]  /*0d70*/  BRA.U !UP0, `(.L_x_2115) ;  /* 0x0000000108807547 */ /* 0x000fea000b800000 */
[----:B------:R-:W-:-:S09]  /*0d80*/  UISETP.NE.AND UP0, UPT, UR4, 0x2c, UPT ;  /* 0x0000002c0400788c */ /* 0x000fd2000bf05270 */
[----:B------:R-:W-:Y:S05]  /*0d90*/  BRA.U !UP0, `(.L_x_2116) ;  /* 0x0000000108487547 */ /* 0x000fea000b800000 */
.L_x_2094:
        /* <DEDUP_REMOVED lines=16> */
.L_x_2117:
[----:B------:R-:W-:Y:S01]  /*0ea0*/  CS2R R26, SRZ ;  /* 0x00000000001a7805 */ /* 0x000fe2000001ff00 */
[----:B------:R-:W-:Y:S06]  /*0eb0*/  BRA `(.L_x_2095) ;  /* 0x0000000000447947 */ /* 0x000fec0003800000 */
.L_x_2116:
[----:B------:R-:W2:Y:S01]  /*0ec0*/  LDG.E.U8 R0, desc[UR36][R2.64] ;  /* 0x0000002402007981 */ /* 0x000ea2000c1e1100 */
[----:B------:R-:W-:Y:S02]  /*0ed0*/  IMAD.MOV.U32 R26, RZ, RZ, 0x0 ;  /* 0x00000000ff1a7424 */ /* 0x000fe400078e00ff */
[----:B------:R-:W-:Y:S01]  /*0ee0*/  IMAD.MOV.U32 R27, RZ, RZ, 0x38000000 ;  /* 0x38000000ff1b7424 */ /* 0x000fe200078e00ff */
[----:B--2---:R-:W-:-:S13]  /*0ef0*/  ISETP.NE.AND P0, PT, R0, RZ, PT ;  /* 0x000000ff0000720c */ /* 0x004fda0003f05270 */
[----:B------:R-:W-:Y:S05]  /*0f00*/  @!P0 BRA `(.L_x_2095) ;  /* 0x0000000000308947 */ /* 0x000fea0003800000 */
[----:B------:R-:W-:-:S13]  /*0f10*/  ISETP.NE.AND P0, PT, R0, 0xff, PT ;  /* 0x000000ff0000780c */ /* 0x000fda0003f05270 */
[----:B------:R-:W-:Y:S02]  /*0f20*/  @P0 IMAD.SHL.U32 R0, R0, 0x800000, RZ ;  /* 0x0080000000000824 */ /* 0x000fe400078e00ff */
[----:B------:R-:W-:Y:S02]  /*0f30*/  @!P0 IMAD.MOV.U32 R26, RZ, RZ, 0x20000000 ;  /* 0x20000000ff1a8424 */ /* 0x000fe400078e00ff */
[----:B------:R-:W-:Y:S02]  /*0f40*/  @!P0 IMAD.MOV.U32 R27, RZ, RZ, 0x7ff80000 ;  /* 0x7ff80000ff1b8424 */ /* 0x000fe400078e00ff */
[----:B------:R-:W-:-:S04]  /*0f50*/  @P0 FMUL.FTZ R0, R0, 1 ;  /* 0x3f80000000000820 */ /* 0x000fc80000410000 */
[----:B------:R0:W1:Y:S01]  /*0f60*/  @P0 F2F.F64.F32 R26, R0 ;  /* 0x00000000001a0310 */ /* 0x0000620000201800 */
[----:B------:R-:W-:Y:S05]  /*0f70*/  BRA `(.L_x_2095) ;  /* 0x0000000000147947 */ /* 0x000fea0003800000 */
.L_x_2115:
[----:B------:R-:W2:Y:S02]  /*0f80*/  LDG.E.64 R26, desc[UR36][R2.64] ;  /* 0x00000024021a7981 */ /* 0x000ea4000c1e1b00 */
[----:B--2---:R-:W0:Y:S01]  /*0f90*/  I2F.F64.U64 R26, R26 ;  /* 0x0000001a001a7312 */ /* 0x004e220000301800 */
[----:B------:R-:W-:Y:S05]  /*0fa0*/  BRA `(.L_x_2095) ;  /* 0x0000000000087947 */ /* 0x000fea0003800000 */
.L_x_2114:
[----:B------:R-:W2:Y:S02]  /*0fb0*/  LDG.E R2, desc[UR36][R2.64] ;  /* 0x0000002402027981 */ /* 0x000ea4000c1e1900 */
[----:B--2---:R0:W1:Y:S02]  /*0fc0*/  I2F.F64.U32 R26, R2 ;  /* 0x00000002001a7312 */ /* 0x0040640000201800 */
.L_x_2095:
[----:B------:R-:W-:Y:S05]  /*0fd0*/  BSYNC.RECONVERGENT B7 ;  /* 0x0000000000077941 */ /* 0x000fea0003800200 */
.L_x_2089:
[----:B01-3--:R-:W-:-:S07]  /*0fe0*/  VIADD R2, R22, 0x80 ;  /* 0x0000008016027836 */ /* 0x00bfce0000000000 */
.L_x_2088:
[----:B------:R-:W-:Y:S05]  /*0ff0*/  BSYNC.RECONVERGENT B6 ;  /* 0x0000000000067941 */ /* 0x000fea0003800200 */
.L_x_2087:
[----:B------:R-:W-:Y:S01]  /*1000*/  ISETP.GE.AND P0, PT, R2, R19, PT ;  /* 0x000000130200720c */ /* 0x000fe20003f06270 */
[----:B------:R-:W-:Y:S01]  /*1010*/  BSSY.RECONVERGENT B6, `(.L_x_2118) ;  /* 0x00000f6000067945 */ /* 0x000fe20003800200 */
[----:B------:R-:W-:-:S11]  /*1020*/  CS2R R28, SRZ ;  /* 0x00000000001c7805 */ /* 0x000fd6000001ff00 */
[----:B------:R-:W-:Y:S05]  /*1030*/  @P0 BRA `(.L_x_2119) ;  /* 0x0000000c00cc0947 */ /* 0x000fea0003800000 */
        /* <DEDUP_REMOVED lines=18> */
[----:B------:R-:W3:Y:S02]  /*1160*/  LDG.E.S8 R4, desc[UR36][R4.64] ;  /* 0x0000002404047981 */ /* 0x000ee4000c1e1300 */
[----:B---3--:R0:W1:Y:S01]  /*1170*/  I2F.F64.S16 R28, R4 ;  /* 0x00000004001c7312 */ /* 0x0080620000101c00 */
[----:B------:R-:W-:Y:S05]  /*1180*/  BRA `(.L_x_2126) ;  /* 0x0000000c00707947 */ /* 0x000fea0003800000 */
.L_x_2124:
[----:B------:R-:W3:Y:S02]  /*1190*/  LDG.E.U8 R4, desc[UR36][R4.64] ;  /* 0x0000002404047981 */ /* 0x000ee4000c1e1100 */
[----:B---3--:R0:W1:Y:S01]  /*11a0*/  I2F.F64.U16 R28, R4 ;  /* 0x00000004001c7312 */ /* 0x0080620000101800 */
[----:B------:R-:W-:Y:S05]  /*11b0*/  BRA `(.L_x_2126) ;  /* 0x0000000c00647947 */ /* 0x000fea0003800000 */
.L_x_2123:
[----:B------:R-:W-:-:S09]  /*11c0*/  UISETP.NE.AND UP0, UPT, UR4, 0x2, UPT ;  /* 0x000000020400788c */ /* 0x000fd2000bf05270 */
[----:B------:R-:W-:Y:S05]  /*11d0*/  BRA.U !UP0, `(.L_x_2127) ;  /* 0x0000000108287547 */ /* 0x000fea000b800000 */
[----:B------:R-:W-:-:S09]  /*11e0*/  UISETP.NE.AND UP0, UPT, UR4, 0x3, UPT ;  /* 0x000000030400788c */ /* 0x000fd2000bf05270 */
[----:B------:R-:W-:Y:S05]  /*11f0*/  BRA.U !UP0, `(.L_x_2128) ;  /* 0x0000000108147547 */ /* 0x000fea000b800000 */
[----:B------:R-:W-:-:S09]  /*1200*/  UISETP.NE.AND UP0, UPT, UR4, 0x4, UPT ;  /* 0x000000040400788c */ /* 0x000fd2000bf05270 */
[----:B------:R-:W-:Y:S05]  /*1210*/  BRA.U UP0, `(.L_x_2125) ;  /* 0x0000000900f07547 */ /* 0x000fea000b800000 */
[----:B------:R-:W3:Y:S02]  /*1220*/  LDG.E.64 R28, desc[UR36][R4.64] ;  /* 0x00000024041c7981 */ /* 0x000ee4000c1e1b00 */
[----:B---3--:R-:W0:Y:S01]  /*1230*/  I2F.F64.S64 R28, R28 ;  /* 0x0000001c001c7312 */ /* 0x008e220000301c00 */
[----:B------:R-:W-:Y:S05]  /*1240*/  BRA `(.L_x_2126) ;  /* 0x0000000c00407947 */ /* 0x000fea0003800000 */
.L_x_2128:
[----:B------:R-:W3:Y:S02]  /*1250*/  LDG.E R4, desc[UR36][R4.64] ;  /* 0x0000002404047981 */ /* 0x000ee4000c1e1900 */
[----:B---3--:R0:W1:Y:S01]  /*1260*/  I2F.F64 R28, R4 ;  /* 0x00000004001c7312 */ /* 0x0080620000201c00 */
[----:B------:R-:W-:Y:S05]  /*1270*/  BRA `(.L_x_2126) ;  /* 0x0000000c00347947 */ /* 0x000fea0003800000 */
.L_x_2127:
[----:B------:R-:W3:Y:S02]  /*1280*/  LDG.E.U16 R4, desc[UR36][R4.64] ;  /* 0x0000002404047981 */ /* 0x000ee4000c1e1500 */
[----:B---3--:R0:W1:Y:S01]  /*1290*/  I2F.F64.S16 R28, R4 ;  /* 0x00000004001c7312 */ /* 0x0080620000101c00 */
[----:B------:R-:W-:Y:S05]  /*12a0*/  BRA `(.L_x_2126) ;  /* 0x0000000c00287947 */ /* 0x000fea0003800000 */
.L_x_2122:
[----:B------:R-:W-:-:S09]  /*12b0*/  UISETP.GT.AND UP0, UPT, UR4, 0x6, UPT ;  /* 0x000000060400788c */ /* 0x000fd2000bf04270 */
[----:B------:R-:W-:Y:S05]  /*12c0*/  BRA.U UP0, `(.L_x_2129) ;  /* 0x0000000100347547 */ /* 0x000fea000b800000 */
[----:B------:R-:W-:-:S09]  /*12d0*/  UISETP.NE.AND UP0, UPT, UR4, 0x5, UPT ;  /* 0x000000050400788c */ /* 0x000fd2000bf05270 */
[----:B------:R-:W-:Y:S05]  /*12e0*/  BRA.U !UP0, `(.L_x_2130) ;  /* 0x0000000108187547 */ /* 0x000fea000b800000 */
[----:B------:R-:W-:-:S09]  /*12f0*/  UISETP.NE.AND UP0, UPT, UR4, 0x6, UPT ;  /* 0x000000060400788c */ /* 0x000fd2000bf05270 */
[----:B------:R-:W-:Y:S05]  /*1300*/  BRA.U UP0, `(.L_x_2125) ;  /* 0x0000000900b47547 */ /* 0x000fea000b800000 */
[----:B------:R-:W3:Y:S02]  /*1310*/  LDG.E R28, desc[UR36][R4.64] ;  /* 0x00000024041c7981 */ /* 0x000ee4000c1e1900 */
[----:B---3--:R-:W-:-:S06]  /*1320*/  FMUL.FTZ R28, R28, 1 ;  /* 0x3f8000001c1c7820 */ /* 0x008fcc0000410000 */
[----:B------:R-:W3:Y:S01]  /*1330*/  F2F.F64.F32 R28, R28 ;  /* 0x0000001c001c7310 */ /* 0x000ee20000201800 */
[----:B------:R-:W-:Y:S05]  /*1340*/  BRA `(.L_x_2126) ;  /* 0x0000000c00007947 */ /* 0x000fea0003800000 */
.L_x_2130:
[----:B------:R-:W3:Y:S02]  /*1350*/  LDG.E.U16 R0, desc[UR36][R4.64] ;  /* 0x0000002404007981 */ /* 0x000ee4000c1e1500 */
[----:B---3--:R-:W-:-:S05]  /*1360*/  HADD2.F32 R0, -RZ, R0.H0_H0 ;  /* 0x20000000ff007230 */ /* 0x008fca0000004100 */
[----:B------:R-:W-:-:S04]  /*1370*/  FMUL.FTZ R0, R0, 1 ;  /* 0x3f80000000007820 */ /* 0x000fc80000410000 */
[----:B------:R0:W1:Y:S01]  /*1380*/  F2F.F64.F32 R28, R0 ;  /* 0x00000000001c7310 */ /* 0x0000620000201800 */
[----:B------:R-:W-:Y:S05]  /*1390*/  BRA `(.L_x_2126) ;  /* 0x0000000800ec7947 */ /* 0x000fea0003800000 */
.L_x_2129:
[----:B------:R-:W-:-:S09]  /*13a0*/  UISETP.NE.AND UP0, UPT, UR4, 0x7, UPT ;  /* 0x000000070400788c */ /* 0x000fd2000bf05270 */
[----:B------:R-:W-:Y:S05]  /*13b0*/  BRA.U !UP0, `(.L_x_2131) ;  /* 0x0000000108347547 */ /* 0x000fea000b800000 */
[----:B------:R-:W-:-:S09]  /*13c0*/  UISETP.NE.AND UP0, UPT, UR4, 0x8, UPT ;  /* 0x000000080400788c */ /* 0x000fd2000bf05270 */
[----:B------:R-:W-:Y:S05]  /*13d0*/  BRA.U !UP0, `(.L_x_2132) ;  /* 0x0000000108187547 */ /* 0x000fea000b800000 */
[----:B------:R-:W-:-:S09]  /*13e0*/  UISETP.NE.AND UP0, UPT, UR4, 0x9, UPT ;  /* 0x000000090400788c */ /* 0x000fd2000bf05270 */
[----:B------:R-:W-:Y:S05]  /*13f0*/  BRA.U UP0, `(.L_x_2125) ;  /* 0x0000000900787547 */ /* 0x000fea000b800000 */
[----:B------:R-:W3:Y:S02]  /*1400*/  LDG.E R4, desc[UR36][R4.64] ;  /* 0x0000002404047981 */ /* 0x000ee4000c1e1900 */
[----:B---3--:R-:W-:-:S06]  /*1410*/  FMUL.FTZ R28, R4, 1 ;  /* 0x3f800000041c7820 */ /* 0x008fcc0000410000 */
[----:B------:R-:W0:Y:S01]  /*1420*/  F2F.F64.F32 R28, R28 ;  /* 0x0000001c001c7310 */ /* 0x000e220000201800 */
[----:B------:R-:W-:Y:S05]  /*1430*/  BRA `(.L_x_2126) ;  /* 0x0000000800c47947 */ /* 0x000fea0003800000 */
.L_x_2132:
[----:B------:R-:W3:Y:S02]  /*1440*/  LDG.E.U16 R4, desc[UR36][R4.64] ;  /* 0x0000002404047981 */ /* 0x000ee4000c1e1500 */
[----:B---3--:R-:W-:-:S05]  /*1450*/  HADD2.F32 R0, -RZ, R4.H0_H0 ;  /* 0x20000004ff007230 */ /* 0x008fca0000004100 */
[----:B------:R-:W-:-:S04]  /*1460*/  FMUL.FTZ R0, R0, 1 ;  /* 0x3f80000000007820 */ /* 0x000fc80000410000 */
[----:B------:R0:W1:Y:S01]  /*1470*/  F2F.F64.F32 R28, R0 ;  /* 0x00000000001c7310 */ /* 0x0000620000201800 */
[----:B------:R-:W-:Y:S05]  /*1480*/  BRA `(.L_x_2126) ;  /* 0x0000000800b07947 */ /* 0x000fea0003800000 */
.L_x_2131:
[----:B------:R0:W5:Y:S01]  /*1490*/  LDG.E.64 R28, desc[UR36][R4.64] ;  /* 0x00000024041c7981 */ /* 0x000162000c1e1b00 */
[----:B------:R-:W-:Y:S05]  /*14a0*/  BRA `(.L_x_2126) ;  /* 0x0000000800a87947 */ /* 0x000fea0003800000 */
.L_x_2121:
        /* <DEDUP_REMOVED lines=8> */
[----:B------:R-:W3:Y:S01]  /*1530*/  LDG.E.U8 R4, desc[UR36][R4.64] ;  /* 0x0000002404047981 */ /* 0x000ee2000c1e1100 */
[----:B------:R-:W-:Y:S01]  /*1540*/  IMAD.MOV.U32 R28, RZ, RZ, RZ ;  /* 0x000000ffff1c7224 */ /* 0x000fe200078e00ff */
[----:B---3--:R-:W-:-:S04]  /*1550*/  ISETP.NE.AND P0, PT, R4, RZ, PT ;  /* 0x000000ff0400720c */ /* 0x008fc80003f05270 */
[----:B------:R-:W-:Y:S01]  /*1560*/  FSEL R29, RZ, 1.875, !P0 ;  /* 0x3ff00000ff1d7808 */ /* 0x000fe20004000000 */
[----:B------:R-:W-:Y:S08]  /*1570*/  BRA `(.L_x_2126) ;  /* 0x0000000800747947 */ /* 0x000ff00003800000 */
.L_x_2135:
[----:B------:R0:W5:Y:S01]  /*1580*/  LDG.E.64 R28, desc[UR36][R4.64] ;  /* 0x00000024041c7981 */ /* 0x000162000c1e1b00 */
[----:B------:R-:W-:Y:S05]  /*1590*/  BRA `(.L_x_2126) ;  /* 0x00000008006c7947 */ /* 0x000fea0003800000 */
.L_x_2134:
[----:B------:R-:W-:-:S09]  /*15a0*/  UISETP.NE.AND UP0, UPT, UR4, 0xf, UPT ;  /* 0x0000000f0400788c */ /* 0x000fd2000bf05270 */
[----:B------:R-:W-:Y:S05]  /*15b0*/  BRA.U !UP0, `(.L_x_2136) ;  /* 0x0000000108a07547 */ /* 0x000fea000b800000 */
[----:B------:R-:W-:-:S09]  /*15c0*/  UISETP.NE.AND UP0, UPT, UR4, 0x17, UPT ;  /* 0x000000170400788c */ /* 0x000fd2000bf05270 */
[----:B------:R-:W-:Y:S05]  /*15d0*/  BRA.U !UP0, `(.L_x_2137) ;  /* 0x00000001085c7547 */ /* 0x000fea000b800000 */
[----:B------:R-:W-:-:S09]  /*15e0*/  UISETP.NE.AND UP0, UPT, UR4, 0x18, UPT ;  /* 0x000000180400788c */ /* 0x000fd2000bf05270 */
[----:B------:R-:W-:Y:S05]  /*15f0*/  BRA.U UP0, `(.L_x_2125) ;  /* 0x0000000500f87547 */ /* 0x000fea000b800000 */
[----:B------:R-:W3:Y:S01]  /*1600*/  LDG.E.U8 R0, desc[UR36][R4.64] ;  /* 0x0000002404007981 */ /* 0x000ee2000c1e1100 */
[----:B------:R-:W-:Y:S02]  /*1610*/  IMAD.MOV.U32 R7, RZ, RZ, 0x1f ;  /* 0x0000001fff077424 */ /* 0x000fe400078e00ff */
[----:B---3--:R-:W-:-:S05]  /*1620*/  IMAD.SHL.U32 R0, R0, 0x1000000, RZ ;  /* 0x0100000000007824 */ /* 0x008fca00078e00ff */
        /* <DEDUP_REMOVED lines=18> */
.L_x_2137:
[----:B------:R-:W3:Y:S02]  /*1750*/  LDG.E.U8 R4, desc[UR36][R4.64] ;  /* 0x0000002404047981 */ /* 0x000ee4000c1e1100 */
[C---:B---3--:R-:W-:Y:S02]  /*1760*/  IMAD.SHL.U32 R0, R4.reuse, 0x2000000, RZ ;  /* 0x0200000004007824 */ /* 0x048fe400078e00ff */
        /* <DEDUP_REMOVED lines=13> */
.L_x_2136:
[----:B------:R-:W3:Y:S02]  /*1840*/  LDG.E.U16 R0, desc[UR36][R4.64] ;  /* 0x0000002404007981 */ /* 0x000ee4000c1e1500 */
[----:B---3--:R-:W-:-:S04]  /*1850*/  IMAD.U32 R0, R0, 0x10000, RZ ;  /* 0x0001000000007824 */ /* 0x008fc800078e00ff */
[----:B------:R-:W-:-:S04]  /*1860*/  FMUL.FTZ R0, R0, 1 ;  /* 0x3f80000000007820 */ /* 0x000fc80000410000 */
[----:B------:R0:W1:Y:S01]  /*1870*/  F2F.F64.F32 R28, R0 ;  /* 0x00000000001c7310 */ /* 0x0000620000201800 */
[----:B------:R-:W-:Y:S05]  /*1880*/  BRA `(.L_x_2126) ;  /* 0x0000000400b07947 */ /* 0x000fea0003800000 */
.L_x_2133:
        /* <DEDUP_REMOVED lines=8> */
[----:B------:R-:W3:Y:S02]  /*1910*/  LDG.E.U16 R4, desc[UR36][R4.64] ;  /* 0x0000002404047981 */ /* 0x000ee4000c1e1500 */
[----:B---3--:R0:W1:Y:S01]  /*1920*/  I2F.F64.U16 R28, R4 ;  /* 0x00000004001c7312 */ /* 0x0080620000101800 */
[----:B------:R-:W-:Y:S05]  /*1930*/  BRA `(.L_x_2126) ;  /* 0x0000000400847947 */ /* 0x000fea0003800000 */
.L_x_2140:
[----:B------:R-:W3:Y:S01]  /*1940*/  LDG.E.U8 R4, desc[UR36][R4.64] ;  /* 0x0000002404047981 */ /* 0x000ee2000c1e1100 */
[----:B------:R-:W-:Y:S02]  /*1950*/  CS2R R28, SRZ ;  /* 0x00000000001c7805 */ /* 0x000fe4000001ff00 */
[----:B---3--:R-:W-:-:S13]  /*1960*/  ISETP.NE.AND P0, PT, R4, RZ, PT ;  /* 0x000000ff0400720c */ /* 0x008fda0003f05270 */
        /* <DEDUP_REMOVED lines=18> */
.L_x_2142:
[----:B------:R-:W-:Y:S05]  /*1a90*/  BSYNC.RECONVERGENT B0 ;  /* 0x0000000000007941 */ /* 0x000fea0003800200 */
.L_x_2141:
[----:B------:R-:W-:Y:S01]  /*1aa0*/  IMAD.SHL.U32 R0, R0, 0x100000, RZ ;  /* 0x0010000000007824 */ /* 0x000fe200078e00ff */
[----:B------:R-:W-:-:S04]  /*1ab0*/  LEA R3, R3, 0x3b800000, 0x17 ;  /* 0x3b80000003037811 */ /* 0x000fc800078eb8ff */
[----:B------:R-:W-:-:S05]  /*1ac0*/  LOP3.LUT R0, R3, R0, R7, 0xfe, !PT ;  /* 0x0000000003007212 */ /* 0x000fca00078efe07 */
[----:B------:R-:W-:-:S04]  /*1ad0*/  FMUL.FTZ R0, R0, 1 ;  /* 0x3f80000000007820 */ /* 0x000fc80000410000 */
[----:B------:R0:W1:Y:S01]  /*1ae0*/  F2F.F64.F32 R28, R0 ;  /* 0x00000000001c7310 */ /* 0x0000620000201800 */
[----:B------:R-:W-:Y:S05]  /*1af0*/  BRA `(.L_x_2126) ;  /* 0x0000000400147947 */ /* 0x000fea0003800000 */
.L_x_2139:
        /* <DEDUP_REMOVED lines=21> */
.L_x_2144:
[----:B------:R-:W-:Y:S05]  /*1c50*/  BSYNC.RECONVERGENT B0 ;  /* 0x0000000000007941 */ /* 0x000fea0003800200 */
.L_x_2143:
[----:B------:R-:W-:Y:S01]  /*1c60*/  IMAD.SHL.U32 R0, R0, 0x200000, RZ ;  /* 0x0020000000007824 */ /* 0x000fe200078e00ff */
[----:B------:R-:W-:-:S04]  /*1c70*/  LEA R3, R3, 0x37800000, 0x17 ;  /* 0x3780000003037811 */ /* 0x000fc800078eb8ff */
[----:B------:R-:W-:-:S05]  /*1c80*/  LOP3.LUT R0, R3, R0, R7, 0xfe, !PT ;  /* 0x0000000003007212 */ /* 0x000fca00078efe07 */
[----:B------:R-:W-:-:S04]  /*1c90*/  FMUL.FTZ R0, R0, 1 ;  /* 0x3f80000000007820 */ /* 0x000fc80000410000 */
[----:B------:R0:W1:Y:S01]  /*1ca0*/  F2F.F64.F32 R28, R0 ;  /* 0x00000000001c7310 */ /* 0x0000620000201800 */
[----:B------:R-:W-:Y:S05]  /*1cb0*/  BRA `(.L_x_2126) ;  /* 0x0000000000a47947 */ /* 0x000fea0003800000 */
.L_x_2138:
        /* <DEDUP_REMOVED lines=8> */
[----:B------:R-:W-:Y:S01]  /*1d40*/  IMAD.MOV.U32 R29, RZ, RZ, 0x38000000 ;  /* 0x38000000ff1d7424 */ /* 0x000fe200078e00ff */
[----:B---3--:R-:W-:-:S13]  /*1d50*/  ISETP.NE.AND P0, PT, R0, RZ, PT ;  /* 0x000000ff0000720c */ /* 0x008fda0003f05270 */
        /* <DEDUP_REMOVED lines=8> */
.L_x_2125:
[----:B------:R-:W-:Y:S01]  /*1de0*/  MOV R14, 0x0 ;  /* 0x00000000000e7802 */ /* 0x000fe20000000f00 */
[----:B------:R-:W0:Y:S01]  /*1df0*/  LDCU.64 UR4, c[0x4][0x158] ;  /* 0x01002b00ff0477ac */ /* 0x000e220008000a00 */
[----:B------:R-:W-:Y:S02]  /*1e00*/  IMAD.MOV.U32 R8, RZ, RZ, 0x4e ;  /* 0x0000004eff087424 */ /* 0x000fe400078e00ff */
[----:B------:R-:W-:Y:S01]  /*1e10*/  IMAD.MOV.U32 R12, RZ, RZ, 0x1 ;  /* 0x00000001ff0c7424 */ /* 0x000fe200078e00ff */
[----:B------:R-:W1:Y:S01]  /*1e20*/  LDCU.64 UR6, c[0x4][0x160] ;  /* 0x01002c00ff0677ac */ /* 0x000e620008000a00 */
[----:B------:R-:W3:Y:S01]  /*1e30*/  LDC.64 R14, c[0x4][R14] ;  /* 0x010000000e0e7b82 */ /* 0x000ee20000000a00 */
[----:B------:R-:W-:Y:S01]  /*1e40*/  IMAD.MOV.U32 R13, RZ, RZ, RZ ;  /* 0x000000ffff0d7224 */ /* 0x000fe200078e00ff */
[----:B------:R-:W2:Y:S01]  /*1e50*/  LDCU.64 UR8, c[0x4][0x38] ;  /* 0x01000700ff0877ac */ /* 0x000ea20008000a00 */
[----:B0-----:R-:W-:Y:S02]  /*1e60*/  IMAD.U32 R4, RZ, RZ, UR4 ;  /* 0x00000004ff047e24 */ /* 0x001fe4000f8e00ff */
[----:B------:R-:W-:-:S02]  /*1e70*/  IMAD.U32 R5, RZ, RZ, UR5 ;  /* 0x00000005ff057e24 */ /* 0x000fc4000f8e00ff */
[----:B-1----:R-:W-:Y:S02]  /*1e80*/  IMAD.U32 R6, RZ, RZ, UR6 ;  /* 0x00000006ff067e24 */ /* 0x002fe4000f8e00ff */
[----:B------:R-:W-:Y:S02]  /*1e90*/  IMAD.U32 R7, RZ, RZ, UR7 ;  /* 0x00000007ff077e24 */ /* 0x000fe4000f8e00ff */
[----:B--2---:R-:W-:Y:S02]  /*1ea0*/  IMAD.U32 R10, RZ, RZ, UR8 ;  /* 0x00000008ff0a7e24 */ /* 0x004fe4000f8e00ff */
[----:B------:R-:W-:-:S07]  /*1eb0*/  IMAD.U32 R11, RZ, RZ, UR9 ;  /* 0x00000009ff0b7e24 */ /* 0x000fce000f8e00ff */
[----:B------:R-:W-:-:S07]  /*1ec0*/  LEPC R20, `(.L_x_2147) ;  /* 0x000000001014794e */ /* 0x000fce0000000000 */
[----:B---345:R-:W-:Y:S05]  /*1ed0*/  CALL.ABS.NOINC R14 ;  /* 0x000000000e007343 */ /* 0x038fea0003c00000 */
.L_x_2147:
[----:B------:R-:W-:Y:S01]  /*1ee0*/  CS2R R28, SRZ ;  /* 0x00000000001c7805 */ /* 0x000fe2000001ff00 */
[----:B------:R-:W-:Y:S06]  /*1ef0*/  BRA `(.L_x_2126) ;  /* 0x0000000000147947 */ /* 0x000fec0003800000 */
.L_x_2146:
[----:B------:R-:W3:Y:S02]  /*1f00*/  LDG.E.64 R28, desc[UR36][R4.64] ;  /* 0x00000024041c7981 */ /* 0x000ee4000c1e1b00 */
[----:B---3--:R-:W0:Y:S01]  /*1f10*/  I2F.F64.U64 R28, R28 ;  /* 0x0000001c001c7312 */ /* 0x008e220000301800 */
[----:B------:R-:W-:Y:S05]  /*1f20*/  BRA `(.L_x_2126) ;  /* 0x0000000000087947 */ /* 0x000fea0003800000 */
.L_x_2145:
[----:B------:R-:W3:Y:S02]  /*1f30*/  LDG.E R4, desc[UR36][R4.64] ;  /* 0x0000002404047981 */ /* 0x000ee4000c1e1900 */
[----:B---3--:R0:W1:Y:S02]  /*1f40*/  I2F.F64.U32 R28, R4 ;  /* 0x00000004001c7312 */ /* 0x0080640000201800 */
.L_x_2126:
[----:B------:R-:W-:Y:S05]  /*1f50*/  BSYNC.RECONVERGENT B7 ;  /* 0x0000000000077941 */ /* 0x000fea0003800200 */
.L_x_2120:
[----:B------:R-:W-:-:S07]  /*1f60*/  VIADD R2, R2, 0x80 ;  /* 0x0000008002027836 */ /* 0x000fce0000000000 */
.L_x_2119:
[----:B------:R-:W-:Y:S05]  /*1f70*/  BSYNC.RECONVERGENT B6 ;  /* 0x0000000000067941 */ /* 0x000fea0003800200 */
.L_x_2118:
[----:B------:R-:W-:Y:S01]  /*1f80*/  ISETP.GE.AND P0, PT, R2, R19, PT ;  /* 0x000000130200720c */ /* 0x000fe20003f06270 */
[----:B------:R-:W-:Y:S01]  /*1f90*/  BSSY.RECONVERGENT B6, `(.L_x_2148) ;  /* 0x00000f6000067945 */ /* 0x000fe20003800200 */
[----:B------:R-:W-:-:S11]  /*1fa0*/  CS2R R24, SRZ ;  /* 0x0000000000187805 */ /* 0x000fd6000001ff00 */
[----:B------:R-:W-:Y:S05]  /*1fb0*/  @P0 BRA `(.L_x_2149) ;  /* 0x0000000c00cc0947 */ /* 0x000fea0003800000 */
[----:B0-----:R-:W0:Y:S01]  /*1fc0*/  LDC.64 R4, c[0x0][0x390] ;  /* 0x0000e400ff047b82 */ /* 0x001e220000000a00 */
        /* <DEDUP_REMOVED lines=20> */
.L_x_2154:
[----:B------:R-:W2:Y:S02]  /*2110*/  LDG.E.U8 R4, desc[UR36][R4.64] ;  /* 0x0000002404047981 */ /* 0x000ea4000c1e1100 */
[----:B--2---:R0:W1:Y:S01]  /*2120*/  I2F.F64.U16 R24, R4 ;  /* 0x0000000400187312 */ /* 0x0040620000101800 */
[----:B------:R-:W-:Y:S05]  /*2130*/  BRA `(.L_x_2156) ;  /* 0x0000000c00647947 */ /* 0x000fea0003800000 */
.L_x_2153:
        /* <DEDUP_REMOVED lines=9> */
.L_x_2158:
[----:B------:R-:W2:Y:S02]  /*21d0*/  LDG.E R4, desc[UR36][R4.64] ;  /* 0x0000002404047981 */ /* 0x000ea4000c1e1900 */
[----:B--2---:R1:W2:Y:S01]  /*21e0*/  I2F.F64 R24, R4 ;  /* 0x0000000400187312 */ /* 0x0042a20000201c00 */
[----:B------:R-:W-:Y:S05]  /*21f0*/  BRA `(.L_x_2156) ;  /* 0x0000000c00347947 */ /* 0x000fea0003800000 */
.L_x_2157:
[----:B------:R-:W2:Y:S02]  /*2200*/  LDG.E.U16 R4, desc[UR36][R4.64] ;  /* 0x0000002404047981 */ /* 0x000ea4000c1e1500 */
[----:B--2---:R0:W1:Y:S01]  /*2210*/  I2F.F64.S16 R24, R4 ;  /* 0x0000000400187312 */ /* 0x0040620000101c00 */
[----:B------:R-:W-:Y:S05]  /*2220*/  BRA `(.L_x_2156) ;  /* 0x0000000c00287947 */ /* 0x000fea0003800000 */
.L_x_2152:
        /* <DEDUP_REMOVED lines=10> */
.L_x_2160:
[----:B------:R-:W2:Y:S02]  /*22d0*/  LDG.E.U16 R0, desc[UR36][R4.64] ;  /* 0x0000002404007981 */ /* 0x000ea4000c1e1500 */
[----:B--2---:R-:W-:-:S05]  /*22e0*/  HADD2.F32 R0, -RZ, R0.H0_H0 ;  /* 0x20000000ff007230 */ /* 0x004fca0000004100 */
[----:B------:R-:W-:-:S04]  /*22f0*/  FMUL.FTZ R0, R0, 1 ;  /* 0x3f80000000007820 */ /* 0x000fc80000410000 */
[----:B------:R0:W1:Y:S01]  /*2300*/  F2F.F64.F32 R24, R0 ;  /* 0x0000000000187310 */ /* 0x0000620000201800 */
[----:B------:R-:W-:Y:S05]  /*2310*/  BRA `(.L_x_2156) ;  /* 0x0000000800ec7947 */ /* 0x000fea0003800000 */
.L_x_2159:
        /* <DEDUP_REMOVED lines=10> */
.L_x_2162:
[----:B------:R-:W2:Y:S02]  /*23c0*/  LDG.E.U16 R4, desc[UR36][R4.64] ;  /* 0x0000002404047981 */ /* 0x000ea4000c1e1500 */
[----:B--2---:R-:W-:-:S05]  /*23d0*/  HADD2.F32 R0, -RZ, R4.H0_H0 ;  /* 0x20000004ff007230 */ /* 0x004fca0000004100 */
[----:B------:R-:W-:-:S04]  /*23e0*/  FMUL.FTZ R0, R0, 1 ;  /* 0x3f80000000007820 */ /* 0x000fc80000410000 */
[----:B------:R0:W1:Y:S01]  /*23f0*/  F2F.F64.F32 R24, R0 ;  /* 0x0000000000187310 */ /* 0x0000620000201800 */
[----:B------:R-:W-:Y:S05]  /*2400*/  BRA `(.L_x_2156) ;  /* 0x0000000800b07947 */ /* 0x000fea0003800000 */
.L_x_2161:
[----:B------:R0:W5:Y:S01]  /*2410*/  LDG.E.64 R24, desc[UR36][R4.64] ;  /* 0x0000002404187981 */ /* 0x000162000c1e1b00 */
[----:B------:R-:W-:Y:S05]  /*2420*/  BRA `(.L_x_2156) ;  /* 0x0000000800a87947 */ /* 0x000fea0003800000 */
.L_x_2151:
        /* <DEDUP_REMOVED lines=13> */
.L_x_2165:
[----:B------:R0:W5:Y:S01]  /*2500*/  LDG.E.64 R24, desc[UR36][R4.64] ;  /* 0x0000002404187981 */ /* 0x000162000c1e1b00 */
[----:B------:R-:W-:Y:S05]  /*2510*/  BRA `(.L_x_2156) ;  /* 0x00000008006c7947 */ /* 0x000fea0003800000 */
.L_x_2164:
        /* <DEDUP_REMOVED lines=27> */
.L_x_2167:
        /* <DEDUP_REMOVED lines=15> */
.L_x_2166:
[----:B------:R-:W2:Y:S02]  /*27c0*/  LDG.E.U16 R0, desc[UR36][R4.64] ;  /* 0x0000002404007981 */ /* 0x000ea4000c1e1500 */
[----:B--2---:R-:W-:-:S04]  /*27d0*/  IMAD.U32 R0, R0, 0x10000, RZ ;  /* 0x0001000000007824 */ /* 0x004fc800078e00ff */
[----:B------:R-:W-:-:S04]  /*27e0*/  FMUL.FTZ R0, R0, 1 ;  /* 0x3f80000000007820 */ /* 0x000fc80000410000 */
[----:B------:R0:W1:Y:S01]  /*27f0*/  F2F.F64.F32 R24, R0 ;  /* 0x0000000000187310 */ /* 0x0000620000201800 */
[----:B------:R-:W-:Y:S05]  /*2800*/  BRA `(.L_x_2156) ;  /* 0x0000000400b07947 */ /* 0x000fea0003800000 */
.L_x_2163:
        /* <DEDUP_REMOVED lines=11> */
.L_x_2170:
        /* <DEDUP_REMOVED lines=21> */
.L_x_2172:
[----:B------:R-:W-:Y:S05]  /*2a10*/  BSYNC.RECONVERGENT B0 ;  /* 0x0000000000007941 */ /* 0x000fea0003800200 */
.L_x_2171:
[----:B------:R-:W-:Y:S01]  /*2a20*/  IMAD.SHL.U32 R0, R0, 0x100000, RZ ;  /* 0x0010000000007824 */ /* 0x000fe200078e00ff */
[----:B------:R-:W-:-:S04]  /*2a30*/  LEA R3, R3, 0x3b800000, 0x17 ;  /* 0x3b80000003037811 */ /* 0x000fc800078eb8ff */
[----:B------:R-:W-:-:S05]  /*2a40*/  LOP3.LUT R0, R3, R0, R7, 0xfe, !PT ;  /* 0x0000000003007212 */ /* 0x000fca00078efe07 */
[----:B------:R-:W-:-:S04]  /*2a50*/  FMUL.FTZ R0, R0, 1 ;  /* 0x3f80000000007820 */ /* 0x000fc80000410000 */
[----:B------:R0:W1:Y:S01]  /*2a60*/  F2F.F64.F32 R24, R0 ;  /* 0x0000000000187310 */ /* 0x0000620000201800 */
[----:B------:R-:W-:Y:S05]  /*2a70*/  BRA `(.L_x_2156) ;  /* 0x0000000400147947 */ /* 0x000fea0003800000 */
.L_x_2169:
        /* <DEDUP_REMOVED lines=21> */
.L_x_2174:
[----:B------:R-:W-:Y:S05]  /*2bd0*/  BSYNC.RECONVERGENT B0 ;  /* 0x0000000000007941 */ /* 0x000fea0003800200 */
.L_x_2173:
[----:B------:R-:W-:Y:S01]  /*2be0*/  IMAD.SHL.U32 R0, R0, 0x200000, RZ ;  /* 0x0020000000007824 */ /* 0x000fe200078e00ff */
[----:B------:R-:W-:-:S04]  /*2bf0*/  LEA R3, R3, 0x37800000, 0x17 ;  /* 0x3780000003037811 */ /* 0x000fc800078eb8ff */
[----:B------:R-:W-:-:S05]  /*2c00*/  LOP3.LUT R0, R3, R0, R7, 0xfe, !PT ;  /* 0x0000000003007212 */ /* 0x000fca00078efe07 */
[----:B------:R-:W-:-:S04]  /*2c10*/  FMUL.FTZ R0, R0, 1 ;  /* 0x3f80000000007820 */ /* 0x000fc80000410000 */
[----:B------:R0:W1:Y:S01]  /*2c20*/  F2F.F64.F32 R24, R0 ;  /* 0x0000000000187310 */ /* 0x0000620000201800 */
[----:B------:R-:W-:Y:S05]  /*2c30*/  BRA `(.L_x_2156) ;  /* 0x0000000000a47947 */ /* 0x000fea0003800000 */
.L_x_2168:
        /* <DEDUP_REMOVED lines=18> */
.L_x_2155:
        /* <DEDUP_REMOVED lines=15> */
[----:B--2-45:R-:W-:Y:S05]  /*2e50*/  CALL.ABS.NOINC R14 ;  /* 0x000000000e007343 */ /* 0x034fea0003c00000 */
.L_x_2177:
[----:B------:R-:W-:Y:S01]  /*2e60*/  CS2R R24, SRZ ;  /* 0x0000000000187805 */ /* 0x000fe2000001ff00 */
[----:B------:R-:W-:Y:S06]  /*2e70*/  BRA `(.L_x_2156) ;  /* 0x0000000000147947 */ /* 0x000fec0003800000 */
.L_x_2176:
[----:B------:R-:W2:Y:S02]  /*2e80*/  LDG.E.64 R24, desc[UR36][R4.64] ;  /* 0x0000002404187981 */ /* 0x000ea4000c1e1b00 */
[----:B--2---:R-:W0:Y:S01]  /*2e90*/  I2F.F64.U64 R24, R24 ;  /* 0x0000001800187312 */ /* 0x004e220000301800 */
[----:B------:R-:W-:Y:S05]  /*2ea0*/  BRA `(.L_x_2156) ;  /* 0x0000000000087947 */ /* 0x000fea0003800000 */
.L_x_2175:
[----:B------:R-:W2:Y:S02]  /*2eb0*/  LDG.E R4, desc[UR36][R4.64] ;  /* 0x0000002404047981 */ /* 0x000ea4000c1e1900 */
[----:B--2---:R0:W1:Y:S02]  /*2ec0*/  I2F.F64.U32 R24, R4 ;  /* 0x0000000400187312 */ /* 0x0040640000201800 */
.L_x_2156:
[----:B------:R-:W-:Y:S05]  /*2ed0*/  BSYNC.RECONVERGENT B7 ;  /* 0x0000000000077941 */ /* 0x000fea0003800200 */
.L_x_2150:
[----:B------:R-:W-:-:S07]  /*2ee0*/  VIADD R2, R2, 0x80 ;  /* 0x0000008002027836 */ /* 0x000fce0000000000 */
.L_x_2149:
[----:B------:R-:W-:Y:S05]  /*2ef0*/  BSYNC.RECONVERGENT B6 ;  /* 0x0000000000067941 */ /* 0x000fea0003800200 */
.L_x_2148:
[----:B------:R-:W-:Y:S01]  /*2f00*/  ISETP.GE.AND P0, PT, R2, R19, PT ;  /* 0x000000130200720c */ /* 0x000fe20003f06270 */
[----:B------:R-:W-:Y:S01]  /*2f10*/  BSSY.RECONVERGENT B6, `(.L_x_2178) ;  /* 0x00000ef000067945 */ /* 0x000fe20003800200 */
[----:B------:R-:W-:-:S11]  /*2f20*/  CS2R R16, SRZ ;  /* 0x0000000000107805 */ /* 0x000fd6000001ff00 */
        /* <DEDUP_REMOVED lines=21> */
.L_x_2183:
[----:B------:R-:W2:Y:S02]  /*3080*/  LDG.E.U8 R2, desc[UR36][R2.64] ;  /* 0x0000002402027981 */ /* 0x000ea4000c1e1100 */
[----:B--2---:R0:W1:Y:S01]  /*3090*/  I2F.F64.U16 R16, R2 ;  /* 0x0000000200107312 */ /* 0x0040620000101800 */
[----:B------:R-:W-:Y:S05]  /*30a0*/  BRA `(.L_x_2179) ;  /* 0x0000000c00547947 */ /* 0x000fea0003800000 */
.L_x_2182:
        /* <DEDUP_REMOVED lines=9> */
.L_x_2186:
[----:B------:R-:W2:Y:S02]  /*3140*/  LDG.E R2, desc[UR36][R2.64] ;  /* 0x0000002402027981 */ /* 0x000ea4000c1e1900 */
[----:B--2---:R0:W1:Y:S01]  /*3150*/  I2F.F64 R16, R2 ;  /* 0x0000000200107312 */ /* 0x0040620000201c00 */
[----:B------:R-:W-:Y:S05]  /*3160*/  BRA `(.L_x_2179) ;  /* 0x0000000c00247947 */ /* 0x000fea0003800000 */
.L_x_2185:
[----:B------:R-:W2:Y:S02]  /*3170*/  LDG.E.U16 R2, desc[UR36][R2.64] ;  /* 0x0000002402027981 */ /* 0x000ea4000c1e1500 */
[----:B--2---:R0:W1:Y:S01]  /*3180*/  I2F.F64.S16 R16, R2 ;  /* 0x0000000200107312 */ /* 0x0040620000101c00 */
[----:B------:R-:W-:Y:S05]  /*3190*/  BRA `(.L_x_2179) ;  /* 0x0000000c00187947 */ /* 0x000fea0003800000 */
.L_x_2181:
        /* <DEDUP_REMOVED lines=10> */
.L_x_2188:
[----:B------:R-:W2:Y:S02]  /*3240*/  LDG.E.U16 R0, desc[UR36][R2.64] ;  /* 0x0000002402007981 */ /* 0x000ea4000c1e1500 */
[----:B--2---:R-:W-:-:S05]  /*3250*/  HADD2.F32 R0, -RZ, R0.H0_H0 ;  /* 0x20000000ff007230 */ /* 0x004fca0000004100 */
[----:B------:R-:W-:-:S04]  /*3260*/  FMUL.FTZ R0, R0, 1 ;  /* 0x3f80000000007820 */ /* 0x000fc80000410000 */
[----:B------:R0:W1:Y:S01]  /*3270*/  F2F.F64.F32 R16, R0 ;  /* 0x0000000000107310 */ /* 0x0000620000201800 */
[----:B------:R-:W-:Y:S05]  /*3280*/  BRA `(.L_x_2179) ;  /* 0x0000000800dc7947 */ /* 0x000fea0003800000 */
.L_x_2187:
        /* <DEDUP_REMOVED lines=10> */
.L_x_2190:
[----:B------:R-:W2:Y:S02]  /*3330*/  LDG.E.U16 R2, desc[UR36][R2.64] ;  /* 0x0000002402027981 */ /* 0x000ea4000c1e1500 */
[----:B--2---:R-:W-:-:S05]  /*3340*/  HADD2.F32 R0, -RZ, R2.H0_H0 ;  /* 0x20000002ff007230 */ /* 0x004fca0000004100 */
[----:B------:R-:W-:-:S04]  /*3350*/  FMUL.FTZ R0, R0, 1 ;  /* 0x3f80000000007820 */ /* 0x000fc80000410000 */
[----:B------:R0:W1:Y:S01]  /*3360*/  F2F.F64.F32 R16, R0 ;  /* 0x0000000000107310 */ /* 0x0000620000201800 */
[----:B------:R-:W-:Y:S05]  /*3370*/  BRA `(.L_x_2179) ;  /* 0x0000000800a07947 */ /* 0x000fea0003800000 */
.L_x_2189:
[----:B------:R0:W5:Y:S01]  /*3380*/  LDG.E.64 R16, desc[UR36][R2.64] ;  /* 0x0000002402107981 */ /* 0x000162000c1e1b00 */
[----:B------:R-:W-:Y:S05]  /*3390*/  BRA `(.L_x_2179) ;  /* 0x0000000800987947 */ /* 0x000fea0003800000 */
.L_x_2180:
        /* <DEDUP_REMOVED lines=13> */
.L_x_2193:
[----:B------:R0:W5:Y:S01]  /*3470*/  LDG.E.64 R16, desc[UR36][R2.64] ;  /* 0x0000002402107981 */ /* 0x000162000c1e1b00 */
[----:B------:R-:W-:Y:S05]  /*3480*/  BRA `(.L_x_2179) ;  /* 0x00000008005c7947 */ /* 0x000fea0003800000 */
.L_x_2192:
        /* <DEDUP_REMOVED lines=27> */
.L_x_2195:
        /* <DEDUP_REMOVED lines=14> */
.L_x_2194:
[----:B------:R-:W2:Y:S02]  /*3720*/  LDG.E.U16 R0, desc[UR36][R2.64] ;  /* 0x0000002402007981 */ /* 0x000ea4000c1e1500 */
[----:B--2---:R-:W-:-:S04]  /*3730*/  IMAD.U32 R0, R0, 0x10000, RZ ;  /* 0x0001000000007824 */ /* 0x004fc800078e00ff */
[----:B------:R-:W-:-:S04]  /*3740*/  FMUL.FTZ R0, R0, 1 ;  /* 0x3f80000000007820 */ /* 0x000fc80000410000 */
[----:B------:R0:W1:Y:S01]  /*3750*/  F2F.F64.F32 R16, R0 ;  /* 0x0000000000107310 */ /* 0x0000620000201800 */
[----:B------:R-:W-:Y:S05]  /*3760*/  BRA `(.L_x_2179) ;  /* 0x0000000400a47947 */ /* 0x000fea0003800000 */
.L_x_2191:
        /* <DEDUP_REMOVED lines=11> */
.L_x_2198:
[----:B------:R-:W2:Y:S02]  /*3820*/  LDG.E.U8 R3, desc[UR36][R2.64] ;  /* 0x0000002402037981 */ /* 0x000ea4000c1e1100 */
        /* <DEDUP_REMOVED lines=19> */
.L_x_2200:
[----:B------:R-:W-:Y:S05]  /*3960*/  BSYNC.RECONVERGENT B0 ;  /* 0x0000000000007941 */ /* 0x000fea0003800200 */
.L_x_2199:
[----:B------:R-:W-:Y:S01]  /*3970*/  IMAD.SHL.U32 R0, R0, 0x100000, RZ ;  /* 0x0010000000007824 */ /* 0x000fe200078e00ff */
[----:B------:R-:W-:-:S04]  /*3980*/  LEA R2, R2, 0x3b800000, 0x17 ;  /* 0x3b80000002027811 */ /* 0x000fc800078eb8ff */
[----:B------:R-:W-:-:S05]  /*3990*/  LOP3.LUT R0, R2, R0, R7, 0xfe, !PT ;  /* 0x0000000002007212 */ /* 0x000fca00078efe07 */
[----:B------:R-:W-:-:S04]  /*39a0*/  FMUL.FTZ R0, R0, 1 ;  /* 0x3f80000000007820 */ /* 0x000fc80000410000 */
[----:B------:R0:W1:Y:S01]  /*39b0*/  F2F.F64.F32 R16, R0 ;  /* 0x0000000000107310 */ /* 0x0000620000201800 */
[----:B------:R-:W-:Y:S05]  /*39c0*/  BRA `(.L_x_2179) ;  /* 0x00000004000c7947 */ /* 0x000fea0003800000 */
.L_x_2197:
        /* <DEDUP_REMOVED lines=20> */
.L_x_2202:
[----:B------:R-:W-:Y:S05]  /*3b10*/  BSYNC.RECONVERGENT B0 ;  /* 0x0000000000007941 */ /* 0x000fea0003800200 */
.L_x_2201:
[----:B------:R-:W-:Y:S01]  /*3b20*/  IMAD.SHL.U32 R0, R0, 0x200000, RZ ;  /* 0x0020000000007824 */ /* 0x000fe200078e00ff */
[----:B------:R-:W-:-:S04]  /*3b30*/  LEA R2, R2, 0x37800000, 0x17 ;  /* 0x3780000002027811 */ /* 0x000fc800078eb8ff */
[----:B------:R-:W-:-:S05]  /*3b40*/  LOP3.LUT R0, R2, R0, R7, 0xfe, !PT ;  /* 0x0000000002007212 */ /* 0x000fca00078efe07 */
[----:B------:R-:W-:-:S04]  /*3b50*/  FMUL.FTZ R0, R0, 1 ;  /* 0x3f80000000007820 */ /* 0x000fc80000410000 */
[----:B------:R0:W1:Y:S01]  /*3b60*/  F2F.F64.F32 R16, R0 ;  /* 0x0000000000107310 */ /* 0x0000620000201800 */
[----:B------:R-:W-:Y:S05]  /*3b70*/  BRA `(.L_x_2179) ;  /* 0x0000000000a07947 */ /* 0x000fea0003800000 */
.L_x_2196:
        /* <DEDUP_REMOVED lines=18> */
.L_x_2184:
        /* <DEDUP_REMOVED lines=16> */
.L_x_2205:
[----:B------:R-:W-:Y:S05]  /*3da0*/  BRA `(.L_x_2179) ;  /* 0x0000000000147947 */ /* 0x000fea0003800000 */
.L_x_2204:
[----:B------:R-:W2:Y:S02]  /*3db0*/  LDG.E.64 R16, desc[UR36][R2.64] ;  /* 0x0000002402107981 */ /* 0x000ea4000c1e1b00 */
[----:B--2---:R-:W0:Y:S01]  /*3dc0*/  I2F.F64.U64 R16, R16 ;  /* 0x0000001000107312 */ /* 0x004e220000301800 */
[----:B------:R-:W-:Y:S05]  /*3dd0*/  BRA `(.L_x_2179) ;  /* 0x0000000000087947 */ /* 0x000fea0003800000 */
.L_x_2203:
[----:B------:R-:W2:Y:S02]  /*3de0*/  LDG.E R2, desc[UR36][R2.64] ;  /* 0x0000002402027981 */ /* 0x000ea4000c1e1900 */
[----:B--2---:R0:W1:Y:S02]  /*3df0*/  I2F.F64.U32 R16, R2 ;  /* 0x0000000200107312 */ /* 0x0040640000201800 */
.L_x_2179:
[----:B------:R-:W-:Y:S05]  /*3e00*/  BSYNC.RECONVERGENT B6 ;  /* 0x0000000000067941 */ /* 0x000fea0003800200 */
.L_x_2178:
[----:B------:R-:W-:Y:S01]  /*3e10*/  ISETP.GE.AND P0, PT, R22, R19, PT ;  /* 0x000000131600720c */ /* 0x000fe20003f06270 */
[----:B------:R-:W-:-:S12]  /*3e20*/  BSSY.RECONVERGENT B2, `(.L_x_2206) ;  /* 0x000005d000027945 */ /* 0x000fd80003800200 */
[----:B------:R-:W-:Y:S05]  /*3e30*/  @P0 BRA `(.L_x_2207) ;  /* 0x00000004006c0947 */ /* 0x000fea0003800000 */
[----:B--2-45:R-:W-:Y:S01]  /*3e40*/  DSETP.NEU.AND P1, PT, |R26|, +INF , PT ;  /* 0x7ff000001a00742a */ /* 0x034fe20003f2d200 */
[----:B------:R-:W-:-:S13]  /*3e50*/  BSSY.RECONVERGENT B3, `(.L_x_2208) ;  /* 0x000001f000037945 */ /* 0x000fda0003800200 */
[----:B0-----:R-:W-:Y:S01]  /*3e60*/  @!P1 DMUL R2, RZ, R26 ;  /* 0x0000001aff029228 */ /* 0x001fe20000000000 */
[----:B------:R-:W-:Y:S01]  /*3e70*/  @!P1 PLOP3.LUT P0, PT, PT, PT, PT, 0x80, 0x8 ;  /* 0x000000000008981c */ /* 0x000fe20003f0f070 */
[----:B------:R-:W-:-:S12]  /*3e80*/  @!P1 BRA `(.L_x_2209) ;  /* 0x00000000006c9947 */ /* 0x000fd80003800000 */
[----:B------:R-:W-:Y:S01]  /*3e90*/  UMOV UR4, 0x6dc9c883 ;  /* 0x6dc9c88300047882 */ /* 0x000fe20000000000 */
[----:B------:R-:W-:Y:S01]  /*3ea0*/  UMOV UR5, 0x3fe45f30 ;  /* 0x3fe45f3000057882 */ /* 0x000fe20000000000 */
[C---:B------:R-:W-:Y:S01]  /*3eb0*/  DSETP.GE.AND P0, PT, |R26|.reuse, 2.14748364800000000000e+09, PT ;  /* 0x41e000001a00742a */ /* 0x040fe20003f06200 */
[----:B------:R-:W-:Y:S01]  /*3ec0*/  BSSY.RECONVERGENT B4, `(.L_x_2210) ;  /* 0x0000015000047945 */ /* 0x000fe20003800200 */
[----:B-1----:R-:W-:Y:S01]  /*3ed0*/  DMUL R4, R26, UR4 ;  /* 0x000000041a047c28 */ /* 0x002fe20008000000 */
        /* <DEDUP_REMOVED lines=13> */
[----:B------:R-:W-:Y:S01]  /*3fb0*/  MOV R10, 0x3fe0 ;  /* 0x00003fe0000a7802 */ /* 0x000fe20000000f00 */
[----:B------:R-:W-:-:S07]  /*3fc0*/  IMAD.MOV.U32 R9, RZ, RZ, R27 ;  /* 0x000000ffff097224 */ /* 0x000fce00078e001b */
[----:B---3--:R-:W-:Y:S05]  /*3fd0*/  CALL.REL.NOINC `($_ZN2at6native27unrolled_elementwise_kernelIZZZNS0_15tan_kernel_cudaERNS_18TensorIteratorBaseEENKUlvE0_clEvENKUlvE_clEvEUldE_St5arrayIPcLm2EELi4E23TrivialOffsetCalculatorILi1EjESB_NS0_6memory12LoadWithCastILi1EEENSC_13StoreWithCastILi1EEEEEviT_T0_T2_T3_T4_T5_$__internal_trig_reduction_slowpathd) ;  /* 0x0000005c00307944 */ /* 0x008fea0003c00000 */
[----:B------:R-:W-:Y:S02]  /*3fe0*/  IMAD.MOV.U32 R4, RZ, RZ, R0 ;  /* 0x000000ffff047224 */ /* 0x000fe400078e0000 */
[----:B------:R-:W-:Y:S02]  /*3ff0*/  IMAD.MOV.U32 R2, RZ, RZ, R6 ;  /* 0x000000ffff027224 */ /* 0x000fe400078e0006 */
[----:B------:R-:W-:-:S07]  /*4000*/  IMAD.MOV.U32 R3, RZ, RZ, R7 ;  /* 0x000000ffff037224 */ /* 0x000fce00078e0007 */
.L_x_2211:
[----:B------:R-:W-:Y:S05]  /*4010*/  BSYNC.RECONVERGENT B4 ;  /* 0x0000000000047941 */ /* 0x000fea0003800200 */
.L_x_2210:
[----:B------:R-:W-:-:S04]  /*4020*/  LOP3.LUT R4, R4, 0x1, RZ, 0xc0, !PT ;  /* 0x0000000104047812 */ /* 0x000fc800078ec0ff */
[----:B------:R-:W-:-:S13]  /*4030*/  ISETP.NE.U32.AND P0, PT, R4, 0x1, PT ;  /* 0x000000010400780c */ /* 0x000fda0003f05070 */
.L_x_2209:
[----:B------:R-:W-:Y:S05]  /*4040*/  BSYNC.RECONVERGENT B3 ;  /* 0x0000000000037941 */ /* 0x000fea0003800200 */
.L_x_2208:
[----:B-1----:R-:W-:Y:S01]  /*4050*/  DMUL R4, R2, R2 ;  /* 0x0000000202047228 */ /* 0x002fe20000000000 */
[----:B------:R-:W-:Y:S01]  /*4060*/  IMAD.MOV.U32 R6, RZ, RZ, 0x5b27ebb1 ;  /* 0x5b27ebb1ff067424 */ /* 0x000fe200078e00ff */
[----:B------:R-:W-:Y:S01]  /*4070*/  UMOV UR4, 0x2799bcb9 ;  /* 0x2799bcb900047882 */ /* 0x000fe20000000000 */
[----:B------:R-:W-:Y:S01]  /*4080*/  IMAD.MOV.U32 R7, RZ, RZ, 0x3ef9757c ;  /* 0x3ef9757cff077424 */ /* 0x000fe200078e00ff */
[----:B------:R-:W-:-:S05]  /*4090*/  UMOV UR5, 0x3ee48dac ;  /* 0x3ee48dac00057882 */ /* 0x000fca0000000000 */
        /* <DEDUP_REMOVED lines=53> */
.L_x_2207:
[----:B------:R-:W-:Y:S05]  /*43f0*/  BSYNC.RECONVERGENT B2 ;  /* 0x0000000000027941 */ /* 0x000fea0003800200 */
.L_x_2206:
[----:B--2-45:R-:W-:Y:S01]  /*4400*/  VIADD R26, R22, 0x80 ;  /* 0x00000080161a7836 */ /* 0x034fe20000000000 */
[----:B------:R-:W-:Y:S04]  /*4410*/  BSSY.RECONVERGENT B2, `(.L_x_2212) ;  /* 0x000005e000027945 */ /* 0x000fe80003800200 */
[----:B------:R-:W-:-:S13]  /*4420*/  ISETP.GE.AND P0, PT, R26, R19, PT ;  /* 0x000000131a00720c */ /* 0x000fda0003f06270 */
[----:B------:R-:W-:Y:S05]  /*4430*/  @P0 BRA `(.L_x_2213) ;  /* 0x00000004006c0947 */ /* 0x000fea0003800000 */
[----:B01-3--:R-:W-:Y:S01]  /*4440*/  DSETP.NEU.AND P0, PT, |R28|, +INF , PT ;  /* 0x7ff000001c00742a */ /* 0x00bfe20003f0d200 */
        /* <DEDUP_REMOVED lines=8> */
[----:B------:R-:W-:-:S04]  /*44d0*/  UMOV UR5, 0x3ff921fb ;  /* 0x3ff921fb00057882 */ /* 0x000fc80000000000 */
        /* <DEDUP_REMOVED lines=13> */
[----:B------:R-:W-:Y:S05]  /*45b0*/  CALL.REL.NOINC `($_ZN2at6native27unrolled_elementwise_kernelIZZZNS0_15tan_kernel_cudaERNS_18TensorIteratorBaseEENKUlvE0_clEvENKUlvE_clEvEUldE_St5arrayIPcLm2EELi4E23TrivialOffsetCalculatorILi1EjESB_NS0_6memory12LoadWithCastILi1EEENSC_13StoreWithCastILi1EEEEEviT_T0_T2_T3_T4_T5_$__internal_trig_reduction_slowpathd) ;  /* 0x0000005400b87944 */ /* 0x000fea0003c00000 */
[----:B------:R-:W-:Y:S02]  /*45c0*/  IMAD.MOV.U32 R2, RZ, RZ, R6 ;  /* 0x000000ffff027224 */ /* 0x000fe400078e0006 */
[----:B------:R-:W-:-:S07]  /*45d0*/  IMAD.MOV.U32 R3, RZ, RZ, R7 ;  /* 0x000000ffff037224 */ /* 0x000fce00078e0007 */
.L_x_2217:
[----:B------:R-:W-:Y:S05]  /*45e0*/  BSYNC.RECONVERGENT B4 ;  /* 0x0000000000047941 */ /* 0x000fea0003800200 */
.L_x_2216:
[----:B------:R-:W-:-:S04]  /*45f0*/  LOP3.LUT R0, R0, 0x1, RZ, 0xc0, !PT ;  /* 0x0000000100007812 */ /* 0x000fc800078ec0ff */
[----:B------:R-:W-:Y:S01]  /*4600*/  ISETP.NE.U32.AND P0, PT, R0, 0x1, PT ;  /* 0x000000010000780c */ /* 0x000fe20003f05070 */
[----:B------:R-:W-:-:S12]  /*4610*/  BRA `(.L_x_2218) ;  /* 0x0000000000087947 */ /* 0x000fd80003800000 */
.L_x_2215:
[----:B------:R-:W-:Y:S01]  /*4620*/  DMUL R2, RZ, R28 ;  /* 0x0000001cff027228 */ /* 0x000fe20000000000 */
[----:B------:R-:W-:-:S13]  /*4630*/  PLOP3.LUT P0, PT, PT, PT, PT, 0x80, 0x8 ;  /* 0x000000000008781c */ /* 0x000fda0003f0f070 */
.L_x_2218:
[----:B------:R-:W-:Y:S05]  /*4640*/  BSYNC.RECONVERGENT B3 ;  /* 0x0000000000037941 */ /* 0x000fea0003800200 */
.L_x_2214:
[----:B------:R-:W-:Y:S01]  /*4650*/  DMUL R6, R2, R2 ;  /* 0x0000000202067228 */ /* 0x000fe20000000000 */
        /* <DEDUP_REMOVED lines=57> */
.L_x_2213:
[----:B------:R-:W-:Y:S05]  /*49f0*/  BSYNC.RECONVERGENT B2 ;  /* 0x0000000000027941 */ /* 0x000fea0003800200 */
.L_x_2212:
[----:B0-----:R-:W-:Y:S01]  /*4a00*/  VIADD R0, R22, 0x100 ;  /* 0x0000010016007836 */ /* 0x001fe20000000000 */
[----:B------:R-:W-:Y:S04]  /*4a10*/  BSSY.RECONVERGENT B2, `(.L_x_2219) ;  /* 0x000005e000027945 */ /* 0x000fe80003800200 */
[----:B------:R-:W-:-:S13]  /*4a20*/  ISETP.GE.AND P0, PT, R0, R19, PT ;  /* 0x000000130000720c */ /* 0x000fda0003f06270 */
[----:B------:R-:W-:Y:S05]  /*4a30*/  @P0 BRA `(.L_x_2220) ;  /* 0x00000004006c0947 */ /* 0x000fea0003800000 */
[----:B-1----:R-:W-:Y:S01]  /*4a40*/  DSETP.NEU.AND P0, PT, |R24|, +INF , PT ;  /* 0x7ff000001800742a */ /* 0x002fe20003f0d200 */
        /* <DEDUP_REMOVED lines=24> */
[----:B------:R-:W-:-:S07]  /*4bd0*/  IMAD.MOV.U32 R3, RZ, RZ, R7 ;  /* 0x000000ffff037224 */ /* 0x000fce00078e0007 */
.L_x_2224:
[----:B------:R-:W-:Y:S05]  /*4be0*/  BSYNC.RECONVERGENT B4 ;  /* 0x0000000000047941 */ /* 0x000fea0003800200 */
.L_x_2223:
[----:B------:R-:W-:-:S04]  /*4bf0*/  LOP3.LUT R0, R0, 0x1, RZ, 0xc0, !PT ;  /* 0x0000000100007812 */ /* 0x000fc800078ec0ff */
[----:B------:R-:W-:Y:S01]  /*4c00*/  ISETP.NE.U32.AND P0, PT, R0, 0x1, PT ;  /* 0x000000010000780c */ /* 0x000fe20003f05070 */
[----:B------:R-:W-:-:S12]  /*4c10*/  BRA `(.L_x_2225) ;  /* 0x0000000000087947 */ /* 0x000fd80003800000 */
.L_x_2222:
[----:B------:R-:W-:Y:S01]  /*4c20*/  DMUL R2, RZ, R24 ;  /* 0x00000018ff027228 */ /* 0x000fe20000000000 */
[----:B------:R-:W-:-:S13]  /*4c30*/  PLOP3.LUT P0, PT, PT, PT, PT, 0x80, 0x8 ;  /* 0x000000000008781c */ /* 0x000fda0003f0f070 */
.L_x_2225:
[----:B------:R-:W-:Y:S05]  /*4c40*/  BSYNC.RECONVERGENT B3 ;  /* 0x0000000000037941 */ /* 0x000fea0003800200 */
.L_x_2221:
        /* <DEDUP_REMOVED lines=58> */
.L_x_2220:
[----:B------:R-:W-:Y:S05]  /*4ff0*/  BSYNC.RECONVERGENT B2 ;  /* 0x0000000000027941 */ /* 0x000fea0003800200 */
.L_x_2219:
[----:B------:R-:W-:Y:S01]  /*5000*/  VIADD R0, R22, 0x180 ;  /* 0x0000018016007836 */ /* 0x000fe20000000000 */
        /* <DEDUP_REMOVED lines=29> */
.L_x_2231:
[----:B------:R-:W-:Y:S05]  /*51e0*/  BSYNC.RECONVERGENT B4 ;  /* 0x0000000000047941 */ /* 0x000fea0003800200 */
.L_x_2230:
[----:B------:R-:W-:-:S04]  /*51f0*/  LOP3.LUT R0, R0, 0x1, RZ, 0xc0, !PT ;  /* 0x0000000100007812 */ /* 0x000fc800078ec0ff */
[----:B------:R-:W-:Y:S01]  /*5200*/  ISETP.NE.U32.AND P0, PT, R0, 0x1, PT ;  /* 0x000000010000780c */ /* 0x000fe20003f05070 */
[----:B------:R-:W-:-:S12]  /*5210*/  BRA `(.L_x_2232) ;  /* 0x0000000000087947 */ /* 0x000fd80003800000 */
.L_x_2229:
[----:B------:R-:W-:Y:S01]  /*5220*/  DMUL R2, RZ, R16 ;  /* 0x00000010ff027228 */ /* 0x000fe20000000000 */
[----:B------:R-:W-:-:S13]  /*5230*/  PLOP3.LUT P0, PT, PT, PT, PT, 0x80, 0x8 ;  /* 0x000000000008781c */ /* 0x000fda0003f0f070 */
.L_x_2232:
[----:B------:R-:W-:Y:S05]  /*5240*/  BSYNC.RECONVERGENT B3 ;  /* 0x0000000000037941 */ /* 0x000fea0003800200 */
.L_x_2228:
        /* <DEDUP_REMOVED lines=58> */
.L_x_2227:
[----:B------:R-:W-:Y:S05]  /*55f0*/  BSYNC.RECONVERGENT B2 ;  /* 0x0000000000027941 */ /* 0x000fea0003800200 */
.L_x_2226:
[----:B------:R-:W0:Y:S01]  /*5600*/  LDC.U8 R2, c[0x0][0x3a4] ;  /* 0x0000e900ff027b82 */ /* 0x000e220000000000 */
[----:B------:R-:W-:Y:S01]  /*5610*/  ISETP.GE.AND P0, PT, R22, R19, PT ;  /* 0x000000131600720c */ /* 0x000fe20003f06270 */
[----:B------:R-:W-:Y:S04]  /*5620*/  BSSY.RECONVERGENT B7, `(.L_x_2233) ;  /* 0x0000354000077945 */ /* 0x000fe80003800200 */
[----:B------:R-:W-:Y:S08]  /*5630*/  BSSY.RELIABLE B6, `(.L_x_2234) ;  /* 0x0000240000067945 */ /* 0x000ff00003800100 */
[----:B------:R-:W-:Y:S05]  /*5640*/  @P0 BRA `(.L_x_2235) ;  /* 0x0000002000ec0947 */ /* 0x000fea0003800000 */
[----:B------:R-:W2:Y:S01]  /*5650*/  LDCU UR4, c[0x0][0x3a8] ;  /* 0x00007500ff0477ac */ /* 0x000ea20008000800 */
[----:B------:R-:W4:Y:S01]  /*5660*/  LDC.64 R8, c[0x0][0x388] ;  /* 0x0000e200ff087b82 */ /* 0x000f220000000a00 */
[----:B------:R-:W-:Y:S01]  /*5670*/  IMAD R0, R18, 0x200, R22 ;  /* 0x0000020012007824 */ /* 0x000fe200078e0216 */
[----:B0-----:R-:W-:-:S03]  /*5680*/  PRMT R6, R2, 0x9910, RZ ;  /* 0x0000991002067816 */ /* 0x001fc600000000ff */
[----:B--2---:R-:W-:Y:S02]  /*5690*/  IMAD R3, R0, UR4, RZ ;  /* 0x0000000400037c24 */ /* 0x004fe4000f8e02ff */
[----:B------:R-:W-:-:S05]  /*56a0*/  IMAD.MOV.U32 R0, RZ, RZ, R6 ;  /* 0x000000ffff007224 */ /* 0x000fca00078e0006 */
[----:B------:R-:W-:Y:S02]  /*56b0*/  ISETP.GT.AND P0, PT, R0, 0x9, PT ;  /* 0x000000090000780c */ /* 0x000fe40003f04270 */
[----:B----4-:R-:W-:-:S05]  /*56c0*/  IADD3 R8, P1, PT, R3, R8, RZ ;  /* 0x0000000803087210 */ /* 0x010fca0007f3e0ff */
        /* <DEDUP_REMOVED lines=10> */
[----:B------:R-:W0:Y:S01]  /*5770*/  F2I.F64.TRUNC R5, R4 ;  /* 0x0000000400057311 */ /* 0x000e22000030d100 */
[----:B------:R-:W-:Y:S01]  /*5780*/  IMAD.MOV.U32 R22, RZ, RZ, R26 ;  /* 0x000000ffff167224 */ /* 0x000fe200078e001a */
[----:B0-----:R0:W-:Y:S01]  /*5790*/  STG.E.U8 desc[UR36][R8.64], R5 ;  /* 0x0000000508007986 */ /* 0x0011e2000c101124 */
[----:B------:R-:W-:Y:S05]  /*57a0*/  BRA `(.L_x_2241) ;  /* 0x0000001000407947 */ /* 0x000fea0003800000 */
.L_x_2239:
[----:B-1----:R-:W0:Y:S01]  /*57b0*/  F2I.S64.F64.TRUNC R4, R4 ;  /* 0x0000000400047311 */ /* 0x002e22000030d900 */
[----:B------:R-:W-:Y:S02]  /*57c0*/  IMAD.MOV.U32 R22, RZ, RZ, R26 ;  /* 0x000000ffff167224 */ /* 0x000fe400078e001a */
[----:B0-----:R-:W-:-:S05]  /*57d0*/  IMAD.MOV.U32 R3, RZ, RZ, R4 ;  /* 0x000000ffff037224 */ /* 0x001fca00078e0004 */
[----:B------:R0:W-:Y:S01]  /*57e0*/  STG.E.U8 desc[UR36][R8.64], R3 ;  /* 0x0000000308007986 */ /* 0x0001e2000c101124 */
[----:B------:R-:W-:Y:S05]  /*57f0*/  BRA `(.L_x_2241) ;  /* 0x00000010002c7947 */ /* 0x000fea0003800000 */
.L_x_2238:
[----:B------:R-:W-:-:S13]  /*5800*/  ISETP.NE.AND P0, PT, R0, 0x2, PT ;  /* 0x000000020000780c */ /* 0x000fda0003f05270 */
[----:B------:R-:W-:Y:S05]  /*5810*/  @!P0 BRA `(.L_x_2242) ;  /* 0x0000000000308947 */ /* 0x000fea0003800000 */
[----:B------:R-:W-:-:S13]  /*5820*/  ISETP.NE.AND P0, PT, R0, 0x3, PT ;  /* 0x000000030000780c */ /* 0x000fda0003f05270 */
[----:B------:R-:W-:Y:S05]  /*5830*/  @!P0 BRA `(.L_x_2243) ;  /* 0x0000000000188947 */ /* 0x000fea0003800000 */
[----:B------:R-:W-:-:S13]  /*5840*/  ISETP.NE.AND P0, PT, R0, 0x4, PT ;  /* 0x000000040000780c */ /* 0x000fda0003f05270 */
[----:B------:R-:W-:Y:S05]  /*5850*/  @P0 BRA `(.L_x_2240) ;  /* 0x0000000c005c0947 */ /* 0x000fea0003800000 */
[----:B-1----:R-:W0:Y:S01]  /*5860*/  F2I.S64.F64.TRUNC R4, R4 ;  /* 0x0000000400047311 */ /* 0x002e22000030d900 */
[----:B------:R-:W-:Y:S01]  /*5870*/  IMAD.MOV.U32 R22, RZ, RZ, R26 ;  /* 0x000000ffff167224 */ /* 0x000fe200078e001a */
[----:B0-----:R0:W-:Y:S01]  /*5880*/  STG.E.64 desc[UR36][R8.64], R4 ;  /* 0x0000000408007986 */ /* 0x0011e2000c101b24 */
[----:B------:R-:W-:Y:S05]  /*5890*/  BRA `(.L_x_2241) ;  /* 0x0000001000047947 */ /* 0x000fea0003800000 */
.L_x_2243:
[----:B------:R-:W0:Y:S01]  /*58a0*/  F2I.F64.TRUNC R5, R4 ;  /* 0x0000000400057311 */ /* 0x000e22000030d100 */
[----:B------:R-:W-:Y:S01]  /*58b0*/  IMAD.MOV.U32 R22, RZ, RZ, R26 ;  /* 0x000000ffff167224 */ /* 0x000fe200078e001a */
[----:B0-----:R0:W-:Y:S01]  /*58c0*/  STG.E desc[UR36][R8.64], R5 ;  /* 0x0000000508007986 */ /* 0x0011e2000c101924 */
[----:B------:R-:W-:Y:S05]  /*58d0*/  BRA `(.L_x_2241) ;  /* 0x0000000c00f47947 */ /* 0x000fea0003800000 */
.L_x_2242:
[----:B------:R-:W0:Y:S01]  /*58e0*/  F2I.F64.TRUNC R5, R4 ;  /* 0x0000000400057311 */ /* 0x000e22000030d100 */
[----:B------:R-:W-:Y:S01]  /*58f0*/  IMAD.MOV.U32 R22, RZ, RZ, R26 ;  /* 0x000000ffff167224 */ /* 0x000fe200078e001a */
[----:B0-----:R0:W-:Y:S01]  /*5900*/  STG.E.U16 desc[UR36][R8.64], R5 ;  /* 0x0000000508007986 */ /* 0x0011e2000c101524 */
[----:B------:R-:W-:Y:S05]  /*5910*/  BRA `(.L_x_2241) ;  /* 0x0000000c00e47947 */ /* 0x000fea0003800000 */
.L_x_2237:
[----:B------:R-:W-:-:S13]  /*5920*/  ISETP.GT.AND P0, PT, R0, 0x6, PT ;  /* 0x000000060000780c */ /* 0x000fda0003f04270 */
[----:B------:R-:W-:Y:S05]  /*5930*/  @P0 BRA `(.L_x_2244) ;  /* 0x0000000000540947 */ /* 0x000fea0003800000 */
[----:B------:R-:W-:-:S13]  /*5940*/  ISETP.NE.AND P0, PT, R0, 0x5, PT ;  /* 0x000000050000780c */ /* 0x000fda0003f05270 */
[----:B------:R-:W-:Y:S05]  /*5950*/  @!P0 BRA `(.L_x_2245) ;  /* 0x0000000000288947 */ /* 0x000fea0003800000 */
[----:B------:R-:W-:-:S13]  /*5960*/  ISETP.NE.AND P0, PT, R0, 0x6, PT ;  /* 0x000000060000780c */ /* 0x000fda0003f05270 */
[----:B------:R-:W-:Y:S05]  /*5970*/  @P0 BRA `(.L_x_2240) ;  /* 0x0000000c00140947 */ /* 0x000fea0003800000 */
[----:B------:R-:W-:Y:S01]  /*5980*/  UMOV UR4, 0xf0000000 ;  /* 0xf000000000047882 */ /* 0x000fe20000000000 */
[----:B------:R-:W-:Y:S01]  /*5990*/  UMOV UR5, 0x380fffff ;  /* 0x380fffff00057882 */ /* 0x000fe20000000000 */
[----:B------:R-:W0:Y:S01]  /*59a0*/  F2F.F32.F64 R3, R4 ;  /* 0x0000000400037310 */ /* 0x000e220000301000 */
[----:B------:R-:W-:Y:S01]  /*59b0*/  DSETP.GEU.AND P0, PT, |R4|, UR4, PT ;  /* 0x0000000404007e2a */ /* 0x000fe2000bf0e200 */
[----:B------:R-:W-:-:S13]  /*59c0*/  IMAD.MOV.U32 R22, RZ, RZ, R26 ;  /* 0x000000ffff167224 */ /* 0x000fda00078e001a */
[----:B0-----:R-:W-:-:S05]  /*59d0*/  @!P0 FMUL R3, R3, 1.175494350822287508e-38 ;  /* 0x0080000003038820 */ /* 0x001fca0000400000 */
[----:B------:R0:W-:Y:S01]  /*59e0*/  STG.E desc[UR36][R8.64], R3 ;  /* 0x0000000308007986 */ /* 0x0001e2000c101924 */
[----:B------:R-:W-:Y:S05]  /*59f0*/  BRA `(.L_x_2241) ;  /* 0x0000000c00ac7947 */ /* 0x000fea0003800000 */
.L_x_2245:
[----:B------:R-:W-:Y:S01]  /*5a00*/  UMOV UR4, 0xf0000000 ;  /* 0xf000000000047882 */ /* 0x000fe20000000000 */
[----:B------:R-:W-:Y:S01]  /*5a10*/  UMOV UR5, 0x380fffff ;  /* 0x380fffff00057882 */ /* 0x000fe20000000000 */
[----:B------:R-:W0:Y:S01]  /*5a20*/  F2F.F32.F64 R0, R4 ;  /* 0x0000000400007310 */ /* 0x000e220000301000 */
[----:B------:R-:W-:Y:S01]  /*5a30*/  DSETP.GEU.AND P0, PT, |R4|, UR4, PT ;  /* 0x0000000404007e2a */ /* 0x000fe2000bf0e200 */
[----:B------:R-:W-:-:S13]  /*5a40*/  IMAD.MOV.U32 R22, RZ, RZ, R26 ;  /* 0x000000ffff167224 */ /* 0x000fda00078e001a */
[----:B0-----:R-:W-:-:S05]  /*5a50*/  @!P0 FMUL R0, R0, 1.175494350822287508e-38 ;  /* 0x0080000000008820 */ /* 0x001fca0000400000 */
[----:B------:R-:W-:-:S05]  /*5a60*/  F2FP.F16.F32.PACK_AB R0, RZ, R0 ;  /* 0x00000000ff00723e */ /* 0x000fca00000000ff */
[----:B------:R0:W-:Y:S01]  /*5a70*/  STG.E.U16 desc[UR36][R8.64], R0 ;  /* 0x0000000008007986 */ /* 0x0001e2000c101524 */
[----:B------:R-:W-:Y:S05]  /*5a80*/  BRA `(.L_x_2241) ;  /* 0x0000000c00887947 */ /* 0x000fea0003800000 */
.L_x_2244:
[----:B------:R-:W-:-:S13]  /*5a90*/  ISETP.NE.AND P0, PT, R0, 0x7, PT ;  /* 0x000000070000780c */ /* 0x000fda0003f05270 */
[----:B------:R-:W-:Y:S05]  /*5aa0*/  @!P0 BRA `(.L_x_2246) ;  /* 0x00000000005c8947 */ /* 0x000fea0003800000 */
        /* <DEDUP_REMOVED lines=8> */
[----:B------:R-:W-:Y:S02]  /*5b30*/  IMAD.MOV.U32 R7, RZ, RZ, RZ ;  /* 0x000000ffff077224 */ /* 0x000fe400078e00ff */
[----:B------:R-:W-:-:S11]  /*5b40*/  IMAD.MOV.U32 R22, RZ, RZ, R26 ;  /* 0x000000ffff167224 */ /* 0x000fd600078e001a */
[----:B0-----:R-:W-:-:S05]  /*5b50*/  @!P0 FMUL R6, R6, 1.175494350822287508e-38 ;  /* 0x0080000006068820 */ /* 0x001fca0000400000 */
[----:B------:R0:W-:Y:S01]  /*5b60*/  STG.E.64 desc[UR36][R8.64], R6 ;  /* 0x0000000608007986 */ /* 0x0001e2000c101b24 */
[----:B------:R-:W-:Y:S05]  /*5b70*/  BRA `(.L_x_2241) ;  /* 0x0000000c004c7947 */ /* 0x000fea0003800000 */
.L_x_2247:
[----:B------:R-:W-:Y:S01]  /*5b80*/  UMOV UR4, 0xf0000000 ;  /* 0xf000000000047882 */ /* 0x000fe20000000000 */
[----:B------:R-:W-:Y:S01]  /*5b90*/  UMOV UR5, 0x380fffff ;  /* 0x380fffff00057882 */ /* 0x000fe20000000000 */
[----:B------:R-:W0:Y:S01]  /*5ba0*/  F2F.F32.F64 R0, R4 ;  /* 0x0000000400007310 */ /* 0x000e220000301000 */
[----:B------:R-:W-:Y:S01]  /*5bb0*/  DSETP.GEU.AND P0, PT, |R4|, UR4, PT ;  /* 0x0000000404007e2a */ /* 0x000fe2000bf0e200 */
[----:B------:R-:W-:-:S13]  /*5bc0*/  IMAD.MOV.U32 R22, RZ, RZ, R26 ;  /* 0x000000ffff167224 */ /* 0x000fda00078e001a */
[----:B0-----:R-:W-:-:S05]  /*5bd0*/  @!P0 FMUL R0, R0, 1.175494350822287508e-38 ;  /* 0x0080000000008820 */ /* 0x001fca0000400000 */
[----:B------:R-:W-:-:S04]  /*5be0*/  F2FP.F16.F32.PACK_AB R3, RZ, R0 ;  /* 0x00000000ff03723e */ /* 0x000fc800000000ff */
[----:B------:R-:W-:-:S05]  /*5bf0*/  PRMT R3, R3, 0x5410, RZ ;  /* 0x0000541003037816 */ /* 0x000fca00000000ff */
[----:B------:R0:W-:Y:S01]  /*5c00*/  STG.E desc[UR36][R8.64], R3 ;  /* 0x0000000308007986 */ /* 0x0001e2000c101924 */
[----:B------:R-:W-:Y:S05]  /*5c10*/  BRA `(.L_x_2241) ;  /* 0x0000000c00247947 */ /* 0x000fea0003800000 */
.L_x_2246:
[----:B------:R0:W-:Y:S01]  /*5c20*/  STG.E.64 desc[UR36][R8.64], R4 ;  /* 0x0000000408007986 */ /* 0x0001e2000c101b24 */
[----:B------:R-:W-:Y:S01]  /*5c30*/  IMAD.MOV.U32 R22, RZ, RZ, R26 ;  /* 0x000000ffff167224 */ /* 0x000fe200078e001a */
[----:B------:R-:W-:Y:S06]  /*5c40*/  BRA `(.L_x_2241) ;  /* 0x0000000c00187947 */ /* 0x000fec0003800000 */
.L_x_2236:
        /* <DEDUP_REMOVED lines=8> */
[----:B------:R-:W-:Y:S01]  /*5cd0*/  DSETP.NEU.AND P0, PT, R4, RZ, PT ;  /* 0x000000ff0400722a */ /* 0x000fe20003f0d000 */
[----:B------:R-:W-:-:S05]  /*5ce0*/  IMAD.MOV.U32 R22, RZ, RZ, R26 ;  /* 0x000000ffff167224 */ /* 0x000fca00078e001a */
[----:B------:R-:W-:-:S05]  /*5cf0*/  SEL R3, RZ, 0x1, !P0 ;  /* 0x00000001ff037807 */ /* 0x000fca0004000000 */
[----:B------:R0:W-:Y:S01]  /*5d00*/  STG.E.U8 desc[UR36][R8.64], R3 ;  /* 0x0000000308007986 */ /* 0x0001e2000c101124 */
[----:B------:R-:W-:Y:S05]  /*5d10*/  BRA `(.L_x_2241) ;  /* 0x0000000800e47947 */ /* 0x000fea0003800000 */
.L_x_2250:
[----:B------:R-:W-:Y:S01]  /*5d20*/  CS2R R6, SRZ ;  /* 0x0000000000067805 */ /* 0x000fe2000001ff00 */
[----:B------:R-:W-:-:S04]  /*5d30*/  IMAD.MOV.U32 R22, RZ, RZ, R26 ;  /* 0x000000ffff167224 */ /* 0x000fc800078e001a */
[----:B------:R0:W-:Y:S01]  /*5d40*/  STG.E.128 desc[UR36][R8.64], R4 ;  /* 0x0000000408007986 */ /* 0x0001e2000c101d24 */
[----:B------:R-:W-:Y:S05]  /*5d50*/  BRA `(.L_x_2241) ;  /* 0x0000000800d47947 */ /* 0x000fea0003800000 */
.L_x_2249:
        /* <DEDUP_REMOVED lines=10> */
[----:B------:R-:W-:Y:S01]  /*5e00*/  BSSY.RECONVERGENT B0, `(.L_x_2253) ;  /* 0x000000d000007945 */ /* 0x000fe20003800200 */
[----:B------:R-:W-:-:S12]  /*5e10*/  IMAD.MOV.U32 R0, RZ, RZ, 0x7f ;  /* 0x0000007fff007424 */ /* 0x000fd800078e00ff */
        /* <DEDUP_REMOVED lines=11> */
.L_x_2254:
[----:B------:R-:W-:Y:S05]  /*5ed0*/  BSYNC.RECONVERGENT B0 ;  /* 0x0000000000007941 */ /* 0x000fea0003800200 */
.L_x_2253:
[----:B------:R-:W-:Y:S01]  /*5ee0*/  LOP3.LUT R7, R0, 0x80, R7, 0xf8, !PT ;  /* 0x0000008000077812 */ /* 0x000fe200078ef807 */
[----:B------:R-:W-:-:S04]  /*5ef0*/  IMAD.MOV.U32 R22, RZ, RZ, R26 ;  /* 0x000000ffff167224 */ /* 0x000fc800078e001a */
[----:B------:R0:W-:Y:S01]  /*5f00*/  STG.E.U8 desc[UR36][R8.64], R7 ;  /* 0x0000000708007986 */ /* 0x0001e2000c101124 */
[----:B------:R-:W-:Y:S05]  /*5f10*/  BRA `(.L_x_2241) ;  /* 0x0000000800647947 */ /* 0x000fea0003800000 */
.L_x_2252:
        /* <DEDUP_REMOVED lines=19> */
.L_x_2256:
[----:B------:R-:W-:Y:S05]  /*6050*/  BSYNC.RECONVERGENT B0 ;  /* 0x0000000000007941 */ /* 0x000fea0003800200 */
.L_x_2255:
[----:B------:R-:W-:Y:S01]  /*6060*/  LOP3.LUT R7, R0, 0x80, R7, 0xf8, !PT ;  /* 0x0000008000077812 */ /* 0x000fe200078ef807 */
[----:B------:R-:W-:-:S04]  /*6070*/  IMAD.MOV.U32 R22, RZ, RZ, R26 ;  /* 0x000000ffff167224 */ /* 0x000fc800078e001a */
[----:B------:R0:W-:Y:S01]  /*6080*/  STG.E.U8 desc[UR36][R8.64], R7 ;  /* 0x0000000708007986 */ /* 0x0001e2000c101124 */
[----:B------:R-:W-:Y:S05]  /*6090*/  BRA `(.L_x_2241) ;  /* 0x0000000800047947 */ /* 0x000fea0003800000 */
.L_x_2251:
[----:B------:R-:W-:Y:S01]  /*60a0*/  UMOV UR4, 0xf0000000 ;  /* 0xf000000000047882 */ /* 0x000fe20000000000 */
[----:B------:R-:W-:Y:S01]  /*60b0*/  UMOV UR5, 0x380fffff ;  /* 0x380fffff00057882 */ /* 0x000fe20000000000 */
[----:B------:R-:W0:Y:S01]  /*60c0*/  F2F.F32.F64 R0, R4 ;  /* 0x0000000400007310 */ /* 0x000e220000301000 */
[----:B------:R-:W-:Y:S01]  /*60d0*/  DSETP.GEU.AND P0, PT, |R4|, UR4, PT ;  /* 0x0000000404007e2a */ /* 0x000fe2000bf0e200 */
[----:B------:R-:W-:-:S13]  /*60e0*/  IMAD.MOV.U32 R22, RZ, RZ, R26 ;  /* 0x000000ffff167224 */ /* 0x000fda00078e001a */
[----:B0-----:R-:W-:-:S05]  /*60f0*/  @!P0 FMUL R0, R0, 1.175494350822287508e-38 ;  /* 0x0080000000008820 */ /* 0x001fca0000400000 */
[----:B------:R-:W-:-:S05]  /*6100*/  F2FP.BF16.F32.PACK_AB R0, RZ, R0 ;  /* 0x00000000ff00723e */ /* 0x000fca00000010ff */
[----:B------:R0:W-:Y:S01]  /*6110*/  STG.E.U16 desc[UR36][R8.64], R0 ;  /* 0x0000000008007986 */ /* 0x0001e2000c101524 */
[----:B------:R-:W-:Y:S05]  /*6120*/  BRA `(.L_x_2241) ;  /* 0x0000000400e07947 */ /* 0x000fea0003800000 */
.L_x_2248:
        /* <DEDUP_REMOVED lines=8> */
[----:B------:R-:W0:Y:S01]  /*61b0*/  F2I.U32.F64.TRUNC R5, R4 ;  /* 0x0000000400057311 */ /* 0x000e22000030d000 */
[----:B------:R-:W-:Y:S01]  /*61c0*/  IMAD.MOV.U32 R22, RZ, RZ, R26 ;  /* 0x000000ffff167224 */ /* 0x000fe200078e001a */
[----:B0-----:R0:W-:Y:S01]  /*61d0*/  STG.E.U16 desc[UR36][R8.64], R5 ;  /* 0x0000000508007986 */ /* 0x0011e2000c101524 */
[----:B------:R-:W-:Y:S05]  /*61e0*/  BRA `(.L_x_2241) ;  /* 0x0000000400b07947 */ /* 0x000fea0003800000 */
.L_x_2259:
        /* <DEDUP_REMOVED lines=17> */
.L_x_2262:
[----:B------:R-:W-:-:S04]  /*6300*/  SHF.R.U32.HI R0, RZ, 0x14, R7 ;  /* 0x00000014ff007819 */ /* 0x000fc80000011607 */
[----:B------:R-:W-:-:S04]  /*6310*/  LOP3.LUT R0, R0, 0x1, RZ, 0xc0, !PT ;  /* 0x0000000100007812 */ /* 0x000fc800078ec0ff */
[----:B------:R-:W-:-:S04]  /*6320*/  IADD3 R0, PT, PT, R7, 0x487ffff, R0 ;  /* 0x0487ffff07007810 */ /* 0x000fc80007ffe000 */
[----:B------:R-:W-:-:S04]  /*6330*/  SHF.R.U32.HI R0, RZ, 0x14, R0 ;  /* 0x00000014ff007819 */ /* 0x000fc80000011600 */
[----:B------:R-:W-:-:S07]  /*6340*/  LOP3.LUT R3, R0, 0xff, RZ, 0xc0, !PT ;  /* 0x000000ff00037812 */ /* 0x000fce00078ec0ff */
.L_x_2263:
[----:B------:R-:W-:-:S04]  /*6350*/  SHF.R.U32.HI R0, RZ, 0x18, R7 ;  /* 0x00000018ff007819 */ /* 0x000fc80000011607 */
[----:B------:R-:W-:-:S07]  /*6360*/  LOP3.LUT R0, R3, 0x80, R0, 0xf8, !PT ;  /* 0x0000008003007812 */ /* 0x000fce00078ef800 */
.L_x_2261:
[----:B------:R-:W-:Y:S05]  /*6370*/  BSYNC.RECONVERGENT B0 ;  /* 0x0000000000007941 */ /* 0x000fea0003800200 */
.L_x_2260:
[----:B------:R0:W-:Y:S01]  /*6380*/  STG.E.U8 desc[UR36][R8.64], R0 ;  /* 0x0000000008007986 */ /* 0x0001e2000c101124 */
[----:B------:R-:W-:Y:S01]  /*6390*/  IMAD.MOV.U32 R22, RZ, RZ, R26 ;  /* 0x000000ffff167224 */ /* 0x000fe200078e001a */
[----:B------:R-:W-:Y:S06]  /*63a0*/  BRA `(.L_x_2241) ;  /* 0x0000000400407947 */ /* 0x000fec0003800000 */
.L_x_2258:
        /* <DEDUP_REMOVED lines=17> */
.L_x_2266:
[----:B------:R-:W-:-:S04]  /*64c0*/  SHF.R.U32.HI R0, RZ, 0x15, R7 ;  /* 0x00000015ff007819 */ /* 0x000fc80000011607 */
[----:B------:R-:W-:-:S04]  /*64d0*/  LOP3.LUT R0, R0, 0x1, RZ, 0xc0, !PT ;  /* 0x0000000100007812 */ /* 0x000fc800078ec0ff */
[----:B------:R-:W-:-:S04]  /*64e0*/  IADD3 R0, PT, PT, R7, 0x88fffff, R0 ;  /* 0x088fffff07007810 */ /* 0x000fc80007ffe000 */
[----:B------:R-:W-:-:S04]  /*64f0*/  SHF.R.U32.HI R0, RZ, 0x15, R0 ;  /* 0x00000015ff007819 */ /* 0x000fc80000011600 */
[----:B------:R-:W-:-:S07]  /*6500*/  LOP3.LUT R3, R0, 0xff, RZ, 0xc0, !PT ;  /* 0x000000ff00037812 */ /* 0x000fce00078ec0ff */
.L_x_2267:
[----:B------:R-:W-:-:S04]  /*6510*/  SHF.R.U32.HI R0, RZ, 0x18, R7 ;  /* 0x00000018ff007819 */ /* 0x000fc80000011607 */
[----:B------:R-:W-:-:S07]  /*6520*/  LOP3.LUT R0, R3, 0x80, R0, 0xf8, !PT ;  /* 0x0000008003007812 */ /* 0x000fce00078ef800 */
.L_x_2265:
[----:B------:R-:W-:Y:S05]  /*6530*/  BSYNC.RECONVERGENT B0 ;  /* 0x0000000000007941 */ /* 0x000fea0003800200 */
.L_x_2264:
[----:B------:R0:W-:Y:S01]  /*6540*/  STG.E.U8 desc[UR36][R8.64], R0 ;  /* 0x0000000008007986 */ /* 0x0001e2000c101124 */
[----:B------:R-:W-:Y:S01]  /*6550*/  IMAD.MOV.U32 R22, RZ, RZ, R26 ;  /* 0x000000ffff167224 */ /* 0x000fe200078e001a */
[----:B------:R-:W-:Y:S06]  /*6560*/  BRA `(.L_x_2241) ;  /* 0x0000000000d07947 */ /* 0x000fec0003800000 */
.L_x_2257:
[----:B------:R-:W-:-:S13]  /*6570*/  ISETP.NE.AND P0, PT, R0, 0x1c, PT ;  /* 0x0000001c0000780c */ /* 0x000fda0003f05270 */
[----:B------:R-:W-:Y:S05]  /*6580*/  @!P0 BRA `(.L_x_2268) ;  /* 0x0000000000bc8947 */ /* 0x000fea0003800000 */
[----:B------:R-:W-:-:S13]  /*6590*/  ISETP.NE.AND P0, PT, R0, 0x1d, PT ;  /* 0x0000001d0000780c */ /* 0x000fda0003f05270 */
[----:B------:R-:W-:Y:S05]  /*65a0*/  @!P0 BRA `(.L_x_2269) ;  /* 0x0000000000a48947 */ /* 0x000fea0003800000 */
[----:B------:R-:W-:-:S13]  /*65b0*/  ISETP.NE.AND P0, PT, R0, 0x2c, PT ;  /* 0x0000002c0000780c */ /* 0x000fda0003f05270 */
[----:B------:R-:W-:Y:S05]  /*65c0*/  @!P0 BRA `(.L_x_2270) ;  /* 0x0000000000488947 */ /* 0x000fea0003800000 */
.L_x_2240:
[----:B------:R-:W-:Y:S01]  /*65d0*/  MOV R14, 0x0 ;  /* 0x00000000000e7802 */ /* 0x000fe20000000f00 */
[----:B------:R-:W1:Y:S01]  /*65e0*/  LDCU.64 UR6, c[0x4][0x158] ;  /* 0x01002b00ff0677ac */ /* 0x000e620008000a00 */
[----:B------:R-:W-:Y:S02]  /*65f0*/  IMAD.MOV.U32 R8, RZ, RZ, 0x65 ;  /* 0x00000065ff087424 */ /* 0x000fe400078e00ff */
[----:B------:R-:W-:Y:S01]  /*6600*/  IMAD.MOV.U32 R12, RZ, RZ, 0x1 ;  /* 0x00000001ff0c7424 */ /* 0x000fe200078e00ff */
[----:B------:R-:W0:Y:S01]  /*6610*/  LDCU.64 UR8, c[0x4][0x160] ;  /* 0x01002c00ff0877ac */ /* 0x000e220008000a00 */
[----:B------:R-:W2:Y:S01]  /*6620*/  LDC.64 R14, c[0x4][R14] ;  /* 0x010000000e0e7b82 */ /* 0x000ea20000000a00 */
[----:B------:R-:W-:Y:S01]  /*6630*/  IMAD.MOV.U32 R13, RZ, RZ, RZ ;  /* 0x000000ffff0d7224 */ /* 0x000fe200078e00ff */
[----:B------:R-:W4:Y:S01]  /*6640*/  LDCU.64 UR4, c[0x4][0x40] ;  /* 0x01000800ff0477ac */ /* 0x000f220008000a00 */
[----:B-1----:R-:W-:Y:S02]  /*6650*/  IMAD.U32 R4, RZ, RZ, UR6 ;  /* 0x00000006ff047e24 */ /* 0x002fe4000f8e00ff */
[----:B------:R-:W-:-:S02]  /*6660*/  IMAD.U32 R5, RZ, RZ, UR7 ;  /* 0x00000007ff057e24 */ /* 0x000fc4000f8e00ff */
[----:B0-----:R-:W-:Y:S02]  /*6670*/  IMAD.U32 R6, RZ, RZ, UR8 ;  /* 0x00000008ff067e24 */ /* 0x001fe4000f8e00ff */
[----:B------:R-:W-:Y:S02]  /*6680*/  IMAD.U32 R7, RZ, RZ, UR9 ;  /* 0x00000009ff077e24 */ /* 0x000fe4000f8e00ff */
[----:B----4-:R-:W-:Y:S02]  /*6690*/  IMAD.U32 R10, RZ, RZ, UR4 ;  /* 0x00000004ff0a7e24 */ /* 0x010fe4000f8e00ff */
[----:B------:R-:W-:-:S07]  /*66a0*/  IMAD.U32 R11, RZ, RZ, UR5 ;  /* 0x00000005ff0b7e24 */ /* 0x000fce000f8e00ff */
[----:B------:R-:W-:-:S07]  /*66b0*/  LEPC R20, `(.L_x_2271) ;  /* 0x000000001014794e */ /* 0x000fce0000000000 */
[----:B--23--:R-:W-:Y:S05]  /*66c0*/  CALL.ABS.NOINC R14 ;  /* 0x000000000e007343 */ /* 0x00cfea0003c00000 */
.L_x_2271:
[----:B------:R-:W-:Y:S01]  /*66d0*/  IMAD.MOV.U32 R22, RZ, RZ, R26 ;  /* 0x000000ffff167224 */ /* 0x000fe200078e001a */
[----:B------:R-:W-:Y:S06]  /*66e0*/  BRA `(.L_x_2241) ;  /* 0x0000000000707947 */ /* 0x000fec0003800000 */
.L_x_2270:
[----:B------:R-:W-:Y:S01]  /*66f0*/  UMOV UR4, 0xf0000000 ;  /* 0xf000000000047882 */ /* 0x000fe20000000000 */
[----:B------:R-:W-:Y:S01]  /*6700*/  UMOV UR5, 0x380fffff ;  /* 0x380fffff00057882 */ /* 0x000fe20000000000 */
[----:B------:R-:W0:Y:S01]  /*6710*/  F2F.F32.F64 R10, R4 ;  /* 0x00000004000a7310 */ /* 0x000e220000301000 */
[----:B------:R-:W-:Y:S01]  /*6720*/  DSETP.GEU.AND P0, PT, |R4|, UR4, PT ;  /* 0x0000000404007e2a */ /* 0x000fe2000bf0e200 */
[----:B------:R-:W-:-:S13]  /*6730*/  IMAD.MOV.U32 R22, RZ, RZ, R26 ;  /* 0x000000ffff167224 */ /* 0x000fda00078e001a */
        /* <DEDUP_REMOVED lines=16> */
.L_x_2269:
[----:B-1----:R-:W0:Y:S01]  /*6840*/  F2I.U64.F64.TRUNC R4, R4 ;  /* 0x0000000400047311 */ /* 0x002e22000030d800 */
[----:B------:R-:W-:Y:S01]  /*6850*/  IMAD.MOV.U32 R22, RZ, RZ, R26 ;  /* 0x000000ffff167224 */ /* 0x000fe200078e001a */
[----:B0-----:R2:W-:Y:S01]  /*6860*/  STG.E.64 desc[UR36][R8.64], R4 ;  /* 0x0000000408007986 */ /* 0x0015e2000c101b24 */
[----:B------:R-:W-:Y:S05]  /*6870*/  BRA `(.L_x_2241) ;  /* 0x00000000000c7947 */ /* 0x000fea0003800000 */
.L_x_2268:
[----:B------:R-:W0:Y:S01]  /*6880*/  F2I.U32.F64.TRUNC R5, R4 ;  /* 0x0000000400057311 */ /* 0x000e22000030d000 */
[----:B------:R-:W-:Y:S01]  /*6890*/  IMAD.MOV.U32 R22, RZ, RZ, R26 ;  /* 0x000000ffff167224 */ /* 0x000fe200078e001a */
[----:B0-----:R0:W-:Y:S06]  /*68a0*/  STG.E desc[UR36][R8.64], R5 ;  /* 0x0000000508007986 */ /* 0x0011ec000c101924 */
.L_x_2241:
[----:B------:R-:W-:-:S13]  /*68b0*/  ISETP.GE.AND P0, PT, R22, R19, PT ;  /* 0x000000131600720c */ /* 0x000fda0003f06270 */
[----:B------:R-:W-:Y:S05]  /*68c0*/  @P0 BREAK.RELIABLE B6 ;  /* 0x0000000000060942 */ /* 0x000fea0003800100 */
[----:B------:R-:W-:Y:S05]  /*68d0*/  @P0 BRA `(.L_x_2272) ;  /* 0x0000002000a00947 */ /* 0x000fea0003800000 */
[----:B------:R-:W4:Y:S01]  /*68e0*/  LDCU UR4, c[0x0][0x3a8] ;  /* 0x00007500ff0477ac */ /* 0x000f220008000800 */
[----:B012---:R-:W0:Y:S01]  /*68f0*/  LDC.64 R4, c[0x0][0x388] ;  /* 0x0000e200ff047b82 */ /* 0x007e220000000a00 */
[----:B------:R-:W-:Y:S01]  /*6900*/  IMAD R0, R18, 0x200, R22 ;  /* 0x0000020012007824 */ /* 0x000fe200078e0216 */
[----:B------:R-:W-:-:S03]  /*6910*/  PRMT R6, R2, 0x9910, RZ ;  /* 0x0000991002067816 */ /* 0x000fc600000000ff */
[----:B----4-:R-:W-:Y:S02]  /*6920*/  IMAD R3, R0, UR4, RZ ;  /* 0x0000000400037c24 */ /* 0x010fe4000f8e02ff */
        /* <DEDUP_REMOVED lines=13> */
[----:B---3--:R-:W0:Y:S02]  /*6a00*/  F2I.F64.TRUNC R29, R28 ;  /* 0x0000001c001d7311 */ /* 0x008e24000030d100 */
[----:B0-----:R0:W-:Y:S01]  /*6a10*/  STG.E.U8 desc[UR36][R4.64], R29 ;  /* 0x0000001d04007986 */ /* 0x0011e2000c101124 */
[----:B------:R-:W-:Y:S05]  /*6a20*/  BRA `(.L_x_2278) ;  /* 0x0000000c00f07947 */ /* 0x000fea0003800000 */
.L_x_2276:
[----:B---3--:R-:W0:Y:S02]  /*6a30*/  F2I.S64.F64.TRUNC R28, R28 ;  /* 0x0000001c001c7311 */ /* 0x008e24000030d900 */
[----:B0-----:R-:W-:-:S05]  /*6a40*/  IMAD.MOV.U32 R3, RZ, RZ, R28 ;  /* 0x000000ffff037224 */ /* 0x001fca00078e001c */
[----:B------:R0:W-:Y:S01]  /*6a50*/  STG.E.U8 desc[UR36][R4.64], R3 ;  /* 0x0000000304007986 */ /* 0x0001e2000c101124 */
[----:B------:R-:W-:Y:S05]  /*6a60*/  BRA `(.L_x_2278) ;  /* 0x0000000c00e07947 */ /* 0x000fea0003800000 */
.L_x_2275:
[----:B------:R-:W-:-:S13]  /*6a70*/  ISETP.NE.AND P0, PT, R0, 0x2, PT ;  /* 0x000000020000780c */ /* 0x000fda0003f05270 */
[----:B------:R-:W-:Y:S05]  /*6a80*/  @!P0 BRA `(.L_x_2279) ;  /* 0x0000000000288947 */ /* 0x000fea0003800000 */
[----:B------:R-:W-:-:S13]  /*6a90*/  ISETP.NE.AND P0, PT, R0, 0x3, PT ;  /* 0x000000030000780c */ /* 0x000fda0003f05270 */
[----:B------:R-:W-:Y:S05]  /*6aa0*/  @!P0 BRA `(.L_x_2280) ;  /* 0x0000000000148947 */ /* 0x000fea0003800000 */
[----:B------:R-:W-:-:S13]  /*6ab0*/  ISETP.NE.AND P0, PT, R0, 0x4, PT ;  /* 0x000000040000780c */ /* 0x000fda0003f05270 */
[----:B------:R-:W-:Y:S05]  /*6ac0*/  @P0 BRA `(.L_x_2277) ;  /* 0x0000000800b40947 */ /* 0x000fea0003800000 */
[----:B---3--:R-:W0:Y:S02]  /*6ad0*/  F2I.S64.F64.TRUNC R28, R28 ;  /* 0x0000001c001c7311 */ /* 0x008e24000030d900 */
[----:B0-----:R0:W-:Y:S01]  /*6ae0*/  STG.E.64 desc[UR36][R4.64], R28 ;  /* 0x0000001c04007986 */ /* 0x0011e2000c101b24 */
[----:B------:R-:W-:Y:S05]  /*6af0*/  BRA `(.L_x_2278) ;  /* 0x0000000c00bc7947 */ /* 0x000fea0003800000 */
.L_x_2280:
[----:B---3--:R-:W0:Y:S02]  /*6b00*/  F2I.F64.TRUNC R29, R28 ;  /* 0x0000001c001d7311 */ /* 0x008e24000030d100 */
[----:B0-----:R0:W-:Y:S01]  /*6b10*/  STG.E desc[UR36][R4.64], R29 ;  /* 0x0000001d04007986 */ /* 0x0011e2000c101924 */
[----:B------:R-:W-:Y:S05]  /*6b20*/  BRA `(.L_x_2278) ;  /* 0x0000000c00b07947 */ /* 0x000fea0003800000 */
.L_x_2279:
[----:B---3--:R-:W0:Y:S02]  /*6b30*/  F2I.F64.TRUNC R29, R28 ;  /* 0x0000001c001d7311 */ /* 0x008e24000030d100 */
[----:B0-----:R0:W-:Y:S01]  /*6b40*/  STG.E.U16 desc[UR36][R4.64], R29 ;  /* 0x0000001d04007986 */ /* 0x0011e2000c101524 */
[----:B------:R-:W-:Y:S05]  /*6b50*/  BRA `(.L_x_2278) ;  /* 0x0000000c00a47947 */ /* 0x000fea0003800000 */
.L_x_2274:
        /* <DEDUP_REMOVED lines=8> */
[----:B---3--:R-:W0:Y:S01]  /*6be0*/  F2F.F32.F64 R3, R28 ;  /* 0x0000001c00037310 */ /* 0x008e220000301000 */
[----:B------:R-:W-:-:S14]  /*6bf0*/  DSETP.GEU.AND P0, PT, |R28|, UR4, PT ;  /* 0x000000041c007e2a */ /* 0x000fdc000bf0e200 */
[----:B0-----:R-:W-:-:S05]  /*6c00*/  @!P0 FMUL R3, R3, 1.175494350822287508e-38 ;  /* 0x0080000003038820 */ /* 0x001fca0000400000 */
[----:B------:R0:W-:Y:S01]  /*6c10*/  STG.E desc[UR36][R4.64], R3 ;  /* 0x0000000304007986 */ /* 0x0001e2000c101924 */
[----:B------:R-:W-:Y:S05]  /*6c20*/  BRA `(.L_x_2278) ;  /* 0x0000000c00707947 */ /* 0x000fea0003800000 */
.L_x_2282:
        /* <DEDUP_REMOVED lines=8> */
.L_x_2281:
        /* <DEDUP_REMOVED lines=8> */
[----:B---3--:R-:W0:Y:S01]  /*6d30*/  F2F.F32.F64 R6, R28 ;  /* 0x0000001c00067310 */ /* 0x008e220000301000 */
[----:B------:R-:W-:Y:S01]  /*6d40*/  DSETP.GEU.AND P0, PT, |R28|, UR4, PT ;  /* 0x000000041c007e2a */ /* 0x000fe2000bf0e200 */
[----:B------:R-:W-:-:S13]  /*6d50*/  IMAD.MOV.U32 R7, RZ, RZ, RZ ;  /* 0x000000ffff077224 */ /* 0x000fda00078e00ff */
[----:B0-----:R-:W-:-:S05]  /*6d60*/  @!P0 FMUL R6, R6, 1.175494350822287508e-38 ;  /* 0x0080000006068820 */ /* 0x001fca0000400000 */
[----:B------:R0:W-:Y:S01]  /*6d70*/  STG.E.64 desc[UR36][R4.64], R6 ;  /* 0x0000000604007986 */ /* 0x0001e2000c101b24 */
[----:B------:R-:W-:Y:S05]  /*6d80*/  BRA `(.L_x_2278) ;  /* 0x0000000c00187947 */ /* 0x000fea0003800000 */
.L_x_2284:
        /* <DEDUP_REMOVED lines=9> */
.L_x_2283:
[----:B---3--:R0:W-:Y:S01]  /*6e20*/  STG.E.64 desc[UR36][R4.64], R28 ;  /* 0x0000001c04007986 */ /* 0x0081e2000c101b24 */
[----:B------:R-:W-:Y:S05]  /*6e30*/  BRA `(.L_x_2278) ;  /* 0x0000000800ec7947 */ /* 0x000fea0003800000 */
.L_x_2273:
        /* <DEDUP_REMOVED lines=10> */
[----:B---3--:R-:W0:Y:S02]  /*6ee0*/  F2I.U32.F64.TRUNC R29, R28 ;  /* 0x0000001c001d7311 */ /* 0x008e24000030d000 */
[----:B0-----:R0:W-:Y:S01]  /*6ef0*/  STG.E.U16 desc[UR36][R4.64], R29 ;  /* 0x0000001d04007986 */ /* 0x0011e2000c101524 */
[----:B------:R-:W-:Y:S05]  /*6f00*/  BRA `(.L_x_2278) ;  /* 0x0000000800b87947 */ /* 0x000fea0003800000 */
.L_x_2288:
[----:B------:R-:W-:Y:S01]  /*6f10*/  UMOV UR4, 0xf0000000 ;  /* 0xf000000000047882 */ /* 0x000fe20000000000 */
[----:B------:R-:W-:Y:S01]  /*6f20*/  UMOV UR5, 0x380fffff ;  /* 0x380fffff00057882 */ /* 0x000fe20000000000 */
[----:B---3--:R-:W0:Y:S01]  /*6f30*/  F2F.F32.F64 R7, R28 ;  /* 0x0000001c00077310 */ /* 0x008e220000301000 */
        /* <DEDUP_REMOVED lines=19> */
.L_x_2291:
[----:B------:R-:W-:-:S04]  /*7070*/  SHF.R.U32.HI R3, RZ, 0x18, R7 ;  /* 0x00000018ff037819 */ /* 0x000fc80000011607 */
[----:B------:R-:W-:-:S07]  /*7080*/  LOP3.LUT R0, R0, 0x80, R3, 0xf8, !PT ;  /* 0x0000008000007812 */ /* 0x000fce00078ef803 */
.L_x_2290:
[----:B------:R-:W-:Y:S05]  /*7090*/  BSYNC.RECONVERGENT B0 ;  /* 0x0000000000007941 */ /* 0x000fea0003800200 */
.L_x_2289:
[----:B------:R4:W-:Y:S01]  /*70a0*/  STG.E.U8 desc[UR36][R4.64], R0 ;  /* 0x0000000004007986 */ /* 0x0009e2000c101124 */
[----:B------:R-:W-:Y:S05]  /*70b0*/  BRA `(.L_x_2278) ;  /* 0x00000008004c7947 */ /* 0x000fea0003800000 */
.L_x_2287:
        /* <DEDUP_REMOVED lines=22> */
.L_x_2294:
[----:B------:R-:W-:-:S04]  /*7220*/  SHF.R.U32.HI R3, RZ, 0x18, R7 ;  /* 0x00000018ff037819 */ /* 0x000fc80000011607 */
[----:B------:R-:W-:-:S07]  /*7230*/  LOP3.LUT R0, R0, 0x80, R3, 0xf8, !PT ;  /* 0x0000008000007812 */ /* 0x000fce00078ef803 */
.L_x_2293:
[----:B------:R-:W-:Y:S05]  /*7240*/  BSYNC.RECONVERGENT B0 ;  /* 0x0000000000007941 */ /* 0x000fea0003800200 */
.L_x_2292:
[----:B------:R3:W-:Y:S01]  /*7250*/  STG.E.U8 desc[UR36][R4.64], R0 ;  /* 0x0000000004007986 */ /* 0x0007e2000c101124 */
[----:B------:R-:W-:Y:S05]  /*7260*/  BRA `(.L_x_2278) ;  /* 0x0000000400e07947 */ /* 0x000fea0003800000 */
.L_x_2286:
        /* <DEDUP_REMOVED lines=26> */
.L_x_2296:
[----:B---3--:R-:W0:Y:S02]  /*7410*/  F2I.U64.F64.TRUNC R28, R28 ;  /* 0x0000001c001c7311 */ /* 0x008e24000030d800 */
[----:B0-----:R0:W-:Y:S01]  /*7420*/  STG.E.64 desc[UR36][R4.64], R28 ;  /* 0x0000001c04007986 */ /* 0x0011e2000c101b24 */
[----:B------:R-:W-:Y:S05]  /*7430*/  BRA `(.L_x_2278) ;  /* 0x00000004006c7947 */ /* 0x000fea0003800000 */
.L_x_2295:
[----:B---3--:R-:W0:Y:S02]  /*7440*/  F2I.U32.F64.TRUNC R29, R28 ;  /* 0x0000001c001d7311 */ /* 0x008e24000030d000 */
[----:B0-----:R2:W-:Y:S01]  /*7450*/  STG.E desc[UR36][R4.64], R29 ;  /* 0x0000001d04007986 */ /* 0x0015e2000c101924 */
[----:B------:R-:W-:Y:S05]  /*7460*/  BRA `(.L_x_2278) ;  /* 0x0000000400607947 */ /* 0x000fea0003800000 */
.L_x_2285:
[----:B------:R-:W-:-:S13]  /*7470*/  ISETP.GT.AND P0, PT, R0, 0xe, PT ;  /* 0x0000000e0000780c */ /* 0x000fda0003f04270 */
[----:B------:R-:W-:Y:S05]  /*7480*/  @P0 BRA `(.L_x_2297) ;  /* 0x00000000002c0947 */ /* 0x000fea0003800000 */
[----:B------:R-:W-:-:S13]  /*7490*/  ISETP.NE.AND P0, PT, R0, 0xa, PT ;  /* 0x0000000a0000780c */ /* 0x000fda0003f05270 */
[----:B------:R-:W-:Y:S05]  /*74a0*/  @!P0 BRA `(.L_x_2298) ;  /* 0x0000000000188947 */ /* 0x000fea0003800000 */
[----:B------:R-:W-:-:S13]  /*74b0*/  ISETP.NE.AND P0, PT, R0, 0xb, PT ;  /* 0x0000000b0000780c */ /* 0x000fda0003f05270 */
[----:B------:R-:W-:Y:S05]  /*74c0*/  @P0 BRA `(.L_x_2277) ;  /* 0x0000000000340947 */ /* 0x000fea0003800000 */
[----:B---3--:R-:W-:-:S06]  /*74d0*/  DSETP.NEU.AND P0, PT, R28, RZ, PT ;  /* 0x000000ff1c00722a */ /* 0x008fcc0003f0d000 */
[----:B------:R-:W-:-:S05]  /*74e0*/  SEL R3, RZ, 0x1, !P0 ;  /* 0x00000001ff037807 */ /* 0x000fca0004000000 */
[----:B------:R0:W-:Y:S01]  /*74f0*/  STG.E.U8 desc[UR36][R4.64], R3 ;  /* 0x0000000304007986 */ /* 0x0001e2000c101124 */
[----:B------:R-:W-:Y:S05]  /*7500*/  BRA `(.L_x_2278) ;  /* 0x0000000400387947 */ /* 0x000fea0003800000 */
.L_x_2298:
[----:B------:R-:W-:-:S05]  /*7510*/  CS2R R30, SRZ ;  /* 0x00000000001e7805 */ /* 0x000fca000001ff00 */
[----:B---3--:R0:W-:Y:S01]  /*7520*/  STG.E.128 desc[UR36][R4.64], R28 ;  /* 0x0000001c04007986 */ /* 0x0081e2000c101d24 */
[----:B------:R-:W-:Y:S05]  /*7530*/  BRA `(.L_x_2278) ;  /* 0x00000004002c7947 */ /* 0x000fea0003800000 */
.L_x_2297:
[----:B------:R-:W-:-:S13]  /*7540*/  ISETP.NE.AND P0, PT, R0, 0xf, PT ;  /* 0x0000000f0000780c */ /* 0x000fda0003f05270 */
[----:B------:R-:W-:Y:S05]  /*7550*/  @!P0 BRA `(.L_x_2299) ;  /* 0x0000000400088947 */ /* 0x000fea0003800000 */
[----:B------:R-:W-:-:S13]  /*7560*/  ISETP.NE.AND P0, PT, R0, 0x17, PT ;  /* 0x000000170000780c */ /* 0x000fda0003f05270 */
[----:B------:R-:W-:Y:S05]  /*7570*/  @!P0 BRA `(.L_x_2300) ;  /* 0x0000000000a08947 */ /* 0x000fea0003800000 */
[----:B------:R-:W-:-:S13]  /*7580*/  ISETP.NE.AND P0, PT, R0, 0x18, PT ;  /* 0x000000180000780c */ /* 0x000fda0003f05270 */
[----:B------:R-:W-:Y:S05]  /*7590*/  @!P0 BRA `(.L_x_2301) ;  /* 0x0000000000448947 */ /* 0x000fea0003800000 */
.L_x_2277:
        /* <DEDUP_REMOVED lines=16> */
.L_x_2302:
[----:B------:R-:W-:Y:S05]  /*76a0*/  BRA `(.L_x_2278) ;  /* 0x0000000000d07947 */ /* 0x000fea0003800000 */
.L_x_2301:
[----:B------:R-:W-:Y:S01]  /*76b0*/  UMOV UR4, 0xf0000000 ;  /* 0xf000000000047882 */ /* 0x000fe20000000000 */
[----:B------:R-:W-:Y:S01]  /*76c0*/  UMOV UR5, 0x380fffff ;  /* 0x380fffff00057882 */ /* 0x000fe20000000000 */
[----:B---3--:R-:W0:Y:S01]  /*76d0*/  F2F.F32.F64 R7, R28 ;  /* 0x0000001c00077310 */ /* 0x008e220000301000 */
        /* <DEDUP_REMOVED lines=14> */
.L_x_2304:
[----:B------:R-:W-:Y:S05]  /*77c0*/  BSYNC.RECONVERGENT B0 ;  /* 0x0000000000007941 */ /* 0x000fea0003800200 */
.L_x_2303:
[----:B------:R-:W-:-:S05]  /*77d0*/  LOP3.LUT R3, R0, 0x80, R3, 0xf8, !PT ;  /* 0x0000008000037812 */ /* 0x000fca00078ef803 */
[----:B------:R0:W-:Y:S01]  /*77e0*/  STG.E.U8 desc[UR36][R4.64], R3 ;  /* 0x0000000304007986 */ /* 0x0001e2000c101124 */
[----:B------:R-:W-:Y:S05]  /*77f0*/  BRA `(.L_x_2278) ;  /* 0x00000000007c7947 */ /* 0x000fea0003800000 */
.L_x_2300:
[----:B------:R-:W-:Y:S01]  /*7800*/  UMOV UR4, 0xf0000000 ;  /* 0xf000000000047882 */ /* 0x000fe20000000000 */
[----:B------:R-:W-:Y:S01]  /*7810*/  UMOV UR5, 0x380fffff ;  /* 0x380fffff00057882 */ /* 0x000fe20000000000 */
[----:B---3--:R-:W0:Y:S01]  /*7820*/  F2F.F32.F64 R7, R28 ;  /* 0x0000001c00077310 */ /* 0x008e220000301000 */
        /* <DEDUP_REMOVED lines=13> */
.L_x_2306:
[----:B------:R-:W-:Y:S01]  /*7900*/  IMAD.MOV.U32 R0, RZ, RZ, 0x7f ;  /* 0x0000007fff007424 */ /* 0x000fe200078e00ff */
[----:B------:R-:W-:-:S04]  /*7910*/  ISETP.GT.U32.AND P0, PT, R3, 0x7f800000, PT ;  /* 0x7f8000000300780c */ /* 0x000fc80003f04070 */
[----:B------:R-:W-:-:S09]  /*7920*/  SEL R0, R0, 0x7c, P0 ;  /* 0x0000007c00007807 */ /* 0x000fd20000000000 */
.L_x_2307:
[----:B------:R-:W-:Y:S05]  /*7930*/  BSYNC.RECONVERGENT B0 ;  /* 0x0000000000007941 */ /* 0x000fea0003800200 */
.L_x_2305:
[----:B------:R-:W-:-:S04]  /*7940*/  SHF.R.U32.HI R3, RZ, 0x18, R7 ;  /* 0x00000018ff037819 */ /* 0x000fc80000011607 */
[----:B------:R-:W-:-:S05]  /*7950*/  LOP3.LUT R3, R0, 0x80, R3, 0xf8, !PT ;  /* 0x0000008000037812 */ /* 0x000fca00078ef803 */
[----:B------:R0:W-:Y:S01]  /*7960*/  STG.E.U8 desc[UR36][R4.64], R3 ;  /* 0x0000000304007986 */ /* 0x0001e2000c101124 */
[----:B------:R-:W-:Y:S05]  /*7970*/  BRA `(.L_x_2278) ;  /* 0x00000000001c7947 */ /* 0x000fea0003800000 */
.L_x_2299:
[----:B------:R-:W-:Y:S01]  /*7980*/  UMOV UR4, 0xf0000000 ;  /* 0xf000000000047882 */ /* 0x000fe20000000000 */
[----:B------:R-:W-:Y:S01]  /*7990*/  UMOV UR5, 0x380fffff ;  /* 0x380fffff00057882 */ /* 0x000fe20000000000 */
[----:B---3--:R-:W0:Y:S01]  /*79a0*/  F2F.F32.F64 R0, R28 ;  /* 0x0000001c00007310 */ /* 0x008e220000301000 */
[----:B------:R-:W-:-:S14]  /*79b0*/  DSETP.GEU.AND P0, PT, |R28|, UR4, PT ;  /* 0x000000041c007e2a */ /* 0x000fdc000bf0e200 */
[----:B0-----:R-:W-:-:S05]  /*79c0*/  @!P0 FMUL R0, R0, 1.175494350822287508e-38 ;  /* 0x0080000000008820 */ /* 0x001fca0000400000 */
[----:B------:R-:W-:-:S05]  /*79d0*/  F2FP.BF16.F32.PACK_AB R0, RZ, R0 ;  /* 0x00000000ff00723e */ /* 0x000fca00000010ff */
[----:B------:R0:W-:Y:S02]  /*79e0*/  STG.E.U16 desc[UR36][R4.64], R0 ;  /* 0x0000000004007986 */ /* 0x0001e4000c101524 */
.L_x_2278:
[----:B------:R-:W-:-:S07]  /*79f0*/  VIADD R22, R22, 0x80 ;  /* 0x0000008016167836 */ /* 0x000fce0000000000 */
.L_x_2235:
[----:B------:R-:W-:-:S13]  /*7a00*/  ISETP.GE.AND P0, PT, R22, R19, PT ;  /* 0x000000131600720c */ /* 0x000fda0003f06270 */
[----:B------:R-:W-:Y:S05]  /*7a10*/  @P0 BREAK.RELIABLE B6 ;  /* 0x0000000000060942 */ /* 0x000fea0003800100 */
[----:B------:R-:W-:Y:S05]  /*7a20*/  @P0 BRA `(.L_x_2272) ;  /* 0x00000010004c0947 */ /* 0x000fea0003800000 */
[----:B------:R-:W-:Y:S05]  /*7a30*/  BSYNC.RELIABLE B6 ;  /* 0x0000000000067941 */ /* 0x000fea0003800100 */
.L_x_2234:
        /* <DEDUP_REMOVED lines=18> */
[----:B------:R-:W0:Y:S02]  /*7b60*/  F2I.F64.TRUNC R25, R24 ;  /* 0x0000001800197311 */ /* 0x000e24000030d100 */
[----:B0-----:R0:W-:Y:S01]  /*7b70*/  STG.E.U8 desc[UR36][R4.64], R25 ;  /* 0x0000001904007986 */ /* 0x0011e2000c101124 */
[----:B------:R-:W-:Y:S05]  /*7b80*/  BRA `(.L_x_2313) ;  /* 0x0000000c00f07947 */ /* 0x000fea0003800000 */
.L_x_2311:
[----:B------:R-:W0:Y:S02]  /*7b90*/  F2I.S64.F64.TRUNC R24, R24 ;  /* 0x0000001800187311 */ /* 0x000e24000030d900 */
[----:B0-----:R-:W-:-:S05]  /*7ba0*/  IMAD.MOV.U32 R3, RZ, RZ, R24 ;  /* 0x000000ffff037224 */ /* 0x001fca00078e0018 */
[----:B------:R0:W-:Y:S01]  /*7bb0*/  STG.E.U8 desc[UR36][R4.64], R3 ;  /* 0x0000000304007986 */ /* 0x0001e2000c101124 */
[----:B------:R-:W-:Y:S05]  /*7bc0*/  BRA `(.L_x_2313) ;  /* 0x0000000c00e07947 */ /* 0x000fea0003800000 */
.L_x_2310:
[----:B------:R-:W-:-:S13]  /*7bd0*/  ISETP.NE.AND P0, PT, R0, 0x2, PT ;  /* 0x000000020000780c */ /* 0x000fda0003f05270 */
[----:B------:R-:W-:Y:S05]  /*7be0*/  @!P0 BRA `(.L_x_2314) ;  /* 0x0000000000288947 */ /* 0x000fea0003800000 */
[----:B------:R-:W-:-:S13]  /*7bf0*/  ISETP.NE.AND P0, PT, R0, 0x3, PT ;  /* 0x000000030000780c */ /* 0x000fda0003f05270 */
[----:B------:R-:W-:Y:S05]  /*7c00*/  @!P0 BRA `(.L_x_2315) ;  /* 0x0000000000148947 */ /* 0x000fea0003800000 */
[----:B------:R-:W-:-:S13]  /*7c10*/  ISETP.NE.AND P0, PT, R0, 0x4, PT ;  /* 0x000000040000780c */ /* 0x000fda0003f05270 */
[----:B------:R-:W-:Y:S05]  /*7c20*/  @P0 BRA `(.L_x_2312) ;  /* 0x0000000800b40947 */ /* 0x000fea0003800000 */
[----:B------:R-:W0:Y:S02]  /*7c30*/  F2I.S64.F64.TRUNC R24, R24 ;  /* 0x0000001800187311 */ /* 0x000e24000030d900 */
[----:B0-----:R0:W-:Y:S01]  /*7c40*/  STG.E.64 desc[UR36][R4.64], R24 ;  /* 0x0000001804007986 */ /* 0x0011e2000c101b24 */
[----:B------:R-:W-:Y:S05]  /*7c50*/  BRA `(.L_x_2313) ;  /* 0x0000000c00bc7947 */ /* 0x000fea0003800000 */
.L_x_2315:
[----:B------:R-:W0:Y:S02]  /*7c60*/  F2I.F64.TRUNC R25, R24 ;  /* 0x0000001800197311 */ /* 0x000e24000030d100 */
[----:B0-----:R0:W-:Y:S01]  /*7c70*/  STG.E desc[UR36][R4.64], R25 ;  /* 0x0000001904007986 */ /* 0x0011e2000c101924 */
[----:B------:R-:W-:Y:S05]  /*7c80*/  BRA `(.L_x_2313) ;  /* 0x0000000c00b07947 */ /* 0x000fea0003800000 */
.L_x_2314:
[----:B------:R-:W0:Y:S02]  /*7c90*/  F2I.F64.TRUNC R25, R24 ;  /* 0x0000001800197311 */ /* 0x000e24000030d100 */
[----:B0-----:R0:W-:Y:S01]  /*7ca0*/  STG.E.U16 desc[UR36][R4.64], R25 ;  /* 0x0000001904007986 */ /* 0x0011e2000c101524 */
[----:B------:R-:W-:Y:S05]  /*7cb0*/  BRA `(.L_x_2313) ;  /* 0x0000000c00a47947 */ /* 0x000fea0003800000 */
.L_x_2309:
        /* <DEDUP_REMOVED lines=9> */
[----:B------:R-:W-:-:S14]  /*7d50*/  DSETP.GEU.AND P0, PT, |R24|, UR4, PT ;  /* 0x0000000418007e2a */ /* 0x000fdc000bf0e200 */
[----:B0-----:R-:W-:-:S05]  /*7d60*/  @!P0 FMUL R3, R3, 1.175494350822287508e-38 ;  /* 0x0080000003038820 */ /* 0x001fca0000400000 */
[----:B------:R0:W-:Y:S01]  /*7d70*/  STG.E desc[UR36][R4.64], R3 ;  /* 0x0000000304007986 */ /* 0x0001e2000c101924 */
[----:B------:R-:W-:Y:S05]  /*7d80*/  BRA `(.L_x_2313) ;  /* 0x0000000c00707947 */ /* 0x000fea0003800000 */
.L_x_2317:
[----:B------:R-:W-:Y:S01]  /*7d90*/  UMOV UR4, 0xf0000000 ;  /* 0xf000000000047882 */ /* 0x000fe20000000000 */
[----:B------:R-:W-:Y:S01]  /*7da0*/  UMOV UR5, 0x380fffff ;  /* 0x380fffff00057882 */ /* 0x000fe20000000000 */
[----:B------:R-:W0:Y:S01]  /*7db0*/  F2F.F32.F64 R0, R24 ;  /* 0x0000001800007310 */ /* 0x000e220000301000 */
[----:B------:R-:W-:-:S14]  /*7dc0*/  DSETP.GEU.AND P0, PT, |R24|, UR4, PT ;  /* 0x0000000418007e2a */ /* 0x000fdc000bf0e200 */
[----:B0-----:R-:W-:-:S05]  /*7dd0*/  @!P0 FMUL R0, R0, 1.175494350822287508e-38 ;  /* 0x0080000000008820 */ /* 0x001fca0000400000 */
[----:B------:R-:W-:-:S05]  /*7de0*/  F2FP.F16.F32.PACK_AB R0, RZ, R0 ;  /* 0x00000000ff00723e */ /* 0x000fca00000000ff */
[----:B------:R0:W-:Y:S01]  /*7df0*/  STG.E.U16 desc[UR36][R4.64], R0 ;  /* 0x0000000004007986 */ /* 0x0001e2000c101524 */
[----:B------:R-:W-:Y:S05]  /*7e00*/  BRA `(.L_x_2313) ;  /* 0x0000000c00507947 */ /* 0x000fea0003800000 */
.L_x_2316:
        /* <DEDUP_REMOVED lines=14> */
.L_x_2319:
[----:B------:R-:W-:Y:S01]  /*7ef0*/  UMOV UR4, 0xf0000000 ;  /* 0xf000000000047882 */ /* 0x000fe20000000000 */
[----:B------:R-:W-:Y:S01]  /*7f00*/  UMOV UR5, 0x380fffff ;  /* 0x380fffff00057882 */ /* 0x000fe20000000000 */
[----:B------:R-:W0:Y:S01]  /*7f10*/  F2F.F32.F64 R0, R24 ;  /* 0x0000001800007310 */ /* 0x000e220000301000 */
[----:B------:R-:W-:-:S14]  /*7f20*/  DSETP.GEU.AND P0, PT, |R24|, UR4, PT ;  /* 0x0000000418007e2a */ /* 0x000fdc000bf0e200 */
[----:B0-----:R-:W-:-:S05]  /*7f30*/  @!P0 FMUL R0, R0, 1.175494350822287508e-38 ;  /* 0x0080000000008820 */ /* 0x001fca0000400000 */
[----:B------:R-:W-:-:S04]  /*7f40*/  F2FP.F16.F32.PACK_AB R3, RZ, R0 ;  /* 0x00000000ff03723e */ /* 0x000fc800000000ff */
[----:B------:R-:W-:-:S05]  /*7f50*/  PRMT R3, R3, 0x5410, RZ ;  /* 0x0000541003037816 */ /* 0x000fca00000000ff */
[----:B------:R0:W-:Y:S01]  /*7f60*/  STG.E desc[UR36][R4.64], R3 ;  /* 0x0000000304007986 */ /* 0x0001e2000c101924 */
[----:B------:R-:W-:Y:S05]  /*7f70*/  BRA `(.L_x_2313) ;  /* 0x0000000800f47947 */ /* 0x000fea0003800000 */
.L_x_2318:
[----:B------:R0:W-:Y:S01]  /*7f80*/  STG.E.64 desc[UR36][R4.64], R24 ;  /* 0x0000001804007986 */ /* 0x0001e2000c101b24 */
[----:B------:R-:W-:Y:S05]  /*7f90*/  BRA `(.L_x_2313) ;  /* 0x0000000800ec7947 */ /* 0x000fea0003800000 */
.L_x_2308:
        /* <DEDUP_REMOVED lines=10> */
[----:B------:R-:W0:Y:S02]  /*8040*/  F2I.U32.F64.TRUNC R25, R24 ;  /* 0x0000001800197311 */ /* 0x000e24000030d000 */
[----:B0-----:R0:W-:Y:S01]  /*8050*/  STG.E.U16 desc[UR36][R4.64], R25 ;  /* 0x0000001904007986 */ /* 0x0011e2000c101524 */
[----:B------:R-:W-:Y:S05]  /*8060*/  BRA `(.L_x_2313) ;  /* 0x0000000800b87947 */ /* 0x000fea0003800000 */
.L_x_2323:
        /* <DEDUP_REMOVED lines=22> */
.L_x_2326:
[----:B------:R-:W-:-:S04]  /*81d0*/  SHF.R.U32.HI R3, RZ, 0x18, R7 ;  /* 0x00000018ff037819 */ /* 0x000fc80000011607 */
[----:B------:R-:W-:-:S07]  /*81e0*/  LOP3.LUT R0, R0, 0x80, R3, 0xf8, !PT ;  /* 0x0000008000007812 */ /* 0x000fce00078ef803 */
.L_x_2325:
[----:B------:R-:W-:Y:S05]  /*81f0*/  BSYNC.RECONVERGENT B0 ;  /* 0x0000000000007941 */ /* 0x000fea0003800200 */
.L_x_2324:
[----:B------:R0:W-:Y:S01]  /*8200*/  STG.E.U8 desc[UR36][R4.64], R0 ;  /* 0x0000000004007986 */ /* 0x0001e2000c101124 */
[----:B------:R-:W-:Y:S05]  /*8210*/  BRA `(.L_x_2313) ;  /* 0x00000008004c7947 */ /* 0x000fea0003800000 */
.L_x_2322:
        /* <DEDUP_REMOVED lines=22> */
.L_x_2329:
[----:B------:R-:W-:-:S04]  /*8380*/  SHF.R.U32.HI R3, RZ, 0x18, R7 ;  /* 0x00000018ff037819 */ /* 0x000fc80000011607 */
[----:B------:R-:W-:-:S07]  /*8390*/  LOP3.LUT R0, R0, 0x80, R3, 0xf8, !PT ;  /* 0x0000008000007812 */ /* 0x000fce00078ef803 */
.L_x_2328:
[----:B------:R-:W-:Y:S05]  /*83a0*/  BSYNC.RECONVERGENT B0 ;  /* 0x0000000000007941 */ /* 0x000fea0003800200 */
.L_x_2327:
[----:B------:R0:W-:Y:S01]  /*83b0*/  STG.E.U8 desc[UR36][R4.64], R0 ;  /* 0x0000000004007986 */ /* 0x0001e2000c101124 */
[----:B------:R-:W-:Y:S05]  /*83c0*/  BRA `(.L_x_2313) ;  /* 0x0000000400e07947 */ /* 0x000fea0003800000 */
.L_x_2321:
        /* <DEDUP_REMOVED lines=26> */
.L_x_2331:
[----:B------:R-:W0:Y:S02]  /*8570*/  F2I.U64.F64.TRUNC R24, R24 ;  /* 0x0000001800187311 */ /* 0x000e24000030d800 */
[----:B0-----:R0:W-:Y:S01]  /*8580*/  STG.E.64 desc[UR36][R4.64], R24 ;  /* 0x0000001804007986 */ /* 0x0011e2000c101b24 */
[----:B------:R-:W-:Y:S05]  /*8590*/  BRA `(.L_x_2313) ;  /* 0x00000004006c7947 */ /* 0x000fea0003800000 */
.L_x_2330:
[----:B------:R-:W0:Y:S02]  /*85a0*/  F2I.U32.F64.TRUNC R25, R24 ;  /* 0x0000001800197311 */ /* 0x000e24000030d000 */
[----:B0-----:R0:W-:Y:S01]  /*85b0*/  STG.E desc[UR36][R4.64], R25 ;  /* 0x0000001904007986 */ /* 0x0011e2000c101924 */
[----:B------:R-:W-:Y:S05]  /*85c0*/  BRA `(.L_x_2313) ;  /* 0x0000000400607947 */ /* 0x000fea0003800000 */
.L_x_2320:
[----:B------:R-:W-:-:S13]  /*85d0*/  ISETP.GT.AND P0, PT, R0, 0xe, PT ;  /* 0x0000000e0000780c */ /* 0x000fda0003f04270 */
[----:B------:R-:W-:Y:S05]  /*85e0*/  @P0 BRA `(.L_x_2332) ;  /* 0x00000000002c0947 */ /* 0x000fea0003800000 */
[----:B------:R-:W-:-:S13]  /*85f0*/  ISETP.NE.AND P0, PT, R0, 0xa, PT ;  /* 0x0000000a0000780c */ /* 0x000fda0003f05270 */
[----:B------:R-:W-:Y:S05]  /*8600*/  @!P0 BRA `(.L_x_2333) ;  /* 0x0000000000188947 */ /* 0x000fea0003800000 */
[----:B------:R-:W-:-:S13]  /*8610*/  ISETP.NE.AND P0, PT, R0, 0xb, PT ;  /* 0x0000000b0000780c */ /* 0x000fda0003f05270 */
[----:B------:R-:W-:Y:S05]  /*8620*/  @P0 BRA `(.L_x_2312) ;  /* 0x0000000000340947 */ /* 0x000fea0003800000 */
[----:B------:R-:W-:-:S06]  /*8630*/  DSETP.NEU.AND P0, PT, R24, RZ, PT ;  /* 0x000000ff1800722a */ /* 0x000fcc0003f0d000 */
[----:B------:R-:W-:-:S05]  /*8640*/  SEL R3, RZ, 0x1, !P0 ;  /* 0x00000001ff037807 */ /* 0x000fca0004000000 */
[----:B------:R1:W-:Y:S01]  /*8650*/  STG.E.U8 desc[UR36][R4.64], R3 ;  /* 0x0000000304007986 */ /* 0x0003e2000c101124 */
[----:B------:R-:W-:Y:S05]  /*8660*/  BRA `(.L_x_2313) ;  /* 0x0000000400387947 */ /* 0x000fea0003800000 */
.L_x_2333:
[----:B------:R-:W-:-:S05]  /*8670*/  CS2R R26, SRZ ;  /* 0x00000000001a7805 */ /* 0x000fca000001ff00 */
[----:B------:R0:W-:Y:S01]  /*8680*/  STG.E.128 desc[UR36][R4.64], R24 ;  /* 0x0000001804007986 */ /* 0x0001e2000c101d24 */
[----:B------:R-:W-:Y:S05]  /*8690*/  BRA `(.L_x_2313) ;  /* 0x00000004002c7947 */ /* 0x000fea0003800000 */
.L_x_2332:
[----:B------:R-:W-:-:S13]  /*86a0*/  ISETP.NE.AND P0, PT, R0, 0xf, PT ;  /* 0x0000000f0000780c */ /* 0x000fda0003f05270 */
[----:B------:R-:W-:Y:S05]  /*86b0*/  @!P0 BRA `(.L_x_2334) ;  /* 0x0000000400088947 */ /* 0x000fea0003800000 */
[----:B------:R-:W-:-:S13]  /*86c0*/  ISETP.NE.AND P0, PT, R0, 0x17, PT ;  /* 0x000000170000780c */ /* 0x000fda0003f05270 */
[----:B------:R-:W-:Y:S05]  /*86d0*/  @!P0 BRA `(.L_x_2335) ;  /* 0x0000000000a08947 */ /* 0x000fea0003800000 */
[----:B------:R-:W-:-:S13]  /*86e0*/  ISETP.NE.AND P0, PT, R0, 0x18, PT ;  /* 0x000000180000780c */ /* 0x000fda0003f05270 */
[----:B------:R-:W-:Y:S05]  /*86f0*/  @!P0 BRA `(.L_x_2336) ;  /* 0x0000000000448947 */ /* 0x000fea0003800000 */
.L_x_2312:
        /* <DEDUP_REMOVED lines=16> */
.L_x_2337:
[----:B------:R-:W-:Y:S05]  /*8800*/  BRA `(.L_x_2313) ;  /* 0x0000000000d07947 */ /* 0x000fea0003800000 */
.L_x_2336:
        /* <DEDUP_REMOVED lines=17> */
.L_x_2339:
[----:B------:R-:W-:Y:S05]  /*8920*/  BSYNC.RECONVERGENT B0 ;  /* 0x0000000000007941 */ /* 0x000fea0003800200 */
.L_x_2338:
[----:B------:R-:W-:-:S05]  /*8930*/  LOP3.LUT R3, R0, 0x80, R3, 0xf8, !PT ;  /* 0x0000008000037812 */ /* 0x000fca00078ef803 */
[----:B------:R2:W-:Y:S01]  /*8940*/  STG.E.U8 desc[UR36][R4.64], R3 ;  /* 0x0000000304007986 */ /* 0x0005e2000c101124 */
[----:B------:R-:W-:Y:S05]  /*8950*/  BRA `(.L_x_2313) ;  /* 0x00000000007c7947 */ /* 0x000fea0003800000 */
.L_x_2335:
        /* <DEDUP_REMOVED lines=16> */
.L_x_2341:
[----:B------:R-:W-:Y:S01]  /*8a60*/  IMAD.MOV.U32 R0, RZ, RZ, 0x7f ;  /* 0x0000007fff007424 */ /* 0x000fe200078e00ff */
[----:B------:R-:W-:-:S04]  /*8a70*/  ISETP.GT.U32.AND P0, PT, R3, 0x7f800000, PT ;  /* 0x7f8000000300780c */ /* 0x000fc80003f04070 */
[----:B------:R-:W-:-:S09]  /*8a80*/  SEL R0, R0, 0x7c, P0 ;  /* 0x0000007c00007807 */ /* 0x000fd20000000000 */
.L_x_2342:
[----:B------:R-:W-:Y:S05]  /*8a90*/  BSYNC.RECONVERGENT B0 ;  /* 0x0000000000007941 */ /* 0x000fea0003800200 */
.L_x_2340:
[----:B------:R-:W-:-:S04]  /*8aa0*/  SHF.R.U32.HI R3, RZ, 0x18, R7 ;  /* 0x00000018ff037819 */ /* 0x000fc80000011607 */
[----:B------:R-:W-:-:S05]  /*8ab0*/  LOP3.LUT R3, R0, 0x80, R3, 0xf8, !PT ;  /* 0x0000008000037812 */ /* 0x000fca00078ef803 */
[----:B------:R3:W-:Y:S01]  /*8ac0*/  STG.E.U8 desc[UR36][R4.64], R3 ;  /* 0x0000000304007986 */ /* 0x0007e2000c101124 */
[----:B------:R-:W-:Y:S05]  /*8ad0*/  BRA `(.L_x_2313) ;  /* 0x00000000001c7947 */ /* 0x000fea0003800000 */
.L_x_2334:
[----:B------:R-:W-:Y:S01]  /*8ae0*/  UMOV UR4, 0xf0000000 ;  /* 0xf000000000047882 */ /* 0x000fe20000000000 */
[----:B------:R-:W-:Y:S01]  /*8af0*/  UMOV UR5, 0x380fffff ;  /* 0x380fffff00057882 */ /* 0x000fe20000000000 */
[----:B------:R-:W0:Y:S01]  /*8b00*/  F2F.F32.F64 R0, R24 ;  /* 0x0000001800007310 */ /* 0x000e220000301000 */
[----:B------:R-:W-:-:S14]  /*8b10*/  DSETP.GEU.AND P0, PT, |R24|, UR4, PT ;  /* 0x0000000418007e2a */ /* 0x000fdc000bf0e200 */
[----:B0-----:R-:W-:-:S05]  /*8b20*/  @!P0 FMUL R0, R0, 1.175494350822287508e-38 ;  /* 0x0080000000008820 */ /* 0x001fca0000400000 */
[----:B------:R-:W-:-:S05]  /*8b30*/  F2FP.BF16.F32.PACK_AB R0, RZ, R0 ;  /* 0x00000000ff00723e */ /* 0x000fca00000010ff */
[----:B------:R4:W-:Y:S02]  /*8b40*/  STG.E.U16 desc[UR36][R4.64], R0 ;  /* 0x0000000004007986 */ /* 0x0009e4000c101524 */
.L_x_2313:
[----:B------:R-:W-:-:S07]  /*8b50*/  VIADD R22, R22, 0x80 ;  /* 0x0000008016167836 */ /* 0x000fce0000000000 */
.L_x_2272:
[----:B------:R-:W-:Y:S05]  /*8b60*/  BSYNC.RECONVERGENT B7 ;  /* 0x0000000000077941 */ /* 0x000fea0003800200 */
.L_x_2233:
        /* <DEDUP_REMOVED lines=20> */
[----:B0-----:R-:W-:Y:S01]  /*8cb0*/  STG.E.U8 desc[UR36][R4.64], R17 ;  /* 0x0000001104007986 */ /* 0x001fe2000c101124 */
[----:B------:R-:W-:Y:S05]  /*8cc0*/  EXIT ;  /* 0x000000000000794d */ /* 0x000fea0003800000 */
.L_x_2346:
[----:B------:R-:W0:Y:S02]  /*8cd0*/  F2I.S64.F64.TRUNC R16, R16 ;  /* 0x0000001000107311 */ /* 0x000e24000030d900 */
[----:B0-----:R-:W-:-:S05]  /*8ce0*/  IMAD.MOV.U32 R3, RZ, RZ, R16 ;  /* 0x000000ffff037224 */ /* 0x001fca00078e0010 */
[----:B------:R-:W-:Y:S01]  /*8cf0*/  STG.E.U8 desc[UR36][R4.64], R3 ;  /* 0x0000000304007986 */ /* 0x000fe2000c101124 */
[----:B------:R-:W-:Y:S05]  /*8d00*/  EXIT ;  /* 0x000000000000794d */ /* 0x000fea0003800000 */
.L_x_2345:
[----:B------:R-:W-:-:S13]  /*8d10*/  ISETP.NE.AND P0, PT, R0, 0x2, PT ;  /* 0x000000020000780c */ /* 0x000fda0003f05270 */
[----:B------:R-:W-:Y:S05]  /*8d20*/  @!P0 BRA `(.L_x_2348) ;  /* 0x0000000000288947 */ /* 0x000fea0003800000 */
[----:B------:R-:W-:-:S13]  /*8d30*/  ISETP.NE.AND P0, PT, R0, 0x3, PT ;  /* 0x000000030000780c */ /* 0x000fda0003f05270 */
[----:B------:R-:W-:Y:S05]  /*8d40*/  @!P0 BRA `(.L_x_2349) ;  /* 0x0000000000148947 */ /* 0x000fea0003800000 */
[----:B------:R-:W-:-:S13]  /*8d50*/  ISETP.NE.AND P0, PT, R0, 0x4, PT ;  /* 0x000000040000780c */ /* 0x000fda0003f05270 */
[----:B------:R-:W-:Y:S05]  /*8d60*/  @P0 BRA `(.L_x_2347) ;  /* 0x0000000800b40947 */ /* 0x000fea0003800000 */
[----:B------:R-:W0:Y:S02]  /*8d70*/  F2I.S64.F64.TRUNC R16, R16 ;  /* 0x0000001000107311 */ /* 0x000e24000030d900 */
[----:B0-----:R-:W-:Y:S01]  /*8d80*/  STG.E.64 desc[UR36][R4.64], R16 ;  /* 0x0000001004007986 */ /* 0x001fe2000c101b24 */
[----:B------:R-:W-:Y:S05]  /*8d90*/  EXIT ;  /* 0x000000000000794d */ /* 0x000fea0003800000 */
.L_x_2349:
[----:B------:R-:W0:Y:S02]  /*8da0*/  F2I.F64.TRUNC R17, R16 ;  /* 0x0000001000117311 */ /* 0x000e24000030d100 */
[----:B0-----:R-:W-:Y:S01]  /*8db0*/  STG.E desc[UR36][R4.64], R17 ;  /* 0x0000001104007986 */ /* 0x001fe2000c101924 */
[----:B------:R-:W-:Y:S05]  /*8dc0*/  EXIT ;  /* 0x000000000000794d */ /* 0x000fea0003800000 */
.L_x_2348:
[----:B------:R-:W0:Y:S02]  /*8dd0*/  F2I.F64.TRUNC R17, R16 ;  /* 0x0000001000117311 */ /* 0x000e24000030d100 */
[----:B0-----:R-:W-:Y:S01]  /*8de0*/  STG.E.U16 desc[UR36][R4.64], R17 ;  /* 0x0000001104007986 */ /* 0x001fe2000c101524 */
[----:B------:R-:W-:Y:S05]  /*8df0*/  EXIT ;  /* 0x000000000000794d */ /* 0x000fea0003800000 */
.L_x_2344:
        /* <DEDUP_REMOVED lines=11> */
[----:B------:R-:W-:Y:S01]  /*8eb0*/  STG.E desc[UR36][R4.64], R3 ;  /* 0x0000000304007986 */ /* 0x000fe2000c101924 */
[----:B------:R-:W-:Y:S05]  /*8ec0*/  EXIT ;  /* 0x000000000000794d */ /* 0x000fea0003800000 */
.L_x_2351:
        /* <DEDUP_REMOVED lines=8> */
.L_x_2350:
        /* <DEDUP_REMOVED lines=12> */
[----:B------:R-:W-:Y:S01]  /*9010*/  STG.E.64 desc[UR36][R4.64], R2 ;  /* 0x0000000204007986 */ /* 0x000fe2000c101b24 */
[----:B------:R-:W-:Y:S05]  /*9020*/  EXIT ;  /* 0x000000000000794d */ /* 0x000fea0003800000 */
.L_x_2353:
        /* <DEDUP_REMOVED lines=9> */
.L_x_2352:
[----:B------:R-:W-:Y:S01]  /*90c0*/  STG.E.64 desc[UR36][R4.64], R16 ;  /* 0x0000001004007986 */ /* 0x000fe2000c101b24 */
[----:B------:R-:W-:Y:S05]  /*90d0*/  EXIT ;  /* 0x000000000000794d */ /* 0x000fea0003800000 */
.L_x_2343:
        /* <DEDUP_REMOVED lines=11> */
[----:B0-----:R-:W-:Y:S01]  /*9190*/  STG.E.U16 desc[UR36][R4.64], R17 ;  /* 0x0000001104007986 */ /* 0x001fe2000c101524 */
[----:B------:R-:W-:Y:S05]  /*91a0*/  EXIT ;  /* 0x000000000000794d */ /* 0x000fea0003800000 */
.L_x_2357:
        /* <DEDUP_REMOVED lines=21> */
.L_x_2360:
[----:B------:R-:W-:-:S04]  /*9300*/  SHF.R.U32.HI R3, RZ, 0x18, R7 ;  /* 0x00000018ff037819 */ /* 0x000fc80000011607 */
[----:B------:R-:W-:-:S04]  /*9310*/  LOP3.LUT R0, R0, 0x80, R3, 0xf8, !PT ;  /* 0x0000008000007812 */ /* 0x000fc800078ef803 */
[----:B------:R-:W-:-:S07]  /*9320*/  PRMT R2, R0, 0x7610, R2 ;  /* 0x0000761000027816 */ /* 0x000fce0000000002 */
.L_x_2359:
[----:B------:R-:W-:Y:S05]  /*9330*/  BSYNC.RECONVERGENT B0 ;  /* 0x0000000000007941 */ /* 0x000fea0003800200 */
.L_x_2358:
[----:B------:R-:W-:Y:S01]  /*9340*/  STG.E.U8 desc[UR36][R4.64], R2 ;  /* 0x0000000204007986 */ /* 0x000fe2000c101124 */
[----:B------:R-:W-:Y:S05]  /*9350*/  EXIT ;  /* 0x000000000000794d */ /* 0x000fea0003800000 */
.L_x_2356:
        /* <DEDUP_REMOVED lines=21> */
.L_x_2363:
[----:B------:R-:W-:-:S04]  /*94b0*/  SHF.R.U32.HI R3, RZ, 0x18, R7 ;  /* 0x00000018ff037819 */ /* 0x000fc80000011607 */
[----:B------:R-:W-:-:S04]  /*94c0*/  LOP3.LUT R0, R0, 0x80, R3, 0xf8, !PT ;  /* 0x0000008000007812 */ /* 0x000fc800078ef803 */
[----:B------:R-:W-:-:S07]  /*94d0*/  PRMT R2, R0, 0x7610, R2 ;  /* 0x0000761000027816 */ /* 0x000fce0000000002 */
.L_x_2362:
[----:B------:R-:W-:Y:S05]  /*94e0*/  BSYNC.RECONVERGENT B0 ;  /* 0x0000000000007941 */ /* 0x000fea0003800200 */
.L_x_2361:
[----:B------:R-:W-:Y:S01]  /*94f0*/  STG.E.U8 desc[UR36][R4.64], R2 ;  /* 0x0000000204007986 */ /* 0x000fe2000c101124 */
[----:B------:R-:W-:Y:S05]  /*9500*/  EXIT ;  /* 0x000000000000794d */ /* 0x000fea0003800000 */
.L_x_2355:
        /* <DEDUP_REMOVED lines=26> */
.L_x_2365:
[----:B------:R-:W0:Y:S02]  /*96b0*/  F2I.U64.F64.TRUNC R16, R16 ;  /* 0x0000001000107311 */ /* 0x000e24000030d800 */
[----:B0-----:R-:W-:Y:S01]  /*96c0*/  STG.E.64 desc[UR36][R4.64], R16 ;  /* 0x0000001004007986 */ /* 0x001fe2000c101b24 */
[----:B------:R-:W-:Y:S05]  /*96d0*/  EXIT ;  /* 0x000000000000794d */ /* 0x000fea0003800000 */
.L_x_2364:
[----:B------:R-:W0:Y:S02]  /*96e0*/  F2I.U32.F64.TRUNC R17, R16 ;  /* 0x0000001000117311 */ /* 0x000e24000030d000 */
[----:B0-----:R-:W-:Y:S01]  /*96f0*/  STG.E desc[UR36][R4.64], R17 ;  /* 0x0000001104007986 */ /* 0x001fe2000c101924 */
[----:B------:R-:W-:Y:S05]  /*9700*/  EXIT ;  /* 0x000000000000794d */ /* 0x000fea0003800000 */
.L_x_2354:
        /* <DEDUP_REMOVED lines=8> */
[----:B------:R-:W-:Y:S01]  /*9790*/  STG.E.U8 desc[UR36][R4.64], R3 ;  /* 0x0000000304007986 */ /* 0x000fe2000c101124 */
[----:B------:R-:W-:Y:S05]  /*97a0*/  EXIT ;  /* 0x000000000000794d */ /* 0x000fea0003800000 */
.L_x_2367:
[----:B------:R-:W-:-:S05]  /*97b0*/  CS2R R18, SRZ ;  /* 0x0000000000127805 */ /* 0x000fca000001ff00 */
[----:B------:R-:W-:Y:S01]  /*97c0*/  STG.E.128 desc[UR36][R4.64], R16 ;  /* 0x0000001004007986 */ /* 0x000fe2000c101d24 */
[----:B------:R-:W-:Y:S05]  /*97d0*/  EXIT ;  /* 0x000000000000794d */ /* 0x000fea0003800000 */
.L_x_2366:
[----:B------:R-:W-:-:S13]  /*97e0*/  ISETP.NE.AND P0, PT, R0, 0xf, PT ;  /* 0x0000000f0000780c */ /* 0x000fda0003f05270 */
[----:B------:R-:W-:Y:S05]  /*97f0*/  @!P0 BRA `(.L_x_2368) ;  /* 0x0000000400088947 */ /* 0x000fea0003800000 */
[----:B------:R-:W-:-:S13]  /*9800*/  ISETP.NE.AND P0, PT, R0, 0x17, PT ;  /* 0x000000170000780c */ /* 0x000fda0003f05270 */
[----:B------:R-:W-:Y:S05]  /*9810*/  @!P0 BRA `(.L_x_2369) ;  /* 0x0000000000a08947 */ /* 0x000fea0003800000 */
[----:B------:R-:W-:-:S13]  /*9820*/  ISETP.NE.AND P0, PT, R0, 0x18, PT ;  /* 0x000000180000780c */ /* 0x000fda0003f05270 */
[----:B------:R-:W-:Y:S05]  /*9830*/  @!P0 BRA `(.L_x_2370) ;  /* 0x0000000000448947 */ /* 0x000fea0003800000 */
.L_x_2347:
        /* <DEDUP_REMOVED lines=16> */
.L_x_2371:
[----:B------:R-:W-:Y:S05]  /*9940*/  EXIT ;  /* 0x000000000000794d */ /* 0x000fea0003800000 */
.L_x_2370:
        /* <DEDUP_REMOVED lines=17> */
.L_x_2373:
[----:B------:R-:W-:Y:S05]  /*9a60*/  BSYNC.RECONVERGENT B0 ;  /* 0x0000000000007941 */ /* 0x000fea0003800200 */
.L_x_2372:
[----:B------:R-:W-:-:S05]  /*9a70*/  LOP3.LUT R3, R0, 0x80, R3, 0xf8, !PT ;  /* 0x0000008000037812 */ /* 0x000fca00078ef803 */
[----:B------:R-:W-:Y:S01]  /*9a80*/  STG.E.U8 desc[UR36][R4.64], R3 ;  /* 0x0000000304007986 */ /* 0x000fe2000c101124 */
[----:B------:R-:W-:Y:S05]  /*9a90*/  EXIT ;  /* 0x000000000000794d */ /* 0x000fea0003800000 */
.L_x_2369:
        /* <DEDUP_REMOVED lines=16> */
.L_x_2375:
[----:B------:R-:W-:Y:S01]  /*9ba0*/  IMAD.MOV.U32 R0, RZ, RZ, 0x7f ;  /* 0x0000007fff007424 */ /* 0x000fe200078e00ff */
[----:B------:R-:W-:-:S04]  /*9bb0*/  ISETP.GT.U32.AND P0, PT, R2, 0x7f800000, PT ;  /* 0x7f8000000200780c */ /* 0x000fc80003f04070 */
[----:B------:R-:W-:-:S09]  /*9bc0*/  SEL R0, R0, 0x7c, P0 ;  /* 0x0000007c00007807 */ /* 0x000fd20000000000 */
.L_x_2376:
[----:B------:R-:W-:Y:S05]  /*9bd0*/  BSYNC.RECONVERGENT B0 ;  /* 0x0000000000007941 */ /* 0x000fea0003800200 */
.L_x_2374:
[----:B------:R-:W-:-:S04]  /*9be0*/  SHF.R.U32.HI R3, RZ, 0x18, R3 ;  /* 0x00000018ff037819 */ /* 0x000fc80000011603 */
[----:B------:R-:W-:-:S05]  /*9bf0*/  LOP3.LUT R3, R0, 0x80, R3, 0xf8, !PT ;  /* 0x0000008000037812 */ /* 0x000fca00078ef803 */
[----:B------:R-:W-:Y:S01]  /*9c00*/  STG.E.U8 desc[UR36][R4.64], R3 ;  /* 0x0000000304007986 */ /* 0x000fe2000c101124 */
[----:B------:R-:W-:Y:S05]  /*9c10*/  EXIT ;  /* 0x000000000000794d */ /* 0x000fea0003800000 */
.L_x_2368:
        /* <DEDUP_REMOVED lines=8> */
        .type           $_ZN2at6native27unrolled_elementwise_kernelIZZZNS0_15tan_kernel_cudaERNS_18TensorIteratorBaseEENKUlvE0_clEvENKUlvE_clEvEUldE_St5arrayIPcLm2EELi4E23TrivialOffsetCalculatorILi1EjESB_NS0_6memory12LoadWithCastILi1EEENSC_13StoreWithCastILi1EEEEEviT_T0_T2_T3_T4_T5_$__internal_trig_reduction_slowpathd,@function
        .size           $_ZN2at6native27unrolled_elementwise_kernelIZZZNS0_15tan_kernel_cudaERNS_18TensorIteratorBaseEENKUlvE0_clEvENKUlvE_clEvEUldE_St5arrayIPcLm2EELi4E23TrivialOffsetCalculatorILi1EjESB_NS0_6memory12LoadWithCastILi1EEENSC_13StoreWithCastILi1EEEEEviT_T0_T2_T3_T4_T5_$__internal_trig_reduction_slowpathd,(.L_x_7465 - $_ZN2at6native27unrolled_elementwise_kernelIZZZNS0_15tan_kernel_cudaERNS_18TensorIteratorBaseEENKUlvE0_clEvENKUlvE_clEvEUldE_St5arrayIPcLm2EELi4E23TrivialOffsetCalculatorILi1EjESB_NS0_6memory12LoadWithCastILi1EEENSC_13StoreWithCastILi1EEEEEviT_T0_T2_T3_T4_T5_$__internal_trig_reduction_slowpathd)
$_ZN2at6native27unrolled_elementwise_kernelIZZZNS0_15tan_kernel_cudaERNS_18TensorIteratorBaseEENKUlvE0_clEvENKUlvE_clEvEUldE_St5arrayIPcLm2EELi4E23TrivialOffsetCalculatorILi1EjESB_NS0_6memory12LoadWithCastILi1EEENSC_13StoreWithCastILi1EEEEEviT_T0_T2_T3_T4_T5_$__internal_trig_reduction_slowpathd:
[----:B------:R-:W-:Y:S01]  /*9ca0*/  SHF.R.U32.HI R8, RZ, 0x14, R9 ;  /* 0x00000014ff087819 */ /* 0x000fe20000011609 */
[----:B------:R-:W-:-:S03]  /*9cb0*/  IMAD.MOV.U32 R2, RZ, RZ, RZ ;  /* 0x000000ffff027224 */ /* 0x000fc600078e00ff */
        /* <DEDUP_REMOVED lines=16> */
[----:B------:R-:W-:Y:S01]  /*9dc0*/  IADD3 R7, PT, PT, RZ, -R7, -R11 ;  /* 0x80000007ff077210 */ /* 0x000fe20007ffe80b */
[----:B------:R-:W-:Y:S01]  /*9dd0*/  IMAD.SHL.U32 R6, R6, 0x800, RZ ;  /* 0x0000080006067824 */ /* 0x000fe200078e00ff */
[----:B------:R-:W-:Y:S01]  /*9de0*/  LOP3.LUT R12, R12, 0x80000000, RZ, 0xfc, !PT ;  /* 0x800000000c0c7812 */ /* 0x000fe200078efcff */
[----:B------:R-:W-:Y:S01]  /*9df0*/  IMAD.MOV.U32 R11, RZ, RZ, RZ ;  /* 0x000000ffff0b7224 */ /* 0x000fe200078e00ff */
[----:B------:R-:W-:-:S07]  /*9e00*/  CS2R R14, SRZ ;  /* 0x00000000000e7805 */ /* 0x000fce000001ff00 */
.L_x_2381:
[----:B------:R-:W1:Y:S01]  /*9e10*/  LDC.64 R20, c[0x4][0x168] ;  /* 0x01005a00ff147b82 */ /* 0x000e620000000a00 */
[----:B0-----:R-:W-:Y:S02]  /*9e20*/  R2UR UR4, R2 ;  /* 0x00000000020472ca */ /* 0x001fe400000e0000 */
[----:B------:R-:W-:Y:S01]  /*9e30*/  R2UR UR5, R3 ;  /* 0x00000000030572ca */ /* 0x000fe200000e0000 */
[----:B-1----:R-:W-:-:S12]  /*9e40*/  IMAD.WIDE R20, R0, 0x8, R20 ;  /* 0x0000000800147825 */ /* 0x002fd800078e0214 */
[----:B------:R-:W2:Y:S01]  /*9e50*/  LDG.E.64.CONSTANT R20, desc[UR4][R20.64] ;  /* 0x0000000414147981 */ /* 0x000ea2000c1e9b00 */
[----:B------:R-:W-:Y:S02]  /*9e60*/  IMAD.MOV.U32 R30, RZ, RZ, R14 ;  /* 0x000000ffff1e7224 */ /* 0x000fe400078e000e */
[----:B------:R-:W-:Y:S02]  /*9e70*/  IMAD.MOV.U32 R31, RZ, RZ, R15 ;  /* 0x000000ffff1f7224 */ /* 0x000fe400078e000f */
[----:B------:R-:W-:Y:S02]  /*9e80*/  VIADD R7, R7, 0x1 ;  /* 0x0000000107077836 */ /* 0x000fe40000000000 */
[C---:B------:R-:W-:Y:S02]  /*9e90*/  IMAD R15, R11.reuse, 0x8, R1 ;  /* 0x000000080b0f7824 */ /* 0x040fe400078e0201 */
[----:B------:R-:W-:Y:S02]  /*9ea0*/  VIADD R11, R11, 0x1 ;  /* 0x000000010b0b7836 */ /* 0x000fe40000000000 */
[----:B------:R-:W-:-:S02]  /*9eb0*/  VIADD R0, R0, 0x1 ;  /* 0x0000000100007836 */ /* 0x000fc40000000000 */
[----:B--2---:R-:W-:-:S04]  /*9ec0*/  IMAD.WIDE.U32 R30, P2, R20, R6, R30 ;  /* 0x00000006141e7225 */ /* 0x004fc8000784001e */
[----:B------:R-:W-:Y:S02]  /*9ed0*/  IMAD R13, R20, R12, RZ ;  /* 0x0000000c140d7224 */ /* 0x000fe400078e02ff */
[----:B------:R-:W-:-:S03]  /*9ee0*/  IMAD R14, R21, R6, RZ ;  /* 0x00000006150e7224 */ /* 0x000fc600078e02ff */
[----:B------:R-:W-:-:S04]  /*9ef0*/  IADD3 R13, P0, PT, R13, R31, RZ ;  /* 0x0000001f0d0d7210 */ /* 0x000fc80007f1e0ff */
[----:B------:R-:W-:Y:S01]  /*9f00*/  IADD3 R31, P1, PT, R14, R13, RZ ;  /* 0x0000000d0e1f7210 */ /* 0x000fe20007f3e0ff */
[----:B------:R-:W-:-:S04]  /*9f10*/  IMAD.HI.U32 R13, R20, R12, RZ ;  /* 0x0000000c140d7227 */ /* 0x000fc800078e00ff */
[----:B------:R-:W-:Y:S01]  /*9f20*/  IMAD.X R13, RZ, RZ, R13, P2 ;  /* 0x000000ffff0d7224 */ /* 0x000fe200010e060d */
[----:B------:R0:W-:Y:S01]  /*9f30*/  STL.64 [R15], R30 ;  /* 0x0000001e0f007387 */ /* 0x0001e20000100a00 */
[----:B------:R-:W-:-:S04]  /*9f40*/  IMAD.HI.U32 R14, R21, R6, RZ ;  /* 0x00000006150e7227 */ /* 0x000fc800078e00ff */
[CC--:B------:R-:W-:Y:S01]  /*9f50*/  IMAD R20, R21.reuse, R12.reuse, RZ ;  /* 0x0000000c15147224 */ /* 0x0c0fe200078e02ff */
[----:B------:R-:W-:Y:S01]  /*9f60*/  IADD3.X R13, P0, PT, R14, R13, RZ, P0, !PT ;  /* 0x0000000d0e0d7210 */ /* 0x000fe2000071e4ff */
[----:B------:R-:W-:-:S03]  /*9f70*/  IMAD.HI.U32 R14, R21, R12, RZ ;  /* 0x0000000c150e7227 */ /* 0x000fc600078e00ff */
[----:B------:R-:W-:Y:S01]  /*9f80*/  IADD3.X R13, P1, PT, R20, R13, RZ, P1, !PT ;  /* 0x0000000d140d7210 */ /* 0x000fe20000f3e4ff */
[----:B------:R-:W-:Y:S01]  /*9f90*/  IMAD.X R14, RZ, RZ, R14, P0 ;  /* 0x000000ffff0e7224 */ /* 0x000fe200000e060e */
[----:B------:R-:W-:-:S03]  /*9fa0*/  ISETP.NE.AND P0, PT, R7, -0xf, PT ;  /* 0xfffffff10700780c */ /* 0x000fc60003f05270 */
[----:B0-----:R-:W-:Y:S02]  /*9fb0*/  IMAD.X R15, RZ, RZ, R14, P1 ;  /* 0x000000ffff0f7224 */ /* 0x001fe400008e060e */
[----:B------:R-:W-:-:S08]  /*9fc0*/  IMAD.MOV.U32 R14, RZ, RZ, R13 ;  /* 0x000000ffff0e7224 */ /* 0x000fd000078e000d */
[----:B------:R-:W-:Y:S05]  /*9fd0*/  @P0 BRA `(.L_x_2381) ;  /* 0xfffffffc008c0947 */ /* 0x000fea000383ffff */
[----:B------:R-:W-:Y:S05]  /*9fe0*/  BSYNC.RECONVERGENT B1 ;  /* 0x0000000000017941 */ /* 0x000fea0003800200 */
.L_x_2380:
[----:B------:R-:W-:-:S05]  /*9ff0*/  LOP3.LUT R0, R8, 0x7ff, RZ, 0xc0, !PT ;  /* 0x000007ff08007812 */ /* 0x000fca00078ec0ff */
[----:B------:R-:W-:-:S05]  /*a000*/  VIADD R0, R0, 0xfffffc00 ;  /* 0xfffffc0000007836 */ /* 0x000fca0000000000 */
[----:B------:R-:W-:Y:S02]  /*a010*/  SHF.R.U32.HI R2, RZ, 0x6, R0 ;  /* 0x00000006ff027819 */ /* 0x000fe40000011600 */
[----:B------:R-:W-:Y:S02]  /*a020*/  ISETP.GE.U32.AND P0, PT, R0, 0x80, PT ;  /* 0x000000800000780c */ /* 0x000fe40003f06070 */
[----:B------:R-:W-:-:S04]  /*a030*/  IADD3 R2, PT, PT, -R2, 0x13, RZ ;  /* 0x0000001302027810 */ /* 0x000fc80007ffe1ff */
[----:B------:R-:W-:-:S07]  /*a040*/  SEL R0, R2, 0x12, P0 ;  /* 0x0000001202007807 */ /* 0x000fce0000000000 */
.L_x_2379:
[----:B------:R-:W-:Y:S05]  /*a050*/  BSYNC.RECONVERGENT B0 ;  /* 0x0000000000007941 */ /* 0x000fea0003800200 */
.L_x_2378:
[C---:B------:R-:W-:Y:S02]  /*a060*/  LOP3.LUT R2, R8.reuse, 0x7ff, RZ, 0xc0, !PT ;  /* 0x000007ff08027812 */ /* 0x040fe400078ec0ff */
[----:B------:R-:W-:-:S03]  /*a070*/  LOP3.LUT P0, R21, R8, 0x3f, RZ, 0xc0, !PT ;  /* 0x0000003f08157812 */ /* 0x000fc6000780c0ff */
[----:B------:R-:W-:-:S05]  /*a080*/  VIADD R2, R2, 0xfffffc00 ;  /* 0xfffffc0002027836 */ /* 0x000fca0000000000 */
[----:B------:R-:W-:-:S05]  /*a090*/  SHF.R.U32.HI R3, RZ, 0x6, R2 ;  /* 0x00000006ff037819 */ /* 0x000fca0000011602 */
[----:B------:R-:W-:-:S04]  /*a0a0*/  IMAD.IADD R0, R3, 0x1, R0 ;  /* 0x0000000103007824 */ /* 0x000fc800078e0200 */
[----:B------:R-:W-:-:S05]  /*a0b0*/  IMAD.U32 R23, R0, 0x8, R1 ;  /* 0x0000000800177824 */ /* 0x000fca00078e0001 */
[----:B------:R0:W-:Y:S04]  /*a0c0*/  STL.64 [R23+-0x78], R14 ;  /* 0xffff880e17007387 */ /* 0x0001e80000100a00 */
[----:B------:R-:W2:Y:S04]  /*a0d0*/  LDL.64 R6, [R1+0x10] ;  /* 0x0000100001067983 */ /* 0x000ea80000100a00 */
[----:B------:R-:W3:Y:S04]  /*a0e0*/  LDL.64 R2, [R1+0x18] ;  /* 0x0000180001027983 */ /* 0x000ee80000100a00 */
[----:B------:R-:W4:Y:S01]  /*a0f0*/  @P0 LDL.64 R30, [R1+0x8] ;  /* 0x00000800011e0983 */ /* 0x000f220000100a00 */
[----:B------:R-:W-:Y:S01]  /*a100*/  @P0 LOP3.LUT R0, R21, 0x3f, RZ, 0x3c, !PT ;  /* 0x0000003f15000812 */ /* 0x000fe200078e3cff */
[----:B------:R-:W-:Y:S01]  /*a110*/  BSSY.RECONVERGENT B0, `(.L_x_2382) ;  /* 0x0000034000007945 */ /* 0x000fe20003800200 */
[----:B--2---:R-:W-:-:S02]  /*a120*/  @P0 SHF.R.U32.HI R11, RZ, 0x1, R7 ;  /* 0x00000001ff0b0819 */ /* 0x004fc40000011607 */
[----:B------:R-:W-:Y:S02]  /*a130*/  @P0 SHF.R.U64 R8, R6, 0x1, R7 ;  /* 0x0000000106080819 */ /* 0x000fe40000001207 */
[-C--:B---3--:R-:W-:Y:S02]  /*a140*/  @P0 SHF.L.U32 R13, R2, R21.reuse, RZ ;  /* 0x00000015020d0219 */ /* 0x088fe400000006ff */
[----:B------:R-:W-:Y:S02]  /*a150*/  @P0 SHF.R.U64 R8, R8, R0, R11 ;  /* 0x0000000008080219 */ /* 0x000fe4000000120b */
[----:B------:R-:W-:Y:S02]  /*a160*/  @P0 SHF.L.U64.HI R12, R2, R21, R3 ;  /* 0x00000015020c0219 */ /* 0x000fe40000010203 */
[----:B------:R-:W-:Y:S02]  /*a170*/  @P0 LOP3.LUT R2, R13, R8, RZ, 0xfc, !PT ;  /* 0x000000080d020212 */ /* 0x000fe400078efcff */
[----:B----4-:R-:W-:-:S02]  /*a180*/  @P0 SHF.R.U64 R13, R30, 0x1, R31 ;  /* 0x000000011e0d0819 */ /* 0x010fc4000000121f */
[----:B------:R-:W-:Y:S02]  /*a190*/  @P0 SHF.R.U32.HI R31, RZ, 0x1, R31 ;  /* 0x00000001ff1f0819 */ /* 0x000fe4000001161f */
[CC--:B------:R-:W-:Y:S02]  /*a1a0*/  @P0 SHF.L.U64.HI R8, R6.reuse, R21.reuse, R7 ;  /* 0x0000001506080219 */ /* 0x0c0fe40000010207 */
[----:B------:R-:W-:Y:S02]  /*a1b0*/  @P0 SHF.L.U32 R21, R6, R21, RZ ;  /* 0x0000001506150219 */ /* 0x000fe400000006ff */
[-CC-:B0-----:R-:W-:Y:S02]  /*a1c0*/  @P0 SHF.R.U64 R14, R13, R0.reuse, R31.reuse ;  /* 0x000000000d0e0219 */ /* 0x181fe4000000121f */
[----:B------:R-:W-:Y:S02]  /*a1d0*/  @P0 SHF.R.U32.HI R31, RZ, R0, R31 ;  /* 0x00000000ff1f0219 */ /* 0x000fe4000001161f */
[----:B------:R-:W-:-:S02]  /*a1e0*/  @P0 LOP3.LUT R6, R21, R14, RZ, 0xfc, !PT ;  /* 0x0000000e15060212 */ /* 0x000fc400078efcff */
[----:B------:R-:W-:Y:S02]  /*a1f0*/  @P0 LOP3.LUT R7, R8, R31, RZ, 0xfc, !PT ;  /* 0x0000001f08070212 */ /* 0x000fe400078efcff */
[----:B------:R-:W-:Y:S01]  /*a200*/  @P0 SHF.R.U32.HI R11, RZ, R0, R11 ;  /* 0x00000000ff0b0219 */ /* 0x000fe2000001160b */
[C---:B------:R-:W-:Y:S01]  /*a210*/  IMAD.SHL.U32 R8, R6.reuse, 0x4, RZ ;  /* 0x0000000406087824 */ /* 0x040fe200078e00ff */
[----:B------:R-:W-:Y:S02]  /*a220*/  SHF.L.U64.HI R6, R6, 0x2, R7 ;  /* 0x0000000206067819 */ /* 0x000fe40000010207 */
[----:B------:R-:W-:Y:S02]  /*a230*/  @P0 LOP3.LUT R3, R12, R11, RZ, 0xfc, !PT ;  /* 0x0000000b0c030212 */ /* 0x000fe400078efcff */
[----:B------:R-:W-:Y:S02]  /*a240*/  SHF.L.W.U32.HI R7, R7, 0x2, R2 ;  /* 0x0000000207077819 */ /* 0x000fe40000010e02 */
[----:B------:R-:W-:-:S02]  /*a250*/  IADD3 RZ, P0, PT, RZ, -R8, RZ ;  /* 0x80000008ffff7210 */ /* 0x000fc40007f1e0ff */
[----:B------:R-:W-:Y:S02]  /*a260*/  LOP3.LUT R13, RZ, R6, RZ, 0x33, !PT ;  /* 0x00000006ff0d7212 */ /* 0x000fe400078e33ff */
[----:B------:R-:W-:Y:S02]  /*a270*/  SHF.L.W.U32.HI R2, R2, 0x2, R3 ;  /* 0x0000000202027819 */ /* 0x000fe40000010e03 */
[----:B------:R-:W-:Y:S02]  /*a280*/  LOP3.LUT R0, RZ, R7, RZ, 0x33, !PT ;  /* 0x00000007ff007212 */ /* 0x000fe400078e33ff */
[----:B------:R-:W-:Y:S02]  /*a290*/  IADD3.X R13, P0, PT, RZ, R13, RZ, P0, !PT ;  /* 0x0000000dff0d7210 */ /* 0x000fe4000071e4ff */
[----:B------:R-:W-:Y:S02]  /*a2a0*/  LOP3.LUT R11, RZ, R2, RZ, 0x33, !PT ;  /* 0x00000002ff0b7212 */ /* 0x000fe400078e33ff */
[----:B------:R-:W-:-:S02]  /*a2b0*/  IADD3.X R0, P1, PT, RZ, R0, RZ, P0, !PT ;  /* 0x00000000ff007210 */ /* 0x000fc4000073e4ff */
        /* <DEDUP_REMOVED lines=11> */
[----:B------:R-:W-:-:S03]  /*a370*/  IADD3 R0, PT, PT, -R7, 0x3f, RZ ;  /* 0x0000003f07007810 */ /* 0x000fc60007ffe1ff */
[----:B------:R-:W-:-:S05]  /*a380*/  @P1 IMAD.MOV R0, RZ, RZ, R12 ;  /* 0x000000ffff001224 */ /* 0x000fca00078e020c */
[----:B------:R-:W-:-:S13]  /*a390*/  ISETP.NE.AND P1, PT, R0, RZ, PT ;  /* 0x000000ff0000720c */ /* 0x000fda0003f25270 */
[----:B------:R-:W-:Y:S05]  /*a3a0*/  @!P1 BRA `(.L_x_2383) ;  /* 0x0000000000289947 */ /* 0x000fea0003800000 */
[--C-:B------:R-:W-:Y:S02]  /*a3b0*/  SHF.R.U64 R8, R8, 0x1, R15.reuse ;  /* 0x0000000108087819 */ /* 0x100fe4000000120f */
[C---:B------:R-:W-:Y:S02]  /*a3c0*/  LOP3.LUT R13, R0.reuse, 0x3f, RZ, 0xc0, !PT ;  /* 0x0000003f000d7812 */ /* 0x040fe400078ec0ff */
[----:B------:R-:W-:Y:S02]  /*a3d0*/  SHF.R.U32.HI R7, RZ, 0x1, R15 ;  /* 0x00000001ff077819 */ /* 0x000fe4000001160f */
[----:B------:R-:W-:Y:S02]  /*a3e0*/  LOP3.LUT R6, R0, 0x3f, RZ, 0xc, !PT ;  /* 0x0000003f00067812 */ /* 0x000fe400078e0cff */
[----:B------:R-:W-:Y:S02]  /*a3f0*/  SHF.L.U64.HI R11, R14, R13, R11 ;  /* 0x0000000d0e0b7219 */ /* 0x000fe4000001020b */
[----:B------:R-:W-:-:S02]  /*a400*/  SHF.R.U64 R8, R8, R6, R7 ;  /* 0x0000000608087219 */ /* 0x000fc40000001207 */
[----:B------:R-:W-:Y:S02]  /*a410*/  SHF.L.U32 R13, R14, R13, RZ ;  /* 0x0000000d0e0d7219 */ /* 0x000fe400000006ff */
[----:B------:R-:W-:Y:S02]  /*a420*/  SHF.R.U32.HI R6, RZ, R6, R7 ;  /* 0x00000006ff067219 */ /* 0x000fe40000011607 */
[----:B------:R-:W-:Y:S02]  /*a430*/  LOP3.LUT R14, R13, R8, RZ, 0xfc, !PT ;  /* 0x000000080d0e7212 */ /* 0x000fe400078efcff */
[----:B------:R-:W-:-:S07]  /*a440*/  LOP3.LUT R11, R11, R6, RZ, 0xfc, !PT ;  /* 0x000000060b0b7212 */ /* 0x000fce00078efcff */
.L_x_2383:
[----:B------:R-:W-:Y:S05]  /*a450*/  BSYNC.RECONVERGENT B0 ;  /* 0x0000000000007941 */ /* 0x000fea0003800200 */
.L_x_2382:
[----:B------:R-:W-:-:S04]  /*a460*/  IMAD.WIDE.U32 R12, R14, 0x2168c235, RZ ;  /* 0x2168c2350e0c7825 */ /* 0x000fc800078e00ff */
[----:B------:R-:W-:Y:S01]  /*a470*/  IMAD.MOV.U32 R6, RZ, RZ, R13 ;  /* 0x000000ffff067224 */ /* 0x000fe200078e000d */
[----:B------:R-:W-:Y:S01]  /*a480*/  IADD3 RZ, P1, PT, R12, R12, RZ ;  /* 0x0000000c0cff7210 */ /* 0x000fe20007f3e0ff */
[----:B------:R-:W-:Y:S02]  /*a490*/  IMAD.MOV.U32 R7, RZ, RZ, RZ ;  /* 0x000000ffff077224 */ /* 0x000fe400078e00ff */
[----:B------:R-:W-:-:S04]  /*a4a0*/  IMAD.HI.U32 R8, R11, -0x36f0255e, RZ ;  /* 0xc90fdaa20b087827 */ /* 0x000fc800078e00ff */
[----:B------:R-:W-:-:S04]  /*a4b0*/  IMAD.WIDE.U32 R6, R14, -0x36f0255e, R6 ;  /* 0xc90fdaa20e067825 */ /* 0x000fc800078e0006 */
[----:B------:R-:W-:-:S04]  /*a4c0*/  IMAD.WIDE.U32 R6, P2, R11, 0x2168c235, R6 ;  /* 0x2168c2350b067825 */ /* 0x000fc80007840006 */
[----:B------:R-:W-:Y:S01]  /*a4d0*/  IMAD R11, R11, -0x36f0255e, RZ ;  /* 0xc90fdaa20b0b7824 */ /* 0x000fe200078e02ff */
[----:B------:R-:W-:Y:S01]  /*a4e0*/  IADD3.X RZ, P1, PT, R6, R6, RZ, P1, !PT ;  /* 0x0000000606ff7210 */ /* 0x000fe20000f3e4ff */
[----:B------:R-:W-:-:S03]  /*a4f0*/  IMAD.X R8, RZ, RZ, R8, P2 ;  /* 0x000000ffff087224 */ /* 0x000fc600010e0608 */
[----:B------:R-:W-:-:S04]  /*a500*/  IADD3 R7, P2, PT, R11, R7, RZ ;  /* 0x000000070b077210 */ /* 0x000fc80007f5e0ff */
[C---:B------:R-:W-:Y:S01]  /*a510*/  ISETP.GT.U32.AND P3, PT, R7.reuse, RZ, PT ;  /* 0x000000ff0700720c */ /* 0x040fe20003f64070 */
[----:B------:R-:W-:Y:S01]  /*a520*/  IMAD.X R8, RZ, RZ, R8, P2 ;  /* 0x000000ffff087224 */ /* 0x000fe200010e0608 */
[----:B------:R-:W-:-:S04]  /*a530*/  IADD3.X R6, P2, PT, R7, R7, RZ, P1, !PT ;  /* 0x0000000707067210 */ /* 0x000fc80000f5e4ff */
[C---:B------:R-:W-:Y:S01]  /*a540*/  ISETP.GT.AND.EX P1, PT, R8.reuse, RZ, PT, P3 ;  /* 0x000000ff0800720c */ /* 0x040fe20003f24330 */
[----:B------:R-:W-:-:S03]  /*a550*/  IMAD.X R11, R8, 0x1, R8, P2 ;  /* 0x00000001080b7824 */ /* 0x000fc600010e0608 */
[----:B------:R-:W-:Y:S02]  /*a560*/  SEL R6, R6, R7, P1 ;  /* 0x0000000706067207 */ /* 0x000fe40000800000 */
[----:B------:R-:W-:Y:S02]  /*a570*/  SEL R7, R11, R8, P1 ;  /* 0x000000080b077207 */ /* 0x000fe40000800000 */
[----:B------:R-:W-:Y:S02]  /*a580*/  IADD3 R6, P2, PT, R6, 0x1, RZ ;  /* 0x0000000106067810 */ /* 0x000fe40007f5e0ff */
[----:B------:R-:W-:Y:S02]  /*a590*/  SEL R11, RZ, 0xffffffff, !P1 ;  /* 0xffffffffff0b7807 */ /* 0x000fe40004800000 */
[----:B------:R-:W-:Y:S01]  /*a5a0*/  LOP3.LUT P1, R9, R9, 0x80000000, RZ, 0xc0, !PT ;  /* 0x8000000009097812 */ /* 0x000fe2000782c0ff */
[----:B------:R-:W-:Y:S02]  /*a5b0*/  IMAD.X R7, RZ, RZ, R7, P2 ;  /* 0x000000ffff077224 */ /* 0x000fe400010e0607 */
[----:B------:R-:W-:Y:S01]  /*a5c0*/  IMAD.IADD R0, R11, 0x1, -R0 ;  /* 0x000000010b007824 */ /* 0x000fe200078e0a00 */
[----:B------:R-:W-:-:S02]  /*a5d0*/  SHF.R.U32.HI R11, RZ, 0x1e, R3 ;  /* 0x0000001eff0b7819 */ /* 0x000fc40000011603 */
[----:B------:R-:W-:Y:S01]  /*a5e0*/  SHF.R.U64 R6, R6, 0xa, R7 ;  /* 0x0000000a06067819 */ /* 0x000fe20000001207 */
[----:B------:R-:W-:Y:S01]  /*a5f0*/  IMAD.SHL.U32 R0, R0, 0x100000, RZ ;  /* 0x0010000000007824 */ /* 0x000fe200078e00ff */
[----:B------:R-:W-:Y:S02]  /*a600*/  LEA.HI R2, R2, R11, RZ, 0x1 ;  /* 0x0000000b02027211 */ /* 0x000fe400078f08ff */
[----:B------:R-:W-:Y:S02]  /*a610*/  IADD3 R6, P2, PT, R6, 0x1, RZ ;  /* 0x0000000106067810 */ /* 0x000fe40007f5e0ff */
[----:B------:R-:W-:Y:S01]  /*a620*/  @!P0 LOP3.LUT R9, R9, 0x80000000, RZ, 0x3c, !PT ;  /* 0x8000000009098812 */ /* 0x000fe200078e3cff */
[----:B------:R-:W-:Y:S01]  /*a630*/  @P1 IMAD.MOV R2, RZ, RZ, -R2 ;  /* 0x000000ffff021224 */ /* 0x000fe200078e0a02 */
[----:B------:R-:W-:-:S04]  /*a640*/  LEA.HI.X R7, R7, RZ, RZ, 0x16, P2 ;  /* 0x000000ff07077211 */ /* 0x000fc800010fb4ff */
[--C-:B------:R-:W-:Y:S02]  /*a650*/  SHF.R.U64 R6, R6, 0x1, R7.reuse ;  /* 0x0000000106067819 */ /* 0x100fe40000001207 */
[----:B------:R-:W-:Y:S02]  /*a660*/  SHF.R.U32.HI R3, RZ, 0x1, R7 ;  /* 0x00000001ff037819 */ /* 0x000fe40000011607 */
[----:B------:R-:W-:-:S04]  /*a670*/  IADD3 R6, P2, P3, RZ, RZ, R6 ;  /* 0x000000ffff067210 */ /* 0x000fc80007b5e006 */
[----:B------:R-:W-:-:S04]  /*a680*/  IADD3.X R0, PT, PT, R0, 0x3fe00000, R3, P2, P3 ;  /* 0x3fe0000000007810 */ /* 0x000fc800017e6403 */
[----:B------:R-:W-:-:S07]  /*a690*/  LOP3.LUT R9, R0, R9, RZ, 0xfc, !PT ;  /* 0x0000000900097212 */ /* 0x000fce00078efcff */
.L_x_2377:
[----:B------:R-:W-:Y:S02]  /*a6a0*/  IMAD.MOV.U32 R11, RZ, RZ, 0x0 ;  /* 0x00000000ff0b7424 */ /* 0x000fe400078e00ff */
[----:B------:R-:W-:Y:S02]  /*a6b0*/  IMAD.MOV.U32 R0, RZ, RZ, R2 ;  /* 0x000000ffff007224 */ /* 0x000fe400078e0002 */
[----:B------:R-:W-:Y:S01]  /*a6c0*/  IMAD.MOV.U32 R7, RZ, RZ, R9 ;  /* 0x000000ffff077224 */ /* 0x000fe200078e0009 */
[----:B------:R-:W-:Y:S06]  /*a6d0*/  RET.REL.NODEC R10 `(_ZN2at6native27unrolled_elementwise_kernelIZZZNS0_15tan_kernel_cudaERNS_18TensorIteratorBaseEENKUlvE0_clEvENKUlvE_clEvEUldE_St5arrayIPcLm2EELi4E23TrivialOffsetCalculatorILi1EjESB_NS0_6memory12LoadWithCastILi1EEENSC_13StoreWithCastILi1EEEEEviT_T0_T2_T3_T4_T5_) ;  /* 0xffffff580a487950 */ /* 0x000fec0003c3ffff */
.L_x_2384:
        /* <DEDUP_REMOVED lines=10> */
.L_x_7465:


//--------------------- .text._ZN2at6native18elementwise_kernelILi128ELi2EZNS0_22gpu_kernel_impl_nocastIZZZNS0_15tan_kernel_cudaERNS_18TensorIteratorBaseEENKUlvE0_clEvENKUlvE_clEvEUldE_EEvS4_RKT_EUliE_EEviT1_ --------------------------
	.section	.text._ZN2at6native18elementwise_kernelILi128ELi2EZNS0_22gpu_kernel_impl_nocastIZZZNS0_15tan_kernel_cudaERNS_18TensorIteratorBaseEENKUlvE0_clEvENKUlvE_clEvEUldE_EEvS4_RKT_EUliE_EEviT1_,"ax",@progbits
	.align	128
        .global         _ZN2at6native18elementwise_kernelILi128ELi2EZNS0_22gpu_kernel_impl_nocastIZZZNS0_15tan_kernel_cudaERNS_18TensorIteratorBaseEENKUlvE0_clEvENKUlvE_clEvEUldE_EEvS4_RKT_EUliE_EEviT1_
        .type           _ZN2at6native18elementwise_kernelILi128ELi2EZNS0_22gpu_kernel_impl_nocastIZZZNS0_15tan_kernel_cudaERNS_18TensorIteratorBaseEENKUlvE0_clEvENKUlvE_clEvEUldE_EEvS4_RKT_EUliE_EEviT1_,@function
        .size           _ZN2at6native18elementwise_kernelILi128ELi2EZNS0_22gpu_kernel_impl_nocastIZZZNS0_15tan_kernel_cudaERNS_18TensorIteratorBaseEENKUlvE0_clEvENKUlvE_clEvEUldE_EEvS4_RKT_EUliE_EEviT1_,(.L_x_7466 - _ZN2at6native18elementwise_kernelILi128ELi2EZNS0_22gpu_kernel_impl_nocastIZZZNS0_15tan_kernel_cudaERNS_18TensorIteratorBaseEENKUlvE0_clEvENKUlvE_clEvEUldE_EEvS4_RKT_EUliE_EEviT1_)
        .other          _ZN2at6native18elementwise_kernelILi128ELi2EZNS0_22gpu_kernel_impl_nocastIZZZNS0_15tan_kernel_cudaERNS_18TensorIteratorBaseEENKUlvE0_clEvENKUlvE_clEvEUldE_EEvS4_RKT_EUliE_EEviT1_,@"STO_CUDA_ENTRY STV_DEFAULT"
_ZN2at6native18elementwise_kernelILi128ELi2EZNS0_22gpu_kernel_impl_nocastIZZZNS0_15tan_kernel_cudaERNS_18TensorIteratorBaseEENKUlvE0_clEvENKUlvE_clEvEUldE_EEvS4_RKT_EUliE_EEviT1_:
.text._ZN2at6native18elementwise_kernelILi128ELi2EZNS0_22gpu_kernel_impl_nocastIZZZNS0_15tan_kernel_cudaERNS_18TensorIteratorBaseEENKUlvE0_clEvENKUlvE_clEvEUldE_EEvS4_RKT_EUliE_EEviT1_:
[----:B------:R-:W0:Y:S08]  /*0000*/  LDC R1, c[0x0][0x37c] ;  /* 0x0000df00ff017b82 */ /* 0x000e300000000800 */
[----:B------:R-:W1:Y:S01]  /*0010*/  LDC R0, c[0x0][0x388] ;  /* 0x0000e200ff007b82 */ /* 0x000e620000000800 */
[----:B------:R-:W2:Y:S01]  /*0020*/  S2R R3, SR_TID.X ;  /* 0x0000000000037919 */ /* 0x000ea20000002100 */
[----:B------:R-:W3:Y:S01]  /*0030*/  LDCU.64 UR6, c[0x0][0x358] ;  /* 0x00006b00ff0677ac */ /* 0x000ee20008000a00 */
[----:B0-----:R-:W-:-:S05]  /*0040*/  VIADD R1, R1, 0xffffffd8 ;  /* 0xffffffd801017836 */ /* 0x001fca0000000000 */
[----:B------:R-:W0:Y:S01]  /*0050*/  S2UR UR4, SR_CTAID.X ;  /* 0x00000000000479c3 */ /* 0x000e220000002500 */
[----:B-1----:R-:W-:Y:S01]  /*0060*/  ISETP.NE.AND P0, PT, R0, RZ, PT ;  /* 0x000000ff0000720c */ /* 0x002fe20003f05270 */
[----:B0-----:R-:W-:-:S06]  /*0070*/  USHF.L.U32 UR4, UR4, 0x8, URZ ;  /* 0x0000000804047899 */ /* 0x001fcc00080006ff */
[----:B--2---:R-:W-:-:S06]  /*0080*/  LOP3.LUT R3, R3, UR4, RZ, 0xfc, !PT ;  /* 0x0000000403037c12 */ /* 0x004fcc000f8efcff */
[----:B---3--:R-:W-:Y:S05]  /*0090*/  @P0 BRA `(.L_x_2385) ;  /* 0x0000000c001c0947 */ /* 0x008fea0003800000 */
[----:B------:R-:W0:Y:S01]  /*00a0*/  LDCU UR4, c[0x0][0x380] ;  /* 0x00007000ff0477ac */ /* 0x000e220008000800 */
[----:B------:R-:W-:Y:S01]  /*00b0*/  BSSY.RECONVERGENT B0, `(.L_x_2386) ;  /* 0x0000062000007945 */ /* 0x000fe20003800200 */
[----:B0-----:R-:W-:-:S13]  /*00c0*/  ISETP.GE.AND P0, PT, R3, UR4, PT ;  /* 0x0000000403007c0c */ /* 0x001fda000bf06270 */
[----:B------:R-:W-:Y:S05]  /*00d0*/  @P0 BRA `(.L_x_2387) ;  /* 0x00000004007c0947 */ /* 0x000fea0003800000 */
[----:B------:R-:W0:Y:S02]  /*00e0*/  LDC.64 R4, c[0x0][0x588] ;  /* 0x00016200ff047b82 */ /* 0x000e240000000a00 */
[----:B0-----:R-:W2:Y:S02]  /*00f0*/  LDG.E.64 R12, desc[UR6][R4.64] ;  /* 0x00000006040c7981 */ /* 0x001ea4000c1e1b00 */
[----:B--2---:R-:W-:-:S14]  /*0100*/  DSETP.NEU.AND P0, PT, |R12|, +INF , PT ;  /* 0x7ff000000c00742a */ /* 0x004fdc0003f0d200 */
[----:B------:R-:W-:Y:S05]  /*0110*/  @!P0 BRA `(.L_x_2388) ;  /* 0x0000000000688947 */ /* 0x000fea0003800000 */
[----:B------:R-:W-:Y:S01]  /*0120*/  UMOV UR4, 0x6dc9c883 ;  /* 0x6dc9c88300047882 */ /* 0x000fe20000000000 */
[----:B------:R-:W-:Y:S01]  /*0130*/  UMOV UR5, 0x3fe45f30 ;  /* 0x3fe45f3000057882 */ /* 0x000fe20000000000 */
[C---:B------:R-:W-:Y:S02]  /*0140*/  DSETP.GE.AND P0, PT, |R12|.reuse, 2.14748364800000000000e+09, PT ;  /* 0x41e000000c00742a */ /* 0x040fe40003f06200 */
        /* <DEDUP_REMOVED lines=13> */
[----:B------:R-:W-:Y:S01]  /*0220*/  BSSY.RECONVERGENT B1, `(.L_x_2390) ;  /* 0x0000004000017945 */ /* 0x000fe20003800200 */
[----:B------:R-:W-:Y:S01]  /*0230*/  IMAD.MOV.U32 R8, RZ, RZ, R12 ;  /* 0x000000ffff087224 */ /* 0x000fe200078e000c */
[----:B------:R-:W-:-:S07]  /*0240*/  MOV R12, 0x260 ;  /* 0x00000260000c7802 */ /* 0x000fce0000000f00 */
[----:B------:R-:W-:Y:S05]  /*0250*/  CALL.REL.NOINC `($_ZN2at6native18elementwise_kernelILi128ELi2EZNS0_22gpu_kernel_impl_nocastIZZZNS0_15tan_kernel_cudaERNS_18TensorIteratorBaseEENKUlvE0_clEvENKUlvE_clEvEUldE_EEvS4_RKT_EUliE_EEviT1_$__internal_trig_reduction_slowpathd) ;  /* 0x0000003c00487944 */ /* 0x000fea0003c00000 */
[----:B------:R-:W-:Y:S05]  /*0260*/  BSYNC.RECONVERGENT B1 ;  /* 0x0000000000017941 */ /* 0x000fea0003800200 */
.L_x_2390:
[----:B------:R-:W-:Y:S01]  /*0270*/  MOV R4, R8 ;  /* 0x0000000800047202 */ /* 0x000fe20000000f00 */
[----:B------:R-:W-:-:S07]  /*0280*/  IMAD.MOV.U32 R5, RZ, RZ, R9 ;  /* 0x000000ffff057224 */ /* 0x000fce00078e0009 */
.L_x_2389:
[----:B------:R-:W-:-:S04]  /*0290*/  LOP3.LUT R6, R6, 0x1, RZ, 0xc0, !PT ;  /* 0x0000000106067812 */ /* 0x000fc800078ec0ff */
[----:B------:R-:W-:Y:S01]  /*02a0*/  ISETP.NE.U32.AND P0, PT, R6, 0x1, PT ;  /* 0x000000010600780c */ /* 0x000fe20003f05070 */
[----:B------:R-:W-:-:S12]  /*02b0*/  BRA `(.L_x_2391) ;  /* 0x0000000000087947 */ /* 0x000fd80003800000 */
.L_x_2388:
[----:B------:R-:W-:Y:S01]  /*02c0*/  DMUL R4, RZ, R12 ;  /* 0x0000000cff047228 */ /* 0x000fe20000000000 */
[----:B------:R-:W-:-:S13]  /*02d0*/  PLOP3.LUT P0, PT, PT, PT, PT, 0x80, 0x8 ;  /* 0x000000000008781c */ /* 0x000fda0003f0f070 */
.L_x_2391:
        /* <DEDUP_REMOVED lines=42> */
[C---:B------:R-:W-:Y:S01]  /*0580*/  DFMA R10, R6.reuse, R8, UR4 ;  /* 0x00000004060a7e2b */ /* 0x040fe20008000008 */
[----:B------:R-:W-:Y:S01]  /*0590*/  UMOV UR4, 0x5555555e ;  /* 0x5555555e00047882 */ /* 0x000fe20000000000 */
[----:B------:R-:W-:Y:S01]  /*05a0*/  UMOV UR5, 0x3fd55555 ;  /* 0x3fd5555500057882 */ /* 0x000fe20000000000 */
[----:B------:R-:W0:Y:S05]  /*05b0*/  LDC.64 R8, c[0x0][0x580] ;  /* 0x00016000ff087b82 */ /* 0x000e2a0000000a00 */
[----:B------:R-:W-:-:S08]  /*05c0*/  DFMA R10, R6, R10, UR4 ;  /* 0x00000004060a7e2b */ /* 0x000fd0000800000a */
[----:B------:R-:W-:-:S08]  /*05d0*/  DMUL R16, R6, R10 ;  /* 0x0000000a06107228 */ /* 0x000fd00000000000 */
[----:B------:R-:W-:Y:S01]  /*05e0*/  DFMA R6, R16, R4, R4 ;  /* 0x000000041006722b */ /* 0x000fe20000000004 */
[----:B------:R-:W-:Y:S10]  /*05f0*/  @P0 BRA `(.L_x_2393) ;  /* 0x0000000000280947 */ /* 0x000ff40003800000 */
[----:B------:R-:W1:Y:S01]  /*0600*/  MUFU.RCP64H R13, R7 ;  /* 0x00000007000d7308 */ /* 0x000e620000001800 */
[----:B------:R-:W-:-:S06]  /*0610*/  MOV R12, RZ ;  /* 0x000000ff000c7202 */ /* 0x000fcc0000000f00 */
[----:B-1----:R-:W-:-:S08]  /*0620*/  DFMA R10, -R6, R12, 1 ;  /* 0x3ff00000060a742b */ /* 0x002fd0000000010c */
[----:B------:R-:W-:Y:S02]  /*0630*/  DFMA R14, R10, R10, R10 ;  /* 0x0000000a0a0e722b */ /* 0x000fe4000000000a */
[----:B------:R-:W-:-:S06]  /*0640*/  DADD R10, R6, -R4 ;  /* 0x00000000060a7229 */ /* 0x000fcc0000000804 */
[----:B------:R-:W-:Y:S02]  /*0650*/  DFMA R14, R12, R14, R12 ;  /* 0x0000000e0c0e722b */ /* 0x000fe4000000000c */
[----:B------:R-:W-:-:S06]  /*0660*/  DFMA R10, R16, R4, -R10 ;  /* 0x00000004100a722b */ /* 0x000fcc000000080a */
[----:B------:R-:W-:-:S08]  /*0670*/  DFMA R4, R6, -R14, 1 ;  /* 0x3ff000000604742b */ /* 0x000fd0000000080e */
[----:B------:R-:W-:-:S08]  /*0680*/  DFMA R4, R10, -R14, R4 ;  /* 0x8000000e0a04722b */ /* 0x000fd00000000004 */
[----:B------:R-:W-:-:S11]  /*0690*/  DFMA R6, -R14, R4, -R14 ;  /* 0x000000040e06722b */ /* 0x000fd6000000090e */
.L_x_2393:
[----:B------:R-:W-:Y:S05]  /*06a0*/  BSYNC.RECONVERGENT B1 ;  /* 0x0000000000017941 */ /* 0x000fea0003800200 */
.L_x_2392:
[----:B0-----:R0:W-:Y:S01]  /*06b0*/  STG.E.64 desc[UR6][R8.64], R6 ;  /* 0x0000000608007986 */ /* 0x0011e2000c101b06 */
[----:B------:R-:W-:-:S07]  /*06c0*/  VIADD R3, R3, 0x80 ;  /* 0x0000008003037836 */ /* 0x000fce0000000000 */
.L_x_2387:
[----:B------:R-:W-:Y:S05]  /*06d0*/  BSYNC.RECONVERGENT B0 ;  /* 0x0000000000007941 */ /* 0x000fea0003800200 */
.L_x_2386:
[----:B------:R-:W1:Y:S02]  /*06e0*/  LDCU UR4, c[0x0][0x380] ;  /* 0x00007000ff0477ac */ /* 0x000e640008000800 */
[----:B-1----:R-:W-:-:S13]  /*06f0*/  ISETP.GE.AND P0, PT, R3, UR4, PT ;  /* 0x0000000403007c0c */ /* 0x002fda000bf06270 */
[----:B------:R-:W-:Y:S05]  /*0700*/  @P0 EXIT ;  /* 0x000000000000094d */ /* 0x000fea0003800000 */
[----:B------:R-:W1:Y:S02]  /*0710*/  LDC.64 R12, c[0x0][0x588] ;  /* 0x00016200ff0c7b82 */ /* 0x000e640000000a00 */
[----:B-1----:R-:W2:Y:S02]  /*0720*/  LDG.E.64 R12, desc[UR6][R12.64] ;  /* 0x000000060c0c7981 */ /* 0x002ea4000c1e1b00 */
        /* <DEDUP_REMOVED lines=8> */
[----:B------:R-:W1:Y:S08]  /*07b0*/  F2I.F64 R4, R4 ;  /* 0x0000000400047311 */ /* 0x000e700000301100 */
[----:B-1----:R-:W0:Y:S02]  /*07c0*/  I2F.F64 R2, R4 ;  /* 0x0000000400027312 */ /* 0x002e240000201c00 */
        /* <DEDUP_REMOVED lines=9> */
[----:B------:R-:W-:Y:S02]  /*0860*/  MOV R8, R12 ;  /* 0x0000000c00087202 */ /* 0x000fe40000000f00 */
[----:B------:R-:W-:-:S07]  /*0870*/  MOV R12, 0x890 ;  /* 0x00000890000c7802 */ /* 0x000fce0000000f00 */
[----:B------:R-:W-:Y:S05]  /*0880*/  CALL.REL.NOINC `($_ZN2at6native18elementwise_kernelILi128ELi2EZNS0_22gpu_kernel_impl_nocastIZZZNS0_15tan_kernel_cudaERNS_18TensorIteratorBaseEENKUlvE0_clEvENKUlvE_clEvEUldE_EEvS4_RKT_EUliE_EEviT1_$__internal_trig_reduction_slowpathd) ;  /* 0x0000003400bc7944 */ /* 0x000fea0003c00000 */
[----:B------:R-:W-:Y:S05]  /*0890*/  BSYNC.RECONVERGENT B0 ;  /* 0x0000000000007941 */ /* 0x000fea0003800200 */
.L_x_2396:
[----:B------:R-:W-:Y:S01]  /*08a0*/  IMAD.MOV.U32 R4, RZ, RZ, R6 ;  /* 0x000000ffff047224 */ /* 0x000fe200078e0006 */
[----:B------:R-:W-:Y:S01]  /*08b0*/  MOV R2, R8 ;  /* 0x0000000800027202 */ /* 0x000fe20000000f00 */
[----:B------:R-:W-:-:S07]  /*08c0*/  IMAD.MOV.U32 R3, RZ, RZ, R9 ;  /* 0x000000ffff037224 */ /* 0x000fce00078e0009 */
.L_x_2395:
[----:B------:R-:W-:-:S04]  /*08d0*/  LOP3.LUT R4, R4, 0x1, RZ, 0xc0, !PT ;  /* 0x0000000104047812 */ /* 0x000fc800078ec0ff */
[----:B------:R-:W-:Y:S01]  /*08e0*/  ISETP.NE.U32.AND P0, PT, R4, 0x1, PT ;  /* 0x000000010400780c */ /* 0x000fe20003f05070 */
[----:B------:R-:W-:-:S12]  /*08f0*/  BRA `(.L_x_2397) ;  /* 0x0000000000087947 */ /* 0x000fd80003800000 */
.L_x_2394:
[----:B------:R-:W-:Y:S01]  /*0900*/  DMUL R2, RZ, R12 ;  /* 0x0000000cff027228 */ /* 0x000fe20000000000 */
[----:B------:R-:W-:-:S13]  /*0910*/  PLOP3.LUT P0, PT, PT, PT, PT, 0x80, 0x8 ;  /* 0x000000000008781c */ /* 0x000fda0003f0f070 */
.L_x_2397:
[----:B------:R-:W-:Y:S01]  /*0920*/  DMUL R4, R2, R2 ;  /* 0x0000000202047228 */ /* 0x000fe20000000000 */
[----:B0-----:R-:W-:Y:S01]  /*0930*/  MOV R6, 0x5b27ebb1 ;  /* 0x5b27ebb100067802 */ /* 0x001fe20000000f00 */
        /* <DEDUP_REMOVED lines=58> */
.L_x_2399:
[----:B------:R-:W-:Y:S05]  /*0ce0*/  BSYNC.RECONVERGENT B0 ;  /* 0x0000000000007941 */ /* 0x000fea0003800200 */
.L_x_2398:
[----:B0-----:R-:W-:Y:S01]  /*0cf0*/  STG.E.64 desc[UR6][R6.64], R4 ;  /* 0x0000000406007986 */ /* 0x001fe2000c101b06 */
[----:B------:R-:W-:Y:S05]  /*0d00*/  EXIT ;  /* 0x000000000000794d */ /* 0x000fea0003800000 */
.L_x_2385:
[----:B------:R-:W0:Y:S01]  /*0d10*/  LDCU UR4, c[0x0][0x380] ;  /* 0x00007000ff0477ac */ /* 0x000e220008000800 */
[----:B------:R-:W-:Y:S01]  /*0d20*/  VIADD R0, R0, 0xffffffff ;  /* 0xffffffff00007836 */ /* 0x000fe20000000000 */
[----:B------:R-:W-:Y:S04]  /*0d30*/  BSSY.RECONVERGENT B0, `(.L_x_2400) ;  /* 0x0000193000007945 */ /* 0x000fe80003800200 */
[----:B------:R-:W-:-:S04]  /*0d40*/  VIMNMX.U32 R2, PT, PT, R0, 0x18, PT ;  /* 0x0000001800027848 */ /* 0x000fc80003fe0000 */
[----:B------:R-:W-:Y:S02]  /*0d50*/  IADD3 R2, PT, PT, R2, 0x1, RZ ;  /* 0x0000000102027810 */ /* 0x000fe40007ffe0ff */
[----:B0-----:R-:W-:-:S13]  /*0d60*/  ISETP.GE.AND P0, PT, R3, UR4, PT ;  /* 0x0000000403007c0c */ /* 0x001fda000bf06270 */
[----:B------:R-:W-:Y:S05]  /*0d70*/  @P0 BRA `(.L_x_2401) ;  /* 0x0000001800380947 */ /* 0x000fea0003800000 */
[----:B------:R-:W0:Y:S01]  /*0d80*/  LDCU.64 UR4, c[0x0][0x390] ;  /* 0x00007200ff0477ac */ /* 0x000e220008000a00 */
[----:B------:R-:W-:Y:S01]  /*0d90*/  MOV R5, R3 ;  /* 0x0000000300057202 */ /* 0x000fe20000000f00 */
[----:B------:R-:W-:Y:S01]  /*0da0*/  IMAD.MOV.U32 R4, RZ, RZ, RZ ;  /* 0x000000ffff047224 */ /* 0x000fe200078e00ff */
[----:B------:R-:W-:Y:S01]  /*0db0*/  ISETP.NE.AND P0, PT, R0, RZ, PT ;  /* 0x000000ff0000720c */ /* 0x000fe20003f05270 */
[----:B------:R-:W1:Y:S01]  /*0dc0*/  LDCU UR8, c[0x0][0x38c] ;  /* 0x00007180ff0877ac */ /* 0x000e620008000800 */
[----:B------:R-:W2:Y:S01]  /*0dd0*/  LDCU.64 UR10, c[0x0][0x4b8] ;  /* 0x00009700ff0a77ac */ /* 0x000ea20008000a00 */
[----:B0-----:R-:W-:-:S05]  /*0de0*/  IMAD.HI.U32 R6, R3, UR4, R4 ;  /* 0x0000000403067c27 */ /* 0x001fca000f8e0004 */
[----:B------:R-:W-:-:S05]  /*0df0*/  SHF.R.U32.HI R7, RZ, UR5, R6 ;  /* 0x00000005ff077c19 */ /* 0x000fca0008011606 */
[----:B------:R-:W-:-:S04]  /*0e00*/  IMAD.MOV R4, RZ, RZ, -R7 ;  /* 0x000000ffff047224 */ /* 0x000fc800078e0a07 */
[----:B-1----:R-:W-:-:S04]  /*0e10*/  IMAD R4, R4, UR8, R3 ;  /* 0x0000000804047c24 */ /* 0x002fc8000f8e0203 */
[C---:B--2---:R-:W-:Y:S02]  /*0e20*/  IMAD R23, R4.reuse, UR10, RZ ;  /* 0x0000000a04177c24 */ /* 0x044fe4000f8e02ff */
        /* <DEDUP_REMOVED lines=275> */
[----:B------:R-:W-:Y:S02]  /*1f60*/  @P0 IMAD.MOV.U32 R10, RZ, RZ, RZ ;  /* 0x000000ffff0a0224 */ /* 0x000fe400078e00ff */
[----:B------:R-:W-:-:S03]  /*1f70*/  IADD3 R13, PT, PT, -R11, RZ, RZ ;  /* 0x000000ff0b0d7210 */ /* 0x000fc60007ffe1ff */
[----:B------:R-:W3:Y:S01]  /*1f80*/  @P0 LDC.64 R8, c[0x0][0x578] ;  /* 0x00015e00ff080b82 */ /* 0x000ee20000000a00 */
[----:B--2---:R-:W-:-:S05]  /*1f90*/  @P0 IMAD.HI.U32 R6, R11, R14, R10 ;  /* 0x0000000e0b060227 */ /* 0x004fca00078e000a */
[----:B------:R-:W-:Y:S01]  /*1fa0*/  @P0 SHF.R.U32.HI R5, RZ, R15, R6 ;  /* 0x0000000fff050219 */ /* 0x000fe20000011606 */
[----:B------:R-:W-:-:S04]  /*1fb0*/  IMAD R6, R13, UR8, R7 ;  /* 0x000000080d067c24 */ /* 0x000fc8000f8e0207 */
[----:B------:R-:W-:Y:S02]  /*1fc0*/  @P0 IMAD.MOV R5, RZ, RZ, -R5 ;  /* 0x000000ffff050224 */ /* 0x000fe400078e0a05 */
[C---:B-1----:R-:W-:Y:S02]  /*1fd0*/  IMAD R23, R6.reuse, UR4, R23 ;  /* 0x0000000406177c24 */ /* 0x042fe4000f8e0217 */
[----:B0-----:R-:W-:Y:S02]  /*1fe0*/  @P0 IMAD R10, R5, R12, R11 ;  /* 0x0000000c050a0224 */ /* 0x001fe400078e020b */
[----:B------:R-:W-:Y:S02]  /*1ff0*/  IMAD R4, R6, UR5, R4 ;  /* 0x0000000506047c24 */ /* 0x000fe4000f8e0204 */
[C---:B---3--:R-:W-:Y:S02]  /*2000*/  @P0 IMAD R23, R10.reuse, R8, R23 ;  /* 0x000000080a170224 */ /* 0x048fe400078e0217 */
[----:B------:R-:W-:-:S07]  /*2010*/  @P0 IMAD R4, R10, R9, R4 ;  /* 0x000000090a040224 */ /* 0x000fce00078e0204 */
.L_x_2402:
[----:B------:R-:W0:Y:S02]  /*2020*/  LDCU.64 UR4, c[0x0][0x588] ;  /* 0x0000b100ff0477ac */ /* 0x000e240008000a00 */
[----:B0-----:R-:W-:-:S04]  /*2030*/  IADD3 R6, P0, PT, R4, UR4, RZ ;  /* 0x0000000404067c10 */ /* 0x001fc8000ff1e0ff */
[----:B------:R-:W-:-:S05]  /*2040*/  IADD3.X R7, PT, PT, RZ, UR5, RZ, P0, !PT ;  /* 0x00000005ff077c10 */ /* 0x000fca00087fe4ff */
[----:B------:R-:W2:Y:S01]  /*2050*/  LDG.E.64 R12, desc[UR6][R6.64] ;  /* 0x00000006060c7981 */ /* 0x000ea2000c1e1b00 */
[----:B------:R-:W-:Y:S01]  /*2060*/  BSSY.RECONVERGENT B1, `(.L_x_2403) ;  /* 0x000001e000017945 */ /* 0x000fe20003800200 */
[----:B--2---:R-:W-:-:S14]  /*2070*/  DSETP.NEU.AND P1, PT, |R12|, +INF , PT ;  /* 0x7ff000000c00742a */ /* 0x004fdc0003f2d200 */
        /* <DEDUP_REMOVED lines=22> */
[----:B------:R-:W-:Y:S05]  /*21e0*/  CALL.REL.NOINC `($_ZN2at6native18elementwise_kernelILi128ELi2EZNS0_22gpu_kernel_impl_nocastIZZZNS0_15tan_kernel_cudaERNS_18TensorIteratorBaseEENKUlvE0_clEvENKUlvE_clEvEUldE_EEvS4_RKT_EUliE_EEviT1_$__internal_trig_reduction_slowpathd) ;  /* 0x0000001c00647944 */ /* 0x000fea0003c00000 */
[----:B------:R-:W-:Y:S01]  /*21f0*/  MOV R4, R8 ;  /* 0x0000000800047202 */ /* 0x000fe20000000f00 */
[----:B------:R-:W-:-:S07]  /*2200*/  IMAD.MOV.U32 R5, RZ, RZ, R9 ;  /* 0x000000ffff057224 */ /* 0x000fce00078e0009 */
.L_x_2406:
[----:B------:R-:W-:Y:S05]  /*2210*/  BSYNC.RECONVERGENT B2 ;  /* 0x0000000000027941 */ /* 0x000fea0003800200 */
.L_x_2405:
[----:B------:R-:W-:-:S04]  /*2220*/  LOP3.LUT R6, R6, 0x1, RZ, 0xc0, !PT ;  /* 0x0000000106067812 */ /* 0x000fc800078ec0ff */
[----:B------:R-:W-:-:S13]  /*2230*/  ISETP.NE.U32.AND P0, PT, R6, 0x1, PT ;  /* 0x000000010600780c */ /* 0x000fda0003f05070 */
.L_x_2404:
[----:B------:R-:W-:Y:S05]  /*2240*/  BSYNC.RECONVERGENT B1 ;  /* 0x0000000000017941 */ /* 0x000fea0003800200 */
.L_x_2403:
        /* <DEDUP_REMOVED lines=59> */
.L_x_2408:
[----:B------:R-:W-:Y:S05]  /*2600*/  BSYNC.RECONVERGENT B1 ;  /* 0x0000000000017941 */ /* 0x000fea0003800200 */
.L_x_2407:
[----:B------:R-:W0:Y:S01]  /*2610*/  LDCU.64 UR4, c[0x0][0x580] ;  /* 0x0000b000ff0477ac */ /* 0x000e220008000a00 */
[----:B------:R-:W-:Y:S02]  /*2620*/  IADD3 R3, PT, PT, R3, 0x80, RZ ;  /* 0x0000008003037810 */ /* 0x000fe40007ffe0ff */
[----:B0-----:R-:W-:-:S05]  /*2630*/  IADD3 R4, P0, PT, R23, UR4, RZ ;  /* 0x0000000417047c10 */ /* 0x001fca000ff1e0ff */
[----:B------:R-:W-:-:S05]  /*2640*/  IMAD.X R5, RZ, RZ, UR5, P0 ;  /* 0x00000005ff057e24 */ /* 0x000fca00080e06ff */
[----:B------:R0:W-:Y:S03]  /*2650*/  STG.E.64 desc[UR6][R4.64], R6 ;  /* 0x0000000604007986 */ /* 0x0001e6000c101b06 */
.L_x_2401:
[----:B------:R-:W-:Y:S05]  /*2660*/  BSYNC.RECONVERGENT B0 ;  /* 0x0000000000007941 */ /* 0x000fea0003800200 */
.L_x_2400:
[----:B------:R-:W1:Y:S02]  /*2670*/  LDCU UR4, c[0x0][0x380] ;  /* 0x00007000ff0477ac */ /* 0x000e640008000800 */
[----:B-1----:R-:W-:-:S13]  /*2680*/  ISETP.GE.AND P0, PT, R3, UR4, PT ;  /* 0x0000000403007c0c */ /* 0x002fda000bf06270 */
[----:B------:R-:W-:Y:S05]  /*2690*/  @P0 EXIT ;  /* 0x000000000000094d */ /* 0x000fea0003800000 */
[----:B------:R-:W1:Y:S01]  /*26a0*/  LDCU.64 UR4, c[0x0][0x390] ;  /* 0x00007200ff0477ac */ /* 0x000e620008000a00 */
[----:B0-----:R-:W-:Y:S01]  /*26b0*/  MOV R5, R3 ;  /* 0x0000000300057202 */ /* 0x001fe20000000f00 */
[----:B------:R-:W-:Y:S01]  /*26c0*/  IMAD.MOV.U32 R4, RZ, RZ, RZ ;  /* 0x000000ffff047224 */ /* 0x000fe200078e00ff */
[----:B------:R-:W-:Y:S01]  /*26d0*/  ISETP.NE.AND P0, PT, R0, RZ, PT ;  /* 0x000000ff0000720c */ /* 0x000fe20003f05270 */
[----:B------:R-:W0:Y:S01]  /*26e0*/  LDCU UR8, c[0x0][0x38c] ;  /* 0x00007180ff0877ac */ /* 0x000e220008000800 */
[----:B------:R-:W2:Y:S01]  /*26f0*/  LDCU.64 UR10, c[0x0][0x4b8] ;  /* 0x00009700ff0a77ac */ /* 0x000ea20008000a00 */
[----:B-1----:R-:W-:-:S05]  /*2700*/  IMAD.HI.U32 R4, R3, UR4, R4 ;  /* 0x0000000403047c27 */ /* 0x002fca000f8e0004 */
[----:B------:R-:W-:-:S05]  /*2710*/  SHF.R.U32.HI R5, RZ, UR5, R4 ;  /* 0x00000005ff057c19 */ /* 0x000fca0008011604 */
[----:B------:R-:W-:-:S04]  /*2720*/  IMAD.MOV R6, RZ, RZ, -R5 ;  /* 0x000000ffff067224 */ /* 0x000fc800078e0a05 */
[----:B0-----:R-:W-:-:S04]  /*2730*/  IMAD R0, R6, UR8, R3 ;  /* 0x0000000806007c24 */ /* 0x001fc8000f8e0203 */
        /* <DEDUP_REMOVED lines=278> */
[----:B------:R-:W3:Y:S02]  /*38a0*/  @P0 LDC.64 R12, c[0x0][0x578] ;  /* 0x00015e00ff0c0b82 */ /* 0x000ee40000000a00 */
[----:B------:R-:W-:Y:S02]  /*38b0*/  IMAD R4, R4, UR8, R5 ;  /* 0x0000000804047c24 */ /* 0x000fe4000f8e0205 */
[----:B--2---:R-:W-:-:S05]  /*38c0*/  @P0 IMAD.HI.U32 R2, R7, R8, R6 ;  /* 0x0000000807020227 */ /* 0x004fca00078e0006 */
[----:B------:R-:W-:Y:S01]  /*38d0*/  @P0 SHF.R.U32.HI R2, RZ, R9, R2 ;  /* 0x00000009ff020219 */ /* 0x000fe20000011602 */
[C---:B-1----:R-:W-:Y:S02]  /*38e0*/  IMAD R3, R4.reuse, UR4, R3 ;  /* 0x0000000404037c24 */ /* 0x042fe4000f8e0203 */
[----:B------:R-:W-:Y:S02]  /*38f0*/  IMAD R0, R4, UR5, R0 ;  /* 0x0000000504007c24 */ /* 0x000fe4000f8e0200 */
[----:B------:R-:W-:-:S04]  /*3900*/  @P0 IMAD.MOV R6, RZ, RZ, -R2 ;  /* 0x000000ffff060224 */ /* 0x000fc800078e0a02 */
[----:B0-----:R-:W-:-:S04]  /*3910*/  @P0 IMAD R6, R11, R6, R7 ;  /* 0x000000060b060224 */ /* 0x001fc800078e0207 */
[C---:B---3--:R-:W-:Y:S02]  /*3920*/  @P0 IMAD R3, R6.reuse, R12, R3 ;  /* 0x0000000c06030224 */ /* 0x048fe400078e0203 */
[----:B------:R-:W-:-:S07]  /*3930*/  @P0 IMAD R0, R6, R13, R0 ;  /* 0x0000000d06000224 */ /* 0x000fce00078e0200 */
.L_x_2409:
[----:B------:R-:W0:Y:S02]  /*3940*/  LDCU.128 UR8, c[0x0][0x580] ;  /* 0x0000b000ff0877ac */ /* 0x000e240008000c00 */
[----:B0-----:R-:W-:-:S04]  /*3950*/  IADD3 R4, P0, PT, R0, UR10, RZ ;  /* 0x0000000a00047c10 */ /* 0x001fc8000ff1e0ff */
[----:B------:R-:W-:-:S05]  /*3960*/  IADD3.X R5, PT, PT, RZ, UR11, RZ, P0, !PT ;  /* 0x0000000bff057c10 */ /* 0x000fca00087fe4ff */
[----:B------:R-:W2:Y:S01]  /*3970*/  LDG.E.64 R12, desc[UR6][R4.64] ;  /* 0x00000006040c7981 */ /* 0x000ea2000c1e1b00 */
[----:B------:R-:W-:Y:S01]  /*3980*/  IADD3 R2, P1, PT, R3, UR8, RZ ;  /* 0x0000000803027c10 */ /* 0x000fe2000ff3e0ff */
[----:B------:R-:W-:Y:S04]  /*3990*/  BSSY.RECONVERGENT B0, `(.L_x_2410) ;  /* 0x0000020000007945 */ /* 0x000fe80003800200 */
[----:B------:R-:W-:Y:S01]  /*39a0*/  IMAD.X R3, RZ, RZ, UR9, P1 ;  /* 0x00000009ff037e24 */ /* 0x000fe200088e06ff */
[----:B--2---:R-:W-:-:S14]  /*39b0*/  DSETP.NEU.AND P0, PT, |R12|, +INF , PT ;  /* 0x7ff000000c00742a */ /* 0x004fdc0003f0d200 */
        /* <DEDUP_REMOVED lines=20> */
[----:B------:R-:W-:Y:S05]  /*3b00*/  CALL.REL.NOINC `($_ZN2at6native18elementwise_kernelILi128ELi2EZNS0_22gpu_kernel_impl_nocastIZZZNS0_15tan_kernel_cudaERNS_18TensorIteratorBaseEENKUlvE0_clEvENKUlvE_clEvEUldE_EEvS4_RKT_EUliE_EEviT1_$__internal_trig_reduction_slowpathd) ;  /* 0x00000004001c7944 */ /* 0x000fea0003c00000 */
[----:B------:R-:W-:Y:S01]  /*3b10*/  IMAD.MOV.U32 R4, RZ, RZ, R8 ;  /* 0x000000ffff047224 */ /* 0x000fe200078e0008 */
[----:B------:R-:W-:-:S07]  /*3b20*/  MOV R5, R9 ;  /* 0x0000000900057202 */ /* 0x000fce0000000f00 */
.L_x_2413:
[----:B------:R-:W-:Y:S05]  /*3b30*/  BSYNC.RECONVERGENT B1 ;  /* 0x0000000000017941 */ /* 0x000fea0003800200 */
.L_x_2412:
[----:B------:R-:W-:-:S04]  /*3b40*/  LOP3.LUT R6, R6, 0x1, RZ, 0xc0, !PT ;  /* 0x0000000106067812 */ /* 0x000fc800078ec0ff */
[----:B------:R-:W-:Y:S01]  /*3b50*/  ISETP.NE.U32.AND P0, PT, R6, 0x1, PT ;  /* 0x000000010600780c */ /* 0x000fe20003f05070 */
[----:B------:R-:W-:-:S12]  /*3b60*/  BRA `(.L_x_2414) ;  /* 0x0000000000087947 */ /* 0x000fd80003800000 */
.L_x_2411:
[----:B------:R-:W-:Y:S01]  /*3b70*/  DMUL R4, RZ, R12 ;  /* 0x0000000cff047228 */ /* 0x000fe20000000000 */
[----:B------:R-:W-:-:S13]  /*3b80*/  PLOP3.LUT P0, PT, PT, PT, PT, 0x80, 0x8 ;  /* 0x000000000008781c */ /* 0x000fda0003f0f070 */
.L_x_2414:
[----:B------:R-:W-:Y:S05]  /*3b90*/  BSYNC.RECONVERGENT B0 ;  /* 0x0000000000007941 */ /* 0x000fea0003800200 */
.L_x_2410:
[----:B------:R-:W-:Y:S01]  /*3ba0*/  DMUL R6, R4, R4 ;  /* 0x0000000404067228 */ /* 0x000fe20000000000 */
[----:B------:R-:W-:Y:S01]  /*3bb0*/  IMAD.MOV.U32 R8, RZ, RZ, 0x5b27ebb1 ;  /* 0x5b27ebb1ff087424 */ /* 0x000fe200078e00ff */
[----:B------:R-:W-:Y:S01]  /*3bc0*/  MOV R9, 0x3ef9757c ;  /* 0x3ef9757c00097802 */ /* 0x000fe20000000f00 */
        /* <DEDUP_REMOVED lines=56> */
.L_x_2416:
[----:B------:R-:W-:Y:S05]  /*3f50*/  BSYNC.RECONVERGENT B0 ;  /* 0x0000000000007941 */ /* 0x000fea0003800200 */
.L_x_2415:
[----:B------:R-:W-:Y:S01]  /*3f60*/  STG.E.64 desc[UR6][R2.64], R6 ;  /* 0x0000000602007986 */ /* 0x000fe2000c101b06 */
[----:B------:R-:W-:Y:S05]  /*3f70*/  EXIT ;  /* 0x000000000000794d */ /* 0x000fea0003800000 */
        .type           $_ZN2at6native18elementwise_kernelILi128ELi2EZNS0_22gpu_kernel_impl_nocastIZZZNS0_15tan_kernel_cudaERNS_18TensorIteratorBaseEENKUlvE0_clEvENKUlvE_clEvEUldE_EEvS4_RKT_EUliE_EEviT1_$__internal_trig_reduction_slowpathd,@function
        .size           $_ZN2at6native18elementwise_kernelILi128ELi2EZNS0_22gpu_kernel_impl_nocastIZZZNS0_15tan_kernel_cudaERNS_18TensorIteratorBaseEENKUlvE0_clEvENKUlvE_clEvEUldE_EEvS4_RKT_EUliE_EEviT1_$__internal_trig_reduction_slowpathd,(.L_x_7466 - $_ZN2at6native18elementwise_kernelILi128ELi2EZNS0_22gpu_kernel_impl_nocastIZZZNS0_15tan_kernel_cudaERNS_18TensorIteratorBaseEENKUlvE0_clEvENKUlvE_clEvEUldE_EEvS4_RKT_EUliE_EEviT1_$__internal_trig_reduction_slowpathd)
$_ZN2at6native18elementwise_kernelILi128ELi2EZNS0_22gpu_kernel_impl_nocastIZZZNS0_15tan_kernel_cudaERNS_18TensorIteratorBaseEENKUlvE0_clEvENKUlvE_clEvEUldE_EEvS4_RKT_EUliE_EEviT1_$__internal_trig_reduction_slowpathd:
[----:B------:R-:W-:Y:S01]  /*3f80*/  SHF.R.U32.HI R14, RZ, 0x14, R13 ;  /* 0x00000014ff0e7819 */ /* 0x000fe2000001160d */
[----:B------:R-:W-:Y:S01]  /*3f90*/  IMAD.MOV.U32 R4, RZ, RZ, RZ ;  /* 0x000000ffff047224 */ /* 0x000fe200078e00ff */
[----:B------:R-:W-:Y:S02]  /*3fa0*/  MOV R9, R13 ;  /* 0x0000000d00097202 */ /* 0x000fe40000000f00 */
[----:B------:R-:W-:-:S04]  /*3fb0*/  LOP3.LUT R5, R14, 0x7ff, RZ, 0xc0, !PT ;  /* 0x000007ff0e057812 */ /* 0x000fc800078ec0ff */
[----:B------:R-:W-:-:S13]  /*3fc0*/  ISETP.NE.AND P0, PT, R5, 0x7ff, PT ;  /* 0x000007ff0500780c */ /* 0x000fda0003f05270 */
[----:B------:R-:W-:Y:S05]  /*3fd0*/  @!P0 BRA `(.L_x_2417) ;  /* 0x0000000800488947 */ /* 0x000fea0003800000 */
[----:B------:R-:W-:Y:S01]  /*3fe0*/  IADD3 R4, PT, PT, R5, -0x400, RZ ;  /* 0xfffffc0005047810 */ /* 0x000fe20007ffe0ff */
[----:B------:R-:W-:Y:S01]  /*3ff0*/  BSSY.RECONVERGENT B3, `(.L_x_2418) ;  /* 0x000002f000037945 */ /* 0x000fe20003800200 */
[----:B------:R-:W-:Y:S02]  /*4000*/  CS2R R10, SRZ ;  /* 0x00000000000a7805 */ /* 0x000fe4000001ff00 */
[----:B------:R-:W-:Y:S02]  /*4010*/  SHF.R.U32.HI R15, RZ, 0x6, R4 ;  /* 0x00000006ff0f7819 */ /* 0x000fe40000011604 */
[----:B------:R-:W-:Y:S02]  /*4020*/  ISETP.GE.U32.AND P0, PT, R4, 0x80, PT ;  /* 0x000000800400780c */ /* 0x000fe40003f06070 */
[C---:B------:R-:W-:Y:S02]  /*4030*/  IADD3 R16, PT, PT, -R15.reuse, 0x13, RZ ;  /* 0x000000130f107810 */ /* 0x040fe40007ffe1ff */
[----:B------:R-:W-:-:S02]  /*4040*/  IADD3 R19, PT, PT, -R15, 0xf, RZ ;  /* 0x0000000f0f137810 */ /* 0x000fc40007ffe1ff */
[----:B------:R-:W-:-:S04]  /*4050*/  SEL R16, R16, 0x12, P0 ;  /* 0x0000001210107807 */ /* 0x000fc80000000000 */
[----:B------:R-:W-:-:S13]  /*4060*/  ISETP.GE.AND P0, PT, R19, R16, PT ;  /* 0x000000101300720c */ /* 0x000fda0003f06270 */
[----:B------:R-:W-:Y:S05]  /*4070*/  @P0 BRA `(.L_x_2419) ;  /* 0x0000000000980947 */ /* 0x000fea0003800000 */
[----:B------:R-:W0:Y:S01]  /*4080*/  LDC.64 R4, c[0x0][0x358] ;  /* 0x0000d600ff047b82 */ /* 0x000e220000000a00 */
[C---:B------:R-:W-:Y:S01]  /*4090*/  SHF.L.U64.HI R21, R8.reuse, 0xb, R9 ;  /* 0x0000000b08157819 */ /* 0x040fe20000010209 */
[----:B------:R-:W-:Y:S01]  /*40a0*/  HFMA2 R20, -RZ, RZ, 0, 0 ;  /* 0x00000000ff147431 */ /* 0x000fe200000001ff */
[----:B------:R-:W-:Y:S01]  /*40b0*/  BSSY.RECONVERGENT B4, `(.L_x_2420) ;  /* 0x0000021000047945 */ /* 0x000fe20003800200 */
[----:B------:R-:W-:Y:S01]  /*40c0*/  IMAD.SHL.U32 R17, R8, 0x800, RZ ;  /* 0x0000080008117824 */ /* 0x000fe200078e00ff */
[----:B------:R-:W-:Y:S02]  /*40d0*/  IADD3 R18, PT, PT, RZ, -R15, -R16 ;  /* 0x8000000fff127210 */ /* 0x000fe40007ffe810 */
[----:B------:R-:W-:Y:S02]  /*40e0*/  CS2R R10, SRZ ;  /* 0x00000000000a7805 */ /* 0x000fe4000001ff00 */
[----:B------:R-:W-:Y:S01]  /*40f0*/  LOP3.LUT R21, R21, 0x80000000, RZ, 0xfc, !PT ;  /* 0x8000000015157812 */ /* 0x000fe200078efcff */
[----:B------:R-:W1:Y:S06]  /*4100*/  LDC.64 R6, c[0x4][0x168] ;  /* 0x01005a00ff067b82 */ /* 0x000e6c0000000a00 */
.L_x_2421:
[----:B0-----:R-:W-:Y:S01]  /*4110*/  R2UR UR4, R4 ;  /* 0x00000000040472ca */ /* 0x001fe200000e0000 */
[----:B-1----:R-:W-:Y:S01]  /*4120*/  IMAD.WIDE R8, R19, 0x8, R6 ;  /* 0x0000000813087825 */ /* 0x002fe200078e0206 */
[----:B------:R-:W-:-:S13]  /*4130*/  R2UR UR5, R5 ;  /* 0x00000000050572ca */ /* 0x000fda00000e0000 */
[----:B------:R-:W2:Y:S01]  /*4140*/  LDG.E.64.CONSTANT R8, desc[UR4][R8.64] ;  /* 0x0000000408087981 */ /* 0x000ea2000c1e9b00 */
[----:B------:R-:W-:Y:S01]  /*4150*/  VIADD R18, R18, 0x1 ;  /* 0x0000000112127836 */ /* 0x000fe20000000000 */
[----:B------:R-:W-:Y:S01]  /*4160*/  IADD3 R19, PT, PT, R19, 0x1, RZ ;  /* 0x0000000113137810 */ /* 0x000fe20007ffe0ff */
[----:B--2---:R-:W-:-:S04]  /*4170*/  IMAD.WIDE.U32 R10, P2, R8, R17, R10 ;  /* 0x00000011080a7225 */ /* 0x004fc8000784000a */
[----:B------:R-:W-:Y:S02]  /*4180*/  IMAD R25, R8, R21, RZ ;  /* 0x0000001508197224 */ /* 0x000fe400078e02ff */
[CC--:B------:R-:W-:Y:S02]  /*4190*/  IMAD R22, R9.reuse, R17.reuse, RZ ;  /* 0x0000001109167224 */ /* 0x0c0fe400078e02ff */
[----:B------:R-:W-:Y:S01]  /*41a0*/  IMAD.HI.U32 R24, R9, R17, RZ ;  /* 0x0000001109187227 */ /* 0x000fe200078e00ff */
[----:B------:R-:W-:-:S03]  /*41b0*/  IADD3 R11, P0, PT, R25, R11, RZ ;  /* 0x0000000b190b7210 */ /* 0x000fc60007f1e0ff */
[----:B------:R-:W-:Y:S01]  /*41c0*/  IMAD R25, R20, 0x8, R1 ;  /* 0x0000000814197824 */ /* 0x000fe200078e0201 */
[----:B------:R-:W-:Y:S01]  /*41d0*/  IADD3 R11, P1, PT, R22, R11, RZ ;  /* 0x0000000b160b7210 */ /* 0x000fe20007f3e0ff */
[----:B------:R-:W-:-:S04]  /*41e0*/  IMAD.HI.U32 R22, R8, R21, RZ ;  /* 0x0000001508167227 */ /* 0x000fc800078e00ff */
[CC--:B------:R-:W-:Y:S01]  /*41f0*/  IMAD.HI.U32 R8, R9.reuse, R21.reuse, RZ ;  /* 0x0000001509087227 */ /* 0x0c0fe200078e00ff */
[----:B------:R-:W-:Y:S01]  /*4200*/  IADD3.X R27, PT, PT, R22, RZ, RZ, P2, !PT ;  /* 0x000000ff161b7210 */ /* 0x000fe200017fe4ff */
[----:B------:R0:W-:Y:S02]  /*4210*/  STL.64 [R25], R10 ;  /* 0x0000000a19007387 */ /* 0x0001e40000100a00 */
[----:B------:R-:W-:Y:S01]  /*4220*/  IMAD R9, R9, R21, RZ ;  /* 0x0000001509097224 */ /* 0x000fe200078e02ff */
[----:B------:R-:W-:Y:S01]  /*4230*/  IADD3.X R24, P0, PT, R24, R27, RZ, P0, !PT ;  /* 0x0000001b18187210 */ /* 0x000fe2000071e4ff */
[----:B------:R-:W-:-:S03]  /*4240*/  VIADD R20, R20, 0x1 ;  /* 0x0000000114147836 */ /* 0x000fc60000000000 */
[----:B------:R-:W-:Y:S02]  /*4250*/  IADD3.X R8, PT, PT, R8, RZ, RZ, P0, !PT ;  /* 0x000000ff08087210 */ /* 0x000fe400007fe4ff */
[----:B------:R-:W-:Y:S02]  /*4260*/  ISETP.NE.AND P0, PT, R18, -0xf, PT ;  /* 0xfffffff11200780c */ /* 0x000fe40003f05270 */
[----:B------:R-:W-:-:S04]  /*4270*/  IADD3.X R24, P1, PT, R9, R24, RZ, P1, !PT ;  /* 0x0000001809187210 */ /* 0x000fc80000f3e4ff */
[----:B0-----:R-:W-:Y:S01]  /*4280*/  MOV R10, R24 ;  /* 0x00000018000a7202 */ /* 0x001fe20000000f00 */
[----:B------:R-:W-:-:S04]  /*4290*/  IMAD.X R9, RZ, RZ, R8, P1 ;  /* 0x000000ffff097224 */ /* 0x000fc800008e0608 */
[----:B------:R-:W-:Y:S02]  /*42a0*/  IMAD.MOV.U32 R11, RZ, RZ, R9 ;  /* 0x000000ffff0b7224 */ /* 0x000fe400078e0009 */
[----:B------:R-:W-:Y:S05]  /*42b0*/  @P0 BRA `(.L_x_2421) ;  /* 0xfffffffc00940947 */ /* 0x000fea000383ffff */
[----:B------:R-:W-:Y:S05]  /*42c0*/  BSYNC.RECONVERGENT B4 ;  /* 0x0000000000047941 */ /* 0x000fea0003800200 */
.L_x_2420:
[----:B------:R-:W-:-:S07]  /*42d0*/  MOV R19, R16 ;  /* 0x0000001000137202 */ /* 0x000fce0000000f00 */
.L_x_2419:
[----:B------:R-:W-:Y:S05]  /*42e0*/  BSYNC.RECONVERGENT B3 ;  /* 0x0000000000037941 */ /* 0x000fea0003800200 */
.L_x_2418:
[----:B------:R-:W-:Y:S01]  /*42f0*/  LOP3.LUT P0, R25, R14, 0x3f, RZ, 0xc0, !PT ;  /* 0x0000003f0e197812 */ /* 0x000fe2000780c0ff */
[----:B------:R-:W-:-:S05]  /*4300*/  IMAD.IADD R4, R15, 0x1, R19 ;  /* 0x000000010f047824 */ /* 0x000fca00078e0213 */
[----:B------:R-:W-:-:S05]  /*4310*/  LEA R27, R4, R1, 0x3 ;  /* 0x00000001041b7211 */ /* 0x000fca00078e18ff */
        /* <DEDUP_REMOVED lines=8> */
[CC--:B---3--:R-:W-:Y:S02]  /*43a0*/  @P0 SHF.L.U32 R14, R6.reuse, R25.reuse, RZ ;  /* 0x00000019060e0219 */ /* 0x0c8fe400000006ff */
[----:B------:R-:W-:Y:S02]  /*43b0*/  @P0 SHF.R.U64 R9, R9, R8, R15 ;  /* 0x0000000809090219 */ /* 0x000fe4000000120f */
[--C-:B------:R-:W-:Y:S02]  /*43c0*/  @P0 SHF.R.U32.HI R21, RZ, 0x1, R7.reuse ;  /* 0x00000001ff150819 */ /* 0x100fe40000011607 */
[C-C-:B------:R-:W-:Y:S02]  /*43d0*/  @P0 SHF.R.U64 R19, R6.reuse, 0x1, R7.reuse ;  /* 0x0000000106130819 */ /* 0x140fe40000001207 */
[----:B------:R-:W-:-:S02]  /*43e0*/  @P0 SHF.L.U64.HI R17, R6, R25, R7 ;  /* 0x0000001906110219 */ /* 0x000fc40000010207 */
[-C--:B0-----:R-:W-:Y:S02]  /*43f0*/  @P0 SHF.R.U32.HI R10, RZ, R8.reuse, R15 ;  /* 0x00000008ff0a0219 */ /* 0x081fe4000001160f */
[----:B------:R-:W-:Y:S02]  /*4400*/  @P0 LOP3.LUT R6, R14, R9, RZ, 0xfc, !PT ;  /* 0x000000090e060212 */ /* 0x000fe400078efcff */
[-C--:B----4-:R-:W-:Y:S02]  /*4410*/  @P0 SHF.L.U32 R11, R4, R25.reuse, RZ ;  /* 0x00000019040b0219 */ /* 0x090fe400000006ff */
[--C-:B------:R-:W-:Y:S02]  /*4420*/  @P0 SHF.R.U64 R16, R19, R8, R21.reuse ;  /* 0x0000000813100219 */ /* 0x100fe40000001215 */
[----:B------:R-:W-:Y:S02]  /*4430*/  @P0 LOP3.LUT R7, R17, R10, RZ, 0xfc, !PT ;  /* 0x0000000a11070212 */ /* 0x000fe400078efcff */
[----:B------:R-:W-:Y:S01]  /*4440*/  @P0 SHF.R.U32.HI R21, RZ, R8, R21 ;  /* 0x00000008ff150219 */ /* 0x000fe20000011615 */
[----:B------:R-:W-:Y:S01]  /*4450*/  IMAD.SHL.U32 R8, R6, 0x4, RZ ;  /* 0x0000000406087824 */ /* 0x000fe200078e00ff */
[----:B------:R-:W-:-:S02]  /*4460*/  @P0 SHF.L.U64.HI R10, R4, R25, R5 ;  /* 0x00000019040a0219 */ /* 0x000fc40000010205 */
[----:B------:R-:W-:Y:S02]  /*4470*/  @P0 LOP3.LUT R4, R11, R16, RZ, 0xfc, !PT ;  /* 0x000000100b040212 */ /* 0x000fe400078efcff */
[----:B------:R-:W-:Y:S02]  /*4480*/  SHF.L.U64.HI R15, R6, 0x2, R7 ;  /* 0x00000002060f7819 */ /* 0x000fe40000010207 */
[----:B------:R-:W-:Y:S02]  /*4490*/  @P0 LOP3.LUT R5, R10, R21, RZ, 0xfc, !PT ;  /* 0x000000150a050212 */ /* 0x000fe400078efcff */
[----:B------:R-:W-:Y:S02]  /*44a0*/  SHF.L.W.U32.HI R7, R7, 0x2, R4 ;  /* 0x0000000207077819 */ /* 0x000fe40000010e04 */
[----:B------:R-:W-:Y:S02]  /*44b0*/  IADD3 RZ, P0, PT, RZ, -R8, RZ ;  /* 0x80000008ffff7210 */ /* 0x000fe40007f1e0ff */
[----:B------:R-:W-:-:S02]  /*44c0*/  LOP3.LUT R6, RZ, R15, RZ, 0x33, !PT ;  /* 0x0000000fff067212 */ /* 0x000fc400078e33ff */
[----:B------:R-:W-:Y:S02]  /*44d0*/  SHF.L.W.U32.HI R4, R4, 0x2, R5 ;  /* 0x0000000204047819 */ /* 0x000fe40000010e05 */
[----:B------:R-:W-:Y:S02]  /*44e0*/  LOP3.LUT R9, RZ, R7, RZ, 0x33, !PT ;  /* 0x00000007ff097212 */ /* 0x000fe400078e33ff */
[----:B------:R-:W-:Y:S02]  /*44f0*/  IADD3.X R10, P0, PT, RZ, R6, RZ, P0, !PT ;  /* 0x00000006ff0a7210 */ /* 0x000fe4000071e4ff */
[----:B------:R-:W-:Y:S02]  /*4500*/  LOP3.LUT R6, RZ, R4, RZ, 0x33, !PT ;  /* 0x00000004ff067212 */ /* 0x000fe400078e33ff */
[----:B------:R-:W-:Y:S02]  /*4510*/  ISETP.GT.U32.AND P2, PT, R7, -0x1, PT ;  /* 0xffffffff0700780c */ /* 0x000fe40003f44070 */
[----:B------:R-:W-:-:S02]  /*4520*/  IADD3.X R14, P1, PT, RZ, R9, RZ, P0, !PT ;  /* 0x00000009ff0e7210 */ /* 0x000fc4000073e4ff */
[C---:B------:R-:W-:Y:S02]  /*4530*/  ISETP.GT.AND.EX P0, PT, R4.reuse, -0x1, PT, P2 ;  /* 0xffffffff0400780c */ /* 0x040fe40003f04320 */
[----:B------:R-:W-:Y:S02]  /*4540*/  IADD3.X R9, PT, PT, RZ, R6, RZ, P1, !PT ;  /* 0x00000006ff097210 */ /* 0x000fe40000ffe4ff */
[----:B------:R-:W-:Y:S02]  /*4550*/  SEL R15, R15, R10, P0 ;  /* 0x0000000a0f0f7207 */ /* 0x000fe40000000000 */
[----:B------:R-:W-:Y:S02]  /*4560*/  SEL R6, R4, R9, P0 ;  /* 0x0000000904067207 */ /* 0x000fe40000000000 */
[----:B------:R-:W-:Y:S02]  /*4570*/  SEL R9, R7, R14, P0 ;  /* 0x0000000e07097207 */ /* 0x000fe40000000000 */
[----:B------:R-:W-:-:S03]  /*4580*/  ISETP.NE.U32.AND P1, PT, R6, RZ, PT ;  /* 0x000000ff0600720c */ /* 0x000fc60003f25070 */
[----:B------:R-:W-:Y:S02]  /*4590*/  @!P0 IADD3 R8, PT, PT, -R8, RZ, RZ ;  /* 0x000000ff08088210 */ /* 0x000fe40007ffe1ff */
[----:B------:R-:W-:-:S06]  /*45a0*/  SEL R11, R9, R6, !P1 ;  /* 0x00000006090b7207 */ /* 0x000fcc0004800000 */
        /* <DEDUP_REMOVED lines=16> */
.L_x_2423:
[----:B------:R-:W-:Y:S05]  /*46b0*/  BSYNC.RECONVERGENT B3 ;  /* 0x0000000000037941 */ /* 0x000fea0003800200 */
.L_x_2422:
[----:B------:R-:W-:Y:S02]  /*46c0*/  HFMA2 R15, -RZ, RZ, 0, 0 ;  /* 0x00000000ff0f7431 */ /* 0x000fe400000001ff */
[----:B------:R-:W-:-:S04]  /*46d0*/  IMAD.WIDE.U32 R10, R9, 0x2168c235, RZ ;  /* 0x2168c235090a7825 */ /* 0x000fc800078e00ff */
[----:B------:R-:W-:Y:S01]  /*46e0*/  IMAD.MOV.U32 R14, RZ, RZ, R11 ;  /* 0x000000ffff0e7224 */ /* 0x000fe200078e000b */
[----:B------:R-:W-:Y:S01]  /*46f0*/  IADD3 RZ, P1, PT, R10, R10, RZ ;  /* 0x0000000a0aff7210 */ /* 0x000fe20007f3e0ff */
[----:B------:R-:W-:-:S04]  /*4700*/  IMAD.HI.U32 R11, R6, -0x36f0255e, RZ ;  /* 0xc90fdaa2060b7827 */ /* 0x000fc800078e00ff */
[----:B------:R-:W-:-:S04]  /*4710*/  IMAD.WIDE.U32 R8, R9, -0x36f0255e, R14 ;  /* 0xc90fdaa209087825 */ /* 0x000fc800078e000e */
[C---:B------:R-:W-:Y:S02]  /*4720*/  IMAD R15, R6.reuse, -0x36f0255e, RZ ;  /* 0xc90fdaa2060f7824 */ /* 0x040fe400078e02ff */
[----:B------:R-:W-:-:S04]  /*4730*/  IMAD.WIDE.U32 R8, P2, R6, 0x2168c235, R8 ;  /* 0x2168c23506087825 */ /* 0x000fc80007840008 */
[----:B------:R-:W-:Y:S01]  /*4740*/  IMAD.X R6, RZ, RZ, R11, P2 ;  /* 0x000000ffff067224 */ /* 0x000fe200010e060b */
[----:B------:R-:W-:Y:S02]  /*4750*/  IADD3 R9, P2, PT, R15, R9, RZ ;  /* 0x000000090f097210 */ /* 0x000fe40007f5e0ff */
[----:B------:R-:W-:Y:S02]  /*4760*/  IADD3.X RZ, P1, PT, R8, R8, RZ, P1, !PT ;  /* 0x0000000808ff7210 */ /* 0x000fe40000f3e4ff */
[----:B------:R-:W-:Y:S02]  /*4770*/  IADD3.X R6, PT, PT, RZ, R6, RZ, P2, !PT ;  /* 0x00000006ff067210 */ /* 0x000fe400017fe4ff */
[C---:B------:R-:W-:Y:S02]  /*4780*/  ISETP.GT.U32.AND P3, PT, R9.reuse, RZ, PT ;  /* 0x000000ff0900720c */ /* 0x040fe40003f64070 */
[----:B------:R-:W-:Y:S02]  /*4790*/  IADD3.X R8, P2, PT, R9, R9, RZ, P1, !PT ;  /* 0x0000000909087210 */ /* 0x000fe40000f5e4ff */
[----:B------:R-:W-:-:S03]  /*47a0*/  ISETP.GT.AND.EX P1, PT, R6, RZ, PT, P3 ;  /* 0x000000ff0600720c */ /* 0x000fc60003f24330 */
[----:B------:R-:W-:Y:S01]  /*47b0*/  IMAD.X R11, R6, 0x1, R6, P2 ;  /* 0x00000001060b7824 */ /* 0x000fe200010e0606 */
[----:B------:R-:W-:-:S04]  /*47c0*/  SEL R8, R8, R9, P1 ;  /* 0x0000000908087207 */ /* 0x000fc80000800000 */
[----:B------:R-:W-:Y:S02]  /*47d0*/  SEL R9, R11, R6, P1 ;  /* 0x000000060b097207 */ /* 0x000fe40000800000 */
[----:B------:R-:W-:Y:S02]  /*47e0*/  IADD3 R8, P2, PT, R8, 0x1, RZ ;  /* 0x0000000108087810 */ /* 0x000fe40007f5e0ff */
[----:B------:R-:W-:Y:S02]  /*47f0*/  SEL R6, RZ, 0xffffffff, !P1 ;  /* 0xffffffffff067807 */ /* 0x000fe40004800000 */
[----:B------:R-:W-:Y:S02]  /*4800*/  IADD3.X R9, PT, PT, RZ, R9, RZ, P2, !PT ;  /* 0x00000009ff097210 */ /* 0x000fe400017fe4ff */
[----:B------:R-:W-:Y:S01]  /*4810*/  LOP3.LUT P1, R13, R13, 0x80000000, RZ, 0xc0, !PT ;  /* 0x800000000d0d7812 */ /* 0x000fe2000782c0ff */
[----:B------:R-:W-:Y:S01]  /*4820*/  IMAD.IADD R6, R6, 0x1, -R7 ;  /* 0x0000000106067824 */ /* 0x000fe200078e0a07 */
[----:B------:R-:W-:-:S02]  /*4830*/  SHF.R.U64 R8, R8, 0xa, R9 ;  /* 0x0000000a08087819 */ /* 0x000fc40000001209 */
[----:B------:R-:W-:Y:S02]  /*4840*/  SHF.R.U32.HI R7, RZ, 0x1e, R5 ;  /* 0x0000001eff077819 */ /* 0x000fe40000011605 */
[----:B------:R-:W-:Y:S02]  /*4850*/  IADD3 R8, P2, PT, R8, 0x1, RZ ;  /* 0x0000000108087810 */ /* 0x000fe40007f5e0ff */
[----:B------:R-:W-:Y:S02]  /*4860*/  SHF.L.U32 R6, R6, 0x14, RZ ;  /* 0x0000001406067819 */ /* 0x000fe400000006ff */
[----:B------:R-:W-:Y:S02]  /*4870*/  LEA.HI.X R9, R9, RZ, RZ, 0x16, P2 ;  /* 0x000000ff09097211 */ /* 0x000fe400010fb4ff */
[----:B------:R-:W-:Y:S02]  /*4880*/  LEA.HI R4, R4, R7, RZ, 0x1 ;  /* 0x0000000704047211 */ /* 0x000fe400078f08ff */
[----:B------:R-:W-:-:S02]  /*4890*/  SHF.R.U64 R8, R8, 0x1, R9 ;  /* 0x0000000108087819 */ /* 0x000fc40000001209 */
[----:B------:R-:W-:Y:S01]  /*48a0*/  SHF.R.U32.HI R5, RZ, 0x1, R9 ;  /* 0x00000001ff057819 */ /* 0x000fe20000011609 */
[----:B------:R-:W-:Y:S01]  /*48b0*/  @P1 IMAD.MOV R4, RZ, RZ, -R4 ;  /* 0x000000ffff041224 */ /* 0x000fe200078e0a04 */
[----:B------:R-:W-:Y:S02]  /*48c0*/  IADD3 R8, P2, P3, RZ, RZ, R8 ;  /* 0x000000ffff087210 */ /* 0x000fe40007b5e008 */
[----:B------:R-:W-:Y:S02]  /*48d0*/  @!P0 LOP3.LUT R13, R13, 0x80000000, RZ, 0x3c, !PT ;  /* 0x800000000d0d8812 */ /* 0x000fe400078e3cff */
[----:B------:R-:W-:-:S04]  /*48e0*/  IADD3.X R6, PT, PT, R6, 0x3fe00000, R5, P2, P3 ;  /* 0x3fe0000006067810 */ /* 0x000fc800017e6405 */
[----:B------:R-:W-:-:S07]  /*48f0*/  LOP3.LUT R9, R6, R13, RZ, 0xfc, !PT ;  /* 0x0000000d06097212 */ /* 0x000fce00078efcff */
.L_x_2417:
[----:B------:R-:W-:Y:S01]  /*4900*/  IMAD.MOV.U32 R13, RZ, RZ, 0x0 ;  /* 0x00000000ff0d7424 */ /* 0x000fe200078e00ff */
[----:B------:R-:W-:-:S03]  /*4910*/  MOV R6, R4 ;  /* 0x0000000400067202 */ /* 0x000fc60000000f00 */
[----:B------:R-:W-:Y:S05]  /*4920*/  RET.REL.NODEC R12 `(_ZN2at6native18elementwise_kernelILi128ELi2EZNS0_22gpu_kernel_impl_nocastIZZZNS0_15tan_kernel_cudaERNS_18TensorIteratorBaseEENKUlvE0_clEvENKUlvE_clEvEUldE_EEvS4_RKT_EUliE_EEviT1_) ;  /* 0xffffffb40cb47950 */ /* 0x000fea0003c3ffff */
.L_x_2424:
        /* <DEDUP_REMOVED lines=13> */
.L_x_7466:


//--------------------- .text._ZN2at6native27unrolled_elementwise_kernelIZZZNS0_15tan_kernel_cudaERNS_18TensorIteratorBaseEENKUlvE0_clEvENKUlvE_clEvEUldE_St5arrayIPcLm2EELi4E23TrivialOffsetCalculatorILi1EjESB_NS0_6memory15LoadWithoutCastENSC_16StoreWithoutCastEEEviT_T0_T2_T3_T4_T5_ --------------------------
	.section	.text._ZN2at6native27unrolled_elementwise_kernelIZZZNS0_15tan_kernel_cudaERNS_18TensorIteratorBaseEENKUlvE0_clEvENKUlvE_clEvEUldE_St5arrayIPcLm2EELi4E23TrivialOffsetCalculatorILi1EjESB_NS0_6memory15LoadWithoutCastENSC_16StoreWithoutCastEEEviT_T0_T2_T3_T4_T5_,"ax",@progbits
	.align	128
        .global         _ZN2at6native27unrolled_elementwise_kernelIZZZNS0_15tan_kernel_cudaERNS_18TensorIteratorBaseEENKUlvE0_clEvENKUlvE_clEvEUldE_St5arrayIPcLm2EELi4E23TrivialOffsetCalculatorILi1EjESB_NS0_6memory15LoadWithoutCastENSC_16StoreWithoutCastEEEviT_T0_T2_T3_T4_T5_
        .type           _ZN2at6native27unrolled_elementwise_kernelIZZZNS0_15tan_kernel_cudaERNS_18TensorIteratorBaseEENKUlvE0_clEvENKUlvE_clEvEUldE_St5arrayIPcLm2EELi4E23TrivialOffsetCalculatorILi1EjESB_NS0_6memory15LoadWithoutCastENSC_16StoreWithoutCastEEEviT_T0_T2_T3_T4_T5_,@function
        .size           _ZN2at6native27unrolled_elementwise_kernelIZZZNS0_15tan_kernel_cudaERNS_18TensorIteratorBaseEENKUlvE0_clEvENKUlvE_clEvEUldE_St5arrayIPcLm2EELi4E23TrivialOffsetCalculatorILi1EjESB_NS0_6memory15LoadWithoutCastENSC_16StoreWithoutCastEEEviT_T0_T2_T3_T4_T5_,(.L_x_7467 - _ZN2at6native27unrolled_elementwise_kernelIZZZNS0_15tan_kernel_cudaERNS_18TensorIteratorBaseEENKUlvE0_clEvENKUlvE_clEvEUldE_St5arrayIPcLm2EELi4E23TrivialOffsetCalculatorILi1EjESB_NS0_6memory15LoadWithoutCastENSC_16StoreWithoutCastEEEviT_T0_T2_T3_T4_T5_)
        .other          _ZN2at6native27unrolled_elementwise_kernelIZZZNS0_15tan_kernel_cudaERNS_18TensorIteratorBaseEENKUlvE0_clEvENKUlvE_clEvEUldE_St5arrayIPcLm2EELi4E23TrivialOffsetCalculatorILi1EjESB_NS0_6memory15LoadWithoutCastENSC_16StoreWithoutCastEEEviT_T0_T2_T3_T4_T5_,@"STO_CUDA_ENTRY STV_DEFAULT"
_ZN2at6native27unrolled_elementwise_kernelIZZZNS0_15tan_kernel_cudaERNS_18TensorIteratorBaseEENKUlvE0_clEvENKUlvE_clEvEUldE_St5arrayIPcLm2EELi4E23TrivialOffsetCalculatorILi1EjESB_NS0_6memory15LoadWithoutCastENSC_16StoreWithoutCastEEEviT_T0_T2_T3_T4_T5_:
.text._ZN2at6native27unrolled_elementwise_kernelIZZZNS0_15tan_kernel_cudaERNS_18TensorIteratorBaseEENKUlvE0_clEvENKUlvE_clEvEUldE_St5arrayIPcLm2EELi4E23TrivialOffsetCalculatorILi1EjESB_NS0_6memory15LoadWithoutCastENSC_16StoreWithoutCastEEEviT_T0_T2_T3_T4_T5_:
[----:B------:R-:W0:Y:S01]  /*0000*/  LDC R1, c[0x0][0x37c] ;  /* 0x0000df00ff017b82 */ /* 0x000e220000000800 */
[----:B------:R-:W1:Y:S07]  /*0010*/  S2R R2, SR_CTAID.X ;  /* 0x0000000000027919 */ /* 0x000e6e0000002500 */
[----:B------:R-:W1:Y:S01]  /*0020*/  LDC R3, c[0x0][0x380] ;  /* 0x0000e000ff037b82 */ /* 0x000e620000000800 */
[----:B------:R-:W2:Y:S01]  /*0030*/  LDCU.64 UR4, c[0x0][0x358] ;  /* 0x00006b00ff0477ac */ /* 0x000ea20008000a00 */
[----:B------:R-:W-:Y:S01]  /*0040*/  CS2R R18, SRZ ;  /* 0x0000000000127805 */ /* 0x000fe2000001ff00 */
[----:B------:R-:W3:Y:S01]  /*0050*/  S2R R0, SR_TID.X ;  /* 0x0000000000007919 */ /* 0x000ee20000002100 */
[----:B0-----:R-:W-:-:S02]  /*0060*/  VIADD R1, R1, 0xffffffd8 ;  /* 0xffffffd801017836 */ /* 0x001fc40000000000 */
[----:B-1----:R-:W-:Y:S02]  /*0070*/  IMAD R3, R2, -0x200, R3 ;  /* 0xfffffe0002037824 */ /* 0x002fe400078e0203 */
[----:B---3--:R-:W-:-:S03]  /*0080*/  IMAD.MOV.U32 R4, RZ, RZ, R0 ;  /* 0x000000ffff047224 */ /* 0x008fc600078e0000 */
[----:B------:R-:W-:-:S13]  /*0090*/  ISETP.GE.AND P0, PT, R0, R3, PT ;  /* 0x000000030000720c */ /* 0x000fda0003f06270 */
[----:B------:R-:W-:Y:S01]  /*00a0*/  @!P0 VIADD R0, R4, 0x80 ;  /* 0x0000008004008836 */ /* 0x000fe20000000000 */
[----:B------:R-:W0:Y:S01]  /*00b0*/  @!P0 LDC.64 R10, c[0x0][0x390] ;  /* 0x0000e400ff0a8b82 */ /* 0x000e220000000a00 */
[----:B------:R-:W-:-:S03]  /*00c0*/  @!P0 IMAD R5, R2, 0x200, R4 ;  /* 0x0000020002058824 */ /* 0x000fc600078e0204 */
[----:B------:R-:W-:-:S13]  /*00d0*/  ISETP.GE.AND P1, PT, R0, R3, PT ;  /* 0x000000030000720c */ /* 0x000fda0003f26270 */
[----:B------:R-:W-:Y:S01]  /*00e0*/  @!P1 IMAD R13, R2, 0x200, R0 ;  /* 0x00000200020d9824 */ /* 0x000fe200078e0200 */
[----:B------:R-:W1:Y:S01]  /*00f0*/  @!P1 LDC.64 R14, c[0x0][0x390] ;  /* 0x0000e400ff0e9b82 */ /* 0x000e620000000a00 */
[----:B------:R-:W-:-:S05]  /*0100*/  @!P1 VIADD R0, R0, 0x80 ;  /* 0x0000008000009836 */ /* 0x000fca0000000000 */
[----:B------:R-:W-:Y:S01]  /*0110*/  ISETP.GE.AND P3, PT, R0, R3, PT ;  /* 0x000000030000720c */ /* 0x000fe20003f66270 */
[----:B0-----:R-:W-:-:S12]  /*0120*/  @!P0 IMAD.WIDE.U32 R10, R5, 0x8, R10 ;  /* 0x00000008050a8825 */ /* 0x001fd800078e000a */
[----:B------:R-:W-:Y:S01]  /*0130*/  @!P3 IMAD R21, R2, 0x200, R0 ;  /* 0x000002000215b824 */ /* 0x000fe200078e0200 */
[----:B------:R-:W0:Y:S01]  /*0140*/  @!P3 LDC.64 R8, c[0x0][0x390] ;  /* 0x0000e400ff08bb82 */ /* 0x000e220000000a00 */
[----:B------:R-:W-:Y:S02]  /*0150*/  @!P3 VIADD R0, R0, 0x80 ;  /* 0x000000800000b836 */ /* 0x000fe40000000000 */
[----:B-1----:R-:W-:Y:S01]  /*0160*/  @!P1 IMAD.WIDE.U32 R14, R13, 0x8, R14 ;  /* 0x000000080d0e9825 */ /* 0x002fe200078e000e */
[----:B------:R-:W-:Y:S02]  /*0170*/  CS2R R12, SRZ ;  /* 0x00000000000c7805 */ /* 0x000fe4000001ff00 */
[----:B------:R-:W-:-:S04]  /*0180*/  ISETP.GE.AND P2, PT, R0, R3, PT ;  /* 0x000000030000720c */ /* 0x000fc80003f46270 */
[----:B--2---:R1:W5:Y:S09]  /*0190*/  @!P1 LDG.E.64 R12, desc[UR4][R14.64] ;  /* 0x000000040e0c9981 */ /* 0x004372000c1e1b00 */
[----:B------:R-:W2:Y:S01]  /*01a0*/  @!P2 LDC.64 R6, c[0x0][0x390] ;  /* 0x0000e400ff06ab82 */ /* 0x000ea20000000a00 */
[----:B------:R-:W-:-:S02]  /*01b0*/  @!P2 IMAD R17, R2, 0x200, R0 ;  /* 0x000002000211a824 */ /* 0x000fc400078e0200 */
[----:B0-----:R-:W-:Y:S01]  /*01c0*/  @!P3 IMAD.WIDE.U32 R20, R21, 0x8, R8 ;  /* 0x000000081514b825 */ /* 0x001fe200078e0008 */
[----:B------:R-:W-:-:S04]  /*01d0*/  CS2R R8, SRZ ;  /* 0x0000000000087805 */ /* 0x000fc8000001ff00 */
[----:B------:R1:W5:Y:S01]  /*01e0*/  @!P3 LDG.E.64 R18, desc[UR4][R20.64] ;  /* 0x000000041412b981 */ /* 0x000362000c1e1b00 */
[----:B--2---:R-:W-:Y:S01]  /*01f0*/  @!P2 IMAD.WIDE.U32 R16, R17, 0x8, R6 ;  /* 0x000000081110a825 */ /* 0x004fe200078e0006 */
[----:B------:R-:W-:-:S04]  /*0200*/  CS2R R6, SRZ ;  /* 0x0000000000067805 */ /* 0x000fc8000001ff00 */
[----:B------:R1:W5:Y:S04]  /*0210*/  @!P2 LDG.E.64 R8, desc[UR4][R16.64] ;  /* 0x000000041008a981 */ /* 0x000368000c1e1b00 */
[----:B------:R1:W5:Y:S01]  /*0220*/  @!P0 LDG.E.64 R6, desc[UR4][R10.64] ;  /* 0x000000040a068981 */ /* 0x000362000c1e1b00 */
[----:B------:R-:W-:Y:S01]  /*0230*/  ISETP.GE.AND P0, PT, R4, R3, PT ;  /* 0x000000030400720c */ /* 0x000fe20003f06270 */
[----:B------:R-:W-:-:S12]  /*0240*/  BSSY.RECONVERGENT B2, `(.L_x_2425) ;  /* 0x000005d000027945 */ /* 0x000fd80003800200 */
[----:B-1----:R-:W-:Y:S05]  /*0250*/  @P0 BRA `(.L_x_2426) ;  /* 0x00000004006c0947 */ /* 0x002fea0003800000 */
[----:B-----5:R-:W-:Y:S01]  /*0260*/  DSETP.NEU.AND P1, PT, |R6|, +INF , PT ;  /* 0x7ff000000600742a */ /* 0x020fe20003f2d200 */
        /* <DEDUP_REMOVED lines=24> */
[----:B------:R-:W-:Y:S05]  /*03f0*/  CALL.REL.NOINC `($_ZN2at6native27unrolled_elementwise_kernelIZZZNS0_15tan_kernel_cudaERNS_18TensorIteratorBaseEENKUlvE0_clEvENKUlvE_clEvEUldE_St5arrayIPcLm2EELi4E23TrivialOffsetCalculatorILi1EjESB_NS0_6memory15LoadWithoutCastENSC_16StoreWithoutCastEEEviT_T0_T2_T3_T4_T5_$__internal_trig_reduction_slowpathd) ;  /* 0x0000001800187944 */ /* 0x000fea0003c00000 */
[----:B------:R-:W-:Y:S02]  /*0400*/  IMAD.MOV.U32 R10, RZ, RZ, R22 ;  /* 0x000000ffff0a7224 */ /* 0x000fe400078e0016 */
[----:B------:R-:W-:Y:S02]  /*0410*/  IMAD.MOV.U32 R14, RZ, RZ, R16 ;  /* 0x000000ffff0e7224 */ /* 0x000fe400078e0010 */
[----:B------:R-:W-:-:S07]  /*0420*/  IMAD.MOV.U32 R15, RZ, RZ, R17 ;  /* 0x000000ffff0f7224 */ /* 0x000fce00078e0011 */
.L_x_2430:
[----:B------:R-:W-:Y:S05]  /*0430*/  BSYNC.RECONVERGENT B4 ;  /* 0x0000000000047941 */ /* 0x000fea0003800200 */
.L_x_2429:
[----:B------:R-:W-:-:S04]  /*0440*/  LOP3.LUT R10, R10, 0x1, RZ, 0xc0, !PT ;  /* 0x000000010a0a7812 */ /* 0x000fc800078ec0ff */
[----:B------:R-:W-:-:S13]  /*0450*/  ISETP.NE.U32.AND P0, PT, R10, 0x1, PT ;  /* 0x000000010a00780c */ /* 0x000fda0003f05070 */
.L_x_2428:
[----:B------:R-:W-:Y:S05]  /*0460*/  BSYNC.RECONVERGENT B3 ;  /* 0x0000000000037941 */ /* 0x000fea0003800200 */
.L_x_2427:
        /* <DEDUP_REMOVED lines=58> */
.L_x_2426:
[----:B------:R-:W-:Y:S05]  /*0810*/  BSYNC.RECONVERGENT B2 ;  /* 0x0000000000027941 */ /* 0x000fea0003800200 */
.L_x_2425:
[----:B-----5:R-:W-:Y:S01]  /*0820*/  VIADD R6, R4, 0x80 ;  /* 0x0000008004067836 */ /* 0x020fe20000000000 */
[----:B------:R-:W-:Y:S04]  /*0830*/  BSSY.RECONVERGENT B2, `(.L_x_2431) ;  /* 0x000005f000027945 */ /* 0x000fe80003800200 */
[----:B------:R-:W-:-:S13]  /*0840*/  ISETP.GE.AND P0, PT, R6, R3, PT ;  /* 0x000000030600720c */ /* 0x000fda0003f06270 */
[----:B------:R-:W-:Y:S05]  /*0850*/  @P0 BRA `(.L_x_2432) ;  /* 0x0000000400700947 */ /* 0x000fea0003800000 */
[----:B------:R-:W-:Y:S01]  /*0860*/  DSETP.NEU.AND P0, PT, |R12|, +INF , PT ;  /* 0x7ff000000c00742a */ /* 0x000fe20003f0d200 */
        /* <DEDUP_REMOVED lines=26> */
.L_x_2436:
[----:B------:R-:W-:Y:S05]  /*0a10*/  BSYNC.RECONVERGENT B4 ;  /* 0x0000000000047941 */ /* 0x000fea0003800200 */
.L_x_2435:
[----:B------:R-:W-:-:S04]  /*0a20*/  LOP3.LUT R0, R0, 0x1, RZ, 0xc0, !PT ;  /* 0x0000000100007812 */ /* 0x000fc800078ec0ff */
[----:B------:R-:W-:Y:S01]  /*0a30*/  ISETP.NE.U32.AND P0, PT, R0, 0x1, PT ;  /* 0x000000010000780c */ /* 0x000fe20003f05070 */
[----:B------:R-:W-:-:S12]  /*0a40*/  BRA `(.L_x_2437) ;  /* 0x0000000000087947 */ /* 0x000fd80003800000 */
.L_x_2434:
[----:B------:R-:W-:Y:S01]  /*0a50*/  DMUL R14, RZ, R12 ;  /* 0x0000000cff0e7228 */ /* 0x000fe20000000000 */
[----:B------:R-:W-:-:S13]  /*0a60*/  PLOP3.LUT P0, PT, PT, PT, PT, 0x80, 0x8 ;  /* 0x000000000008781c */ /* 0x000fda0003f0f070 */
.L_x_2437:
[----:B------:R-:W-:Y:S05]  /*0a70*/  BSYNC.RECONVERGENT B3 ;  /* 0x0000000000037941 */ /* 0x000fea0003800200 */
.L_x_2433:
        /* <DEDUP_REMOVED lines=58> */
.L_x_2432:
[----:B------:R-:W-:Y:S05]  /*0e20*/  BSYNC.RECONVERGENT B2 ;  /* 0x0000000000027941 */ /* 0x000fea0003800200 */
.L_x_2431:
[----:B------:R-:W-:Y:S01]  /*0e30*/  VIADD R0, R4, 0x100 ;  /* 0x0000010004007836 */ /* 0x000fe20000000000 */
        /* <DEDUP_REMOVED lines=30> */
.L_x_2443:
[----:B------:R-:W-:Y:S05]  /*1020*/  BSYNC.RECONVERGENT B4 ;  /* 0x0000000000047941 */ /* 0x000fea0003800200 */
.L_x_2442:
[----:B------:R-:W-:-:S04]  /*1030*/  LOP3.LUT R0, R0, 0x1, RZ, 0xc0, !PT ;  /* 0x0000000100007812 */ /* 0x000fc800078ec0ff */
[----:B------:R-:W-:Y:S01]  /*1040*/  ISETP.NE.U32.AND P0, PT, R0, 0x1, PT ;  /* 0x000000010000780c */ /* 0x000fe20003f05070 */
[----:B------:R-:W-:-:S12]  /*1050*/  BRA `(.L_x_2444) ;  /* 0x0000000000087947 */ /* 0x000fd80003800000 */
.L_x_2441:
[----:B------:R-:W-:Y:S01]  /*1060*/  DMUL R14, RZ, R18 ;  /* 0x00000012ff0e7228 */ /* 0x000fe20000000000 */
[----:B------:R-:W-:-:S13]  /*1070*/  PLOP3.LUT P0, PT, PT, PT, PT, 0x80, 0x8 ;  /* 0x000000000008781c */ /* 0x000fda0003f0f070 */
.L_x_2444:
[----:B------:R-:W-:Y:S05]  /*1080*/  BSYNC.RECONVERGENT B3 ;  /* 0x0000000000037941 */ /* 0x000fea0003800200 */
.L_x_2440:
        /* <DEDUP_REMOVED lines=58> */
.L_x_2439:
[----:B------:R-:W-:Y:S05]  /*1430*/  BSYNC.RECONVERGENT B2 ;  /* 0x0000000000027941 */ /* 0x000fea0003800200 */
.L_x_2438:
        /* <DEDUP_REMOVED lines=31> */
.L_x_2450:
[----:B------:R-:W-:Y:S05]  /*1630*/  BSYNC.RECONVERGENT B4 ;  /* 0x0000000000047941 */ /* 0x000fea0003800200 */
.L_x_2449:
[----:B------:R-:W-:-:S04]  /*1640*/  LOP3.LUT R0, R0, 0x1, RZ, 0xc0, !PT ;  /* 0x0000000100007812 */ /* 0x000fc800078ec0ff */
[----:B------:R-:W-:Y:S01]  /*1650*/  ISETP.NE.U32.AND P0, PT, R0, 0x1, PT ;  /* 0x000000010000780c */ /* 0x000fe20003f05070 */
[----:B------:R-:W-:-:S12]  /*1660*/  BRA `(.L_x_2451) ;  /* 0x0000000000087947 */ /* 0x000fd80003800000 */
.L_x_2448:
[----:B------:R-:W-:Y:S01]  /*1670*/  DMUL R14, RZ, R8 ;  /* 0x00000008ff0e7228 */ /* 0x000fe20000000000 */
[----:B------:R-:W-:-:S13]  /*1680*/  PLOP3.LUT P0, PT, PT, PT, PT, 0x80, 0x8 ;  /* 0x000000000008781c */ /* 0x000fda0003f0f070 */
.L_x_2451:
[----:B------:R-:W-:Y:S05]  /*1690*/  BSYNC.RECONVERGENT B3 ;  /* 0x0000000000037941 */ /* 0x000fea0003800200 */
.L_x_2447:
        /* <DEDUP_REMOVED lines=58> */
.L_x_2446:
[----:B------:R-:W-:Y:S05]  /*1a40*/  BSYNC.RECONVERGENT B2 ;  /* 0x0000000000027941 */ /* 0x000fea0003800200 */
.L_x_2445:
[----:B------:R-:W-:Y:S01]  /*1a50*/  ISETP.GE.AND P0, PT, R4, R3, PT ;  /* 0x000000030400720c */ /* 0x000fe20003f06270 */
[----:B------:R-:W-:Y:S04]  /*1a60*/  BSSY.RECONVERGENT B0, `(.L_x_2452) ;  /* 0x0000017000007945 */ /* 0x000fe80003800200 */
[----:B------:R-:W-:Y:S08]  /*1a70*/  BSSY.RELIABLE B1, `(.L_x_2453) ;  /* 0x000000f000017945 */ /* 0x000ff00003800100 */
[----:B------:R-:W-:Y:S05]  /*1a80*/  @P0 BRA `(.L_x_2454) ;  /* 0x0000000000340947 */ /* 0x000fea0003800000 */
[----:B------:R-:W0:Y:S01]  /*1a90*/  LDC.64 R14, c[0x0][0x388] ;  /* 0x0000e200ff0e7b82 */ /* 0x000e220000000a00 */
[----:B------:R-:W-:Y:S02]  /*1aa0*/  IMAD R5, R2, 0x200, R4 ;  /* 0x0000020002057824 */ /* 0x000fe400078e0204 */
[----:B------:R-:W-:-:S05]  /*1ab0*/  IMAD.MOV.U32 R4, RZ, RZ, R6 ;  /* 0x000000ffff047224 */ /* 0x000fca00078e0006 */
[----:B------:R-:W-:-:S13]  /*1ac0*/  ISETP.GE.AND P0, PT, R4, R3, PT ;  /* 0x000000030400720c */ /* 0x000fda0003f06270 */
[----:B------:R-:W-:Y:S05]  /*1ad0*/  @P0 BREAK.RELIABLE B1 ;  /* 0x0000000000010942 */ /* 0x000fea0003800100 */
[----:B0-----:R-:W-:-:S05]  /*1ae0*/  IMAD.WIDE.U32 R14, R5, 0x8, R14 ;  /* 0x00000008050e7825 */ /* 0x001fca00078e000e */
[----:B------:R0:W-:Y:S01]  /*1af0*/  STG.E.64 desc[UR4][R14.64], R10 ;  /* 0x0000000a0e007986 */ /* 0x0001e2000c101b04 */
[----:B------:R-:W-:Y:S05]  /*1b00*/  @P0 BRA `(.L_x_2455) ;  /* 0x0000000000300947 */ /* 0x000fea0003800000 */
[----:B------:R-:W1:Y:S01]  /*1b10*/  LDC.64 R6, c[0x0][0x388] ;  /* 0x0000e200ff067b82 */ /* 0x000e620000000a00 */
[----:B------:R-:W-:Y:S02]  /*1b20*/  IMAD R5, R2, 0x200, R4 ;  /* 0x0000020002057824 */ /* 0x000fe400078e0204 */
[----:B------:R-:W-:Y:S02]  /*1b30*/  VIADD R4, R4, 0x80 ;  /* 0x0000008004047836 */ /* 0x000fe40000000000 */
[----:B-1----:R-:W-:-:S05]  /*1b40*/  IMAD.WIDE.U32 R6, R5, 0x8, R6 ;  /* 0x0000000805067825 */ /* 0x002fca00078e0006 */
[----:B------:R1:W-:Y:S02]  /*1b50*/  STG.E.64 desc[UR4][R6.64], R12 ;  /* 0x0000000c06007986 */ /* 0x0003e4000c101b04 */
.L_x_2454:
[----:B------:R-:W-:Y:S05]  /*1b60*/  BSYNC.RELIABLE B1 ;  /* 0x0000000000017941 */ /* 0x000fea0003800100 */
.L_x_2453:
[----:B------:R-:W-:-:S13]  /*1b70*/  ISETP.GE.AND P0, PT, R4, R3, PT ;  /* 0x000000030400720c */ /* 0x000fda0003f06270 */
[----:B-1----:R-:W1:Y:S01]  /*1b80*/  @!P0 LDC.64 R6, c[0x0][0x388] ;  /* 0x0000e200ff068b82 */ /* 0x002e620000000a00 */
[----:B------:R-:W-:Y:S02]  /*1b90*/  @!P0 IMAD R5, R2, 0x200, R4 ;  /* 0x0000020002058824 */ /* 0x000fe400078e0204 */
[----:B------:R-:W-:Y:S02]  /*1ba0*/  @!P0 VIADD R4, R4, 0x80 ;  /* 0x0000008004048836 */ /* 0x000fe40000000000 */
[----:B-1----:R-:W-:-:S05]  /*1bb0*/  @!P0 IMAD.WIDE.U32 R6, R5, 0x8, R6 ;  /* 0x0000000805068825 */ /* 0x002fca00078e0006 */
[----:B------:R1:W-:Y:S02]  /*1bc0*/  @!P0 STG.E.64 desc[UR4][R6.64], R18 ;  /* 0x0000001206008986 */ /* 0x0003e4000c101b04 */
.L_x_2455:
[----:B------:R-:W-:Y:S05]  /*1bd0*/  BSYNC.RECONVERGENT B0 ;  /* 0x0000000000007941 */ /* 0x000fea0003800200 */
.L_x_2452:
[----:B------:R-:W-:Y:S05]  /*1be0*/  WARPSYNC.ALL ;  /* 0x0000000000007948 */ /* 0x000fea0003800000 */
[----:B------:R-:W-:-:S13]  /*1bf0*/  ISETP.GE.AND P0, PT, R4, R3, PT ;  /* 0x000000030400720c */ /* 0x000fda0003f06270 */
[----:B------:R-:W-:Y:S05]  /*1c00*/  @P0 EXIT ;  /* 0x000000000000094d */ /* 0x000fea0003800000 */
[----:B-1----:R-:W1:Y:S01]  /*1c10*/  LDC.64 R6, c[0x0][0x388] ;  /* 0x0000e200ff067b82 */ /* 0x002e620000000a00 */
[----:B------:R-:W-:-:S04]  /*1c20*/  IMAD R3, R2, 0x200, R4 ;  /* 0x0000020002037824 */ /* 0x000fc800078e0204 */
[----:B-1----:R-:W-:-:S05]  /*1c30*/  IMAD.WIDE.U32 R2, R3, 0x8, R6 ;  /* 0x0000000803027825 */ /* 0x002fca00078e0006 */
[----:B------:R-:W-:Y:S01]  /*1c40*/  STG.E.64 desc[UR4][R2.64], R8 ;  /* 0x0000000802007986 */ /* 0x000fe2000c101b04 */
[----:B------:R-:W-:Y:S05]  /*1c50*/  EXIT ;  /* 0x000000000000794d */ /* 0x000fea0003800000 */
        .type           $_ZN2at6native27unrolled_elementwise_kernelIZZZNS0_15tan_kernel_cudaERNS_18TensorIteratorBaseEENKUlvE0_clEvENKUlvE_clEvEUldE_St5arrayIPcLm2EELi4E23TrivialOffsetCalculatorILi1EjESB_NS0_6memory15LoadWithoutCastENSC_16StoreWithoutCastEEEviT_T0_T2_T3_T4_T5_$__internal_trig_reduction_slowpathd,@function
        .size           $_ZN2at6native27unrolled_elementwise_kernelIZZZNS0_15tan_kernel_cudaERNS_18TensorIteratorBaseEENKUlvE0_clEvENKUlvE_clEvEUldE_St5arrayIPcLm2EELi4E23TrivialOffsetCalculatorILi1EjESB_NS0_6memory15LoadWithoutCastENSC_16StoreWithoutCastEEEviT_T0_T2_T3_T4_T5_$__internal_trig_reduction_slowpathd,(.L_x_7467 - $_ZN2at6native27unrolled_elementwise_kernelIZZZNS0_15tan_kernel_cudaERNS_18TensorIteratorBaseEENKUlvE0_clEvENKUlvE_clEvEUldE_St5arrayIPcLm2EELi4E23TrivialOffsetCalculatorILi1EjESB_NS0_6memory15LoadWithoutCastENSC_16StoreWithoutCastEEEviT_T0_T2_T3_T4_T5_$__internal_trig_reduction_slowpathd)
$_ZN2at6native27unrolled_elementwise_kernelIZZZNS0_15tan_kernel_cudaERNS_18TensorIteratorBaseEENKUlvE0_clEvENKUlvE_clEvEUldE_St5arrayIPcLm2EELi4E23TrivialOffsetCalculatorILi1EjESB_NS0_6memory15LoadWithoutCastENSC_16StoreWithoutCastEEEviT_T0_T2_T3_T4_T5_$__internal_trig_reduction_slowpathd:
[--C-:B------:R-:W-:Y:S01]  /*1c60*/  SHF.R.U32.HI R7, RZ, 0x14, R5.reuse ;  /* 0x00000014ff077819 */ /* 0x100fe20000011605 */
[----:B------:R-:W-:Y:S02]  /*1c70*/  IMAD.MOV.U32 R17, RZ, RZ, R5 ;  /* 0x000000ffff117224 */ /* 0x000fe400078e0005 */
[----:B------:R-:W-:Y:S01]  /*1c80*/  IMAD.MOV.U32 R22, RZ, RZ, RZ ;  /* 0x000000ffff167224 */ /* 0x000fe200078e00ff */
        /* <DEDUP_REMOVED lines=14> */
[----:B------:R-:W-:Y:S01]  /*1d70*/  IADD3 R24, PT, PT, RZ, -R24, -R21 ;  /* 0x80000018ff187210 */ /* 0x000fe20007ffe815 */
[----:B------:R-:W-:Y:S01]  /*1d80*/  BSSY.RECONVERGENT B1, `(.L_x_2459) ;  /* 0x0000023000017945 */ /* 0x000fe20003800200 */
[C---:B------:R-:W-:Y:S01]  /*1d90*/  SHF.L.U64.HI R21, R16.reuse, 0xb, R17 ;  /* 0x0000000b10157819 */ /* 0x040fe20000010211 */
[----:B------:R-:W-:Y:S01]  /*1da0*/  IMAD.SHL.U32 R23, R16, 0x800, RZ ;  /* 0x0000080010177824 */ /* 0x000fe200078e00ff */
[----:B------:R-:W-:Y:S01]  /*1db0*/  CS2R R26, SRZ ;  /* 0x00000000001a7805 */ /* 0x000fe2000001ff00 */
[----:B------:R-:W-:Y:S01]  /*1dc0*/  IMAD.MOV.U32 R20, RZ, RZ, RZ ;  /* 0x000000ffff147224 */ /* 0x000fe200078e00ff */
[----:B------:R-:W-:-:S07]  /*1dd0*/  LOP3.LUT R21, R21, 0x80000000, RZ, 0xfc, !PT ;  /* 0x8000000015157812 */ /* 0x000fce00078efcff */
.L_x_2460:
        /* <DEDUP_REMOVED lines=8> */
[----:B------:R-:W-:Y:S02]  /*1e60*/  VIADD R22, R22, 0x1 ;  /* 0x0000000116167836 */ /* 0x000fe40000000000 */
[----:B--2---:R-:W-:-:S04]  /*1e70*/  IMAD.WIDE.U32 R28, P2, R16, R23, R28 ;  /* 0x00000017101c7225 */ /* 0x004fc8000784001c */
[----:B------:R-:W-:Y:S02]  /*1e80*/  IMAD R25, R16, R21, RZ ;  /* 0x0000001510197224 */ /* 0x000fe400078e02ff */
[----:B------:R-:W-:-:S03]  /*1e90*/  IMAD R26, R17, R23, RZ ;  /* 0x00000017111a7224 */ /* 0x000fc600078e02ff */
[----:B------:R-:W-:-:S04]  /*1ea0*/  IADD3 R25, P0, PT, R25, R29, RZ ;  /* 0x0000001d19197210 */ /* 0x000fc80007f1e0ff */
[----:B------:R-:W-:Y:S01]  /*1eb0*/  IADD3 R29, P1, PT, R26, R25, RZ ;  /* 0x000000191a1d7210 */ /* 0x000fe20007f3e0ff */
[----:B------:R-:W-:-:S04]  /*1ec0*/  IMAD.HI.U32 R25, R16, R21, RZ ;  /* 0x0000001510197227 */ /* 0x000fc800078e00ff */
[----:B------:R-:W-:Y:S02]  /*1ed0*/  IMAD.X R25, RZ, RZ, R25, P2 ;  /* 0x000000ffff197224 */ /* 0x000fe400010e0619 */
[----:B------:R-:W-:-:S04]  /*1ee0*/  IMAD.HI.U32 R16, R17, R23, RZ ;  /* 0x0000001711107227 */ /* 0x000fc800078e00ff */
[----:B------:R-:W-:Y:S01]  /*1ef0*/  IMAD R26, R20, 0x8, R1 ;  /* 0x00000008141a7824 */ /* 0x000fe200078e0201 */
[----:B------:R-:W-:Y:S01]  /*1f00*/  IADD3.X R25, P0, PT, R16, R25, RZ, P0, !PT ;  /* 0x0000001910197210 */ /* 0x000fe2000071e4ff */
[----:B------:R-:W-:-:S03]  /*1f10*/  IMAD.HI.U32 R16, R17, R21, RZ ;  /* 0x0000001511107227 */ /* 0x000fc600078e00ff */
[----:B------:R0:W-:Y:S01]  /*1f20*/  STL.64 [R26], R28 ;  /* 0x0000001c1a007387 */ /* 0x0001e20000100a00 */
[----:B------:R-:W-:Y:S01]  /*1f30*/  IMAD.X R16, RZ, RZ, R16, P0 ;  /* 0x000000ffff107224 */ /* 0x000fe200000e0610 */
[----:B------:R-:W-:Y:S01]  /*1f40*/  ISETP.NE.AND P0, PT, R24, -0xf, PT ;  /* 0xfffffff11800780c */ /* 0x000fe20003f05270 */
[----:B------:R-:W-:Y:S02]  /*1f50*/  VIADD R20, R20, 0x1 ;  /* 0x0000000114147836 */ /* 0x000fe40000000000 */
[----:B0-----:R-:W-:-:S05]  /*1f60*/  IMAD R28, R17, R21, RZ ;  /* 0x00000015111c7224 */ /* 0x001fca00078e02ff */
[----:B------:R-:W-:-:S05]  /*1f70*/  IADD3.X R25, P1, PT, R28, R25, RZ, P1, !PT ;  /* 0x000000191c197210 */ /* 0x000fca0000f3e4ff */
[----:B------:R-:W-:Y:S02]  /*1f80*/  IMAD.X R27, RZ, RZ, R16, P1 ;  /* 0x000000ffff1b7224 */ /* 0x000fe400008e0610 */
[----:B------:R-:W-:Y:S01]  /*1f90*/  IMAD.MOV.U32 R26, RZ, RZ, R25 ;  /* 0x000000ffff1a7224 */ /* 0x000fe200078e0019 */
[----:B------:R-:W-:Y:S06]  /*1fa0*/  @P0 BRA `(.L_x_2460) ;  /* 0xfffffffc008c0947 */ /* 0x000fec000383ffff */
[----:B------:R-:W-:Y:S05]  /*1fb0*/  BSYNC.RECONVERGENT B1 ;  /* 0x0000000000017941 */ /* 0x000fea0003800200 */
.L_x_2459:
[----:B------:R-:W-:-:S05]  /*1fc0*/  LOP3.LUT R14, R7, 0x7ff, RZ, 0xc0, !PT ;  /* 0x000007ff070e7812 */ /* 0x000fca00078ec0ff */
[----:B------:R-:W-:-:S05]  /*1fd0*/  VIADD R14, R14, 0xfffffc00 ;  /* 0xfffffc000e0e7836 */ /* 0x000fca0000000000 */
[----:B------:R-:W-:Y:S02]  /*1fe0*/  SHF.R.U32.HI R15, RZ, 0x6, R14 ;  /* 0x00000006ff0f7819 */ /* 0x000fe4000001160e */
[----:B------:R-:W-:Y:S02]  /*1ff0*/  ISETP.GE.U32.AND P0, PT, R14, 0x80, PT ;  /* 0x000000800e00780c */ /* 0x000fe40003f06070 */
[----:B------:R-:W-:-:S04]  /*2000*/  IADD3 R15, PT, PT, -R15, 0x13, RZ ;  /* 0x000000130f0f7810 */ /* 0x000fc80007ffe1ff */
[----:B------:R-:W-:-:S07]  /*2010*/  SEL R22, R15, 0x12, P0 ;  /* 0x000000120f167807 */ /* 0x000fce0000000000 */
.L_x_2458:
[----:B------:R-:W-:Y:S05]  /*2020*/  BSYNC.RECONVERGENT B0 ;  /* 0x0000000000007941 */ /* 0x000fea0003800200 */
.L_x_2457:
        /* <DEDUP_REMOVED lines=14> */
[C---:B---3--:R-:W-:Y:S02]  /*2110*/  @P0 SHF.L.U32 R22, R14.reuse, R23, RZ ;  /* 0x000000170e160219 */ /* 0x048fe400000006ff */
[----:B------:R-:W-:Y:S02]  /*2120*/  @P0 SHF.R.U64 R21, R21, R7, R20 ;  /* 0x0000000715150219 */ /* 0x000fe40000001214 */
[----:B------:R-:W-:Y:S02]  /*2130*/  @P0 SHF.L.U64.HI R24, R14, R23, R15 ;  /* 0x000000170e180219 */ /* 0x000fe4000001020f */
[----:B------:R-:W-:Y:S02]  /*2140*/  @P0 LOP3.LUT R14, R22, R21, RZ, 0xfc, !PT ;  /* 0x00000015160e0212 */ /* 0x000fe400078efcff */
[----:B----4-:R-:W-:-:S02]  /*2150*/  @P0 SHF.R.U64 R22, R28, 0x1, R29 ;  /* 0x000000011c160819 */ /* 0x010fc4000000121d */
[----:B------:R-:W-:Y:S02]  /*2160*/  @P0 SHF.R.U32.HI R28, RZ, 0x1, R29 ;  /* 0x00000001ff1c0819 */ /* 0x000fe4000001161d */
[CC--:B------:R-:W-:Y:S02]  /*2170*/  @P0 SHF.L.U64.HI R21, R16.reuse, R23.reuse, R17 ;  /* 0x0000001710150219 */ /* 0x0c0fe40000010211 */
[----:B------:R-:W-:Y:S02]  /*2180*/  @P0 SHF.L.U32 R23, R16, R23, RZ ;  /* 0x0000001710170219 */ /* 0x000fe400000006ff */
[-CC-:B------:R-:W-:Y:S02]  /*2190*/  @P0 SHF.R.U64 R22, R22, R7.reuse, R28.reuse ;  /* 0x0000000716160219 */ /* 0x180fe4000000121c */
        /* <DEDUP_REMOVED lines=20> */
[----:B------:R-:W-:-:S04]  /*22e0*/  ISETP.NE.U32.AND P1, PT, R7, RZ, PT ;  /* 0x000000ff0700720c */ /* 0x000fc80003f25070 */
[----:B------:R-:W-:Y:S01]  /*22f0*/  SEL R17, R24, R7, !P1 ;  /* 0x0000000718117207 */ /* 0x000fe20004800000 */
[----:B------:R-:W-:-:S05]  /*2300*/  @!P0 IMAD.MOV R20, RZ, RZ, -R20 ;  /* 0x000000ffff148224 */ /* 0x000fca00078e0a14 */
[----:B------:R-:W1:Y:S02]  /*2310*/  FLO.U32 R17, R17 ;  /* 0x0000001100117300 */ /* 0x000e6400000e0000 */
[C---:B-1----:R-:W-:Y:S02]  /*2320*/  IADD3 R23, PT, PT, -R17.reuse, 0x1f, RZ ;  /* 0x0000001f11177810 */ /* 0x042fe40007ffe1ff */
[----:B------:R-:W-:-:S03]  /*2330*/  IADD3 R14, PT, PT, -R17, 0x3f, RZ ;  /* 0x0000003f110e7810 */ /* 0x000fc60007ffe1ff */
[----:B------:R-:W-:Y:S01]  /*2340*/  @P1 IMAD.MOV R14, RZ, RZ, R23 ;  /* 0x000000ffff0e1224 */ /* 0x000fe200078e0217 */
[----:B------:R-:W-:-:S04]  /*2350*/  SEL R23, R16, R21, P0 ;  /* 0x0000001510177207 */ /* 0x000fc80000000000 */
[----:B------:R-:W-:-:S13]  /*2360*/  ISETP.NE.AND P1, PT, R14, RZ, PT ;  /* 0x000000ff0e00720c */ /* 0x000fda0003f25270 */
[----:B0-----:R-:W-:Y:S05]  /*2370*/  @!P1 BRA `(.L_x_2462) ;  /* 0x0000000000289947 */ /* 0x001fea0003800000 */
        /* <DEDUP_REMOVED lines=10> */
.L_x_2462:
[----:B------:R-:W-:Y:S05]  /*2420*/  BSYNC.RECONVERGENT B0 ;  /* 0x0000000000007941 */ /* 0x000fea0003800200 */
.L_x_2461:
[----:B------:R-:W-:Y:S01]  /*2430*/  IMAD.WIDE.U32 R20, R24, 0x2168c235, RZ ;  /* 0x2168c23518147825 */ /* 0x000fe200078e00ff */
[----:B------:R-:W-:-:S03]  /*2440*/  SHF.R.U32.HI R15, RZ, 0x1e, R15 ;  /* 0x0000001eff0f7819 */ /* 0x000fc6000001160f */
[----:B------:R-:W-:Y:S01]  /*2450*/  IMAD.MOV.U32 R16, RZ, RZ, R21 ;  /* 0x000000ffff107224 */ /* 0x000fe200078e0015 */
[----:B------:R-:W-:Y:S01]  /*2460*/  IADD3 RZ, P1, PT, R20, R20, RZ ;  /* 0x0000001414ff7210 */ /* 0x000fe20007f3e0ff */
[----:B------:R-:W-:Y:S01]  /*2470*/  IMAD.MOV.U32 R17, RZ, RZ, RZ ;  /* 0x000000ffff117224 */ /* 0x000fe200078e00ff */
[----:B------:R-:W-:Y:S01]  /*2480*/  LEA.HI R22, R22, R15, RZ, 0x1 ;  /* 0x0000000f16167211 */ /* 0x000fe200078f08ff */
        /* <DEDUP_REMOVED lines=19> */
[----:B------:R-:W-:-:S02]  /*25c0*/  @!P0 LOP3.LUT R17, R17, 0x80000000, RZ, 0x3c, !PT ;  /* 0x8000000011118812 */ /* 0x000fc400078e3cff */
[----:B------:R-:W-:Y:S01]  /*25d0*/  SHF.R.U64 R16, R16, 0xa, R7 ;  /* 0x0000000a10107819 */ /* 0x000fe20000001207 */
[----:B------:R-:W-:-:S03]  /*25e0*/  IMAD.SHL.U32 R14, R14, 0x100000, RZ ;  /* 0x001000000e0e7824 */ /* 0x000fc600078e00ff */
[----:B------:R-:W-:-:S03]  /*25f0*/  IADD3 R16, P2, PT, R16, 0x1, RZ ;  /* 0x0000000110107810 */ /* 0x000fc60007f5e0ff */
[----:B------:R-:W-:Y:S01]  /*2600*/  @P1 IMAD.MOV R22, RZ, RZ, -R22 ;  /* 0x000000ffff161224 */ /* 0x000fe200078e0a16 */
[----:B------:R-:W-:-:S04]  /*2610*/  LEA.HI.X R7, R7, RZ, RZ, 0x16, P2 ;  /* 0x000000ff07077211 */ /* 0x000fc800010fb4ff */
[--C-:B------:R-:W-:Y:S02]  /*2620*/  SHF.R.U64 R16, R16, 0x1, R7.reuse ;  /* 0x0000000110107819 */ /* 0x100fe40000001207 */
[----:B------:R-:W-:Y:S02]  /*2630*/  SHF.R.U32.HI R5, RZ, 0x1, R7 ;  /* 0x00000001ff057819 */ /* 0x000fe40000011607 */
[----:B------:R-:W-:-:S04]  /*2640*/  IADD3 R16, P2, P3, RZ, RZ, R16 ;  /* 0x000000ffff107210 */ /* 0x000fc80007b5e010 */
[----:B------:R-:W-:-:S04]  /*2650*/  IADD3.X R14, PT, PT, R14, 0x3fe00000, R5, P2, P3 ;  /* 0x3fe000000e0e7810 */ /* 0x000fc800017e6405 */
[----:B------:R-:W-:-:S07]  /*2660*/  LOP3.LUT R17, R14, R17, RZ, 0xfc, !PT ;  /* 0x000000110e117212 */ /* 0x000fce00078efcff */
.L_x_2456:
[----:B------:R-:W-:Y:S02]  /*2670*/  IMAD.MOV.U32 R14, RZ, RZ, R0 ;  /* 0x000000ffff0e7224 */ /* 0x000fe400078e0000 */
[----:B------:R-:W-:-:S04]  /*2680*/  IMAD.MOV.U32 R15, RZ, RZ, 0x0 ;  /* 0x00000000ff0f7424 */ /* 0x000fc800078e00ff */
[----:B------:R-:W-:Y:S05]  /*2690*/  RET.REL.NODEC R14 `(_ZN2at6native27unrolled_elementwise_kernelIZZZNS0_15tan_kernel_cudaERNS_18TensorIteratorBaseEENKUlvE0_clEvENKUlvE_clEvEUldE_St5arrayIPcLm2EELi4E23TrivialOffsetCalculatorILi1EjESB_NS0_6memory15LoadWithoutCastENSC_16StoreWithoutCastEEEviT_T0_T2_T3_T4_T5_) ;  /* 0xffffffd80e587950 */ /* 0x000fea0003c3ffff */
.L_x_2463:
        /* <DEDUP_REMOVED lines=14> */
.L_x_7467:


//--------------------- .text._ZN2at6native29vectorized_elementwise_kernelILi2EZZZNS0_15tan_kernel_cudaERNS_18TensorIteratorBaseEENKUlvE0_clEvENKUlvE_clEvEUldE_St5arrayIPcLm2EEEEviT0_T1_ --------------------------
	.section	.text._ZN2at6native29vectorized_elementwise_kernelILi2EZZZNS0_15tan_kernel_cudaERNS_18TensorIteratorBaseEENKUlvE0_clEvENKUlvE_clEvEUldE_St5arrayIPcLm2EEEEviT0_T1_,"ax",@progbits
	.align	128
        .global         _ZN2at6native29vectorized_elementwise_kernelILi2EZZZNS0_15tan_kernel_cudaERNS_18TensorIteratorBaseEENKUlvE0_clEvENKUlvE_clEvEUldE_St5arrayIPcLm2EEEEviT0_T1_
        .type           _ZN2at6native29vectorized_elementwise_kernelILi2EZZZNS0_15tan_kernel_cudaERNS_18TensorIteratorBaseEENKUlvE0_clEvENKUlvE_clEvEUldE_St5arrayIPcLm2EEEEviT0_T1_,@function
        .size           _ZN2at6native29vectorized_elementwise_kernelILi2EZZZNS0_15tan_kernel_cudaERNS_18TensorIteratorBaseEENKUlvE0_clEvENKUlvE_clEvEUldE_St5arrayIPcLm2EEEEviT0_T1_,(.L_x_7468 - _ZN2at6native29vectorized_elementwise_kernelILi2EZZZNS0_15tan_kernel_cudaERNS_18TensorIteratorBaseEENKUlvE0_clEvENKUlvE_clEvEUldE_St5arrayIPcLm2EEEEviT0_T1_)
        .other          _ZN2at6native29vectorized_elementwise_kernelILi2EZZZNS0_15tan_kernel_cudaERNS_18TensorIteratorBaseEENKUlvE0_clEvENKUlvE_clEvEUldE_St5arrayIPcLm2EEEEviT0_T1_,@"STO_CUDA_ENTRY STV_DEFAULT"
_ZN2at6native29vectorized_elementwise_kernelILi2EZZZNS0_15tan_kernel_cudaERNS_18TensorIteratorBaseEENKUlvE0_clEvENKUlvE_clEvEUldE_St5arrayIPcLm2EEEEviT0_T1_:
.text._ZN2at6native29vectorized_elementwise_kernelILi2EZZZNS0_15tan_kernel_cudaERNS_18TensorIteratorBaseEENKUlvE0_clEvENKUlvE_clEvEUldE_St5arrayIPcLm2EEEEviT0_T1_:
[----:B------:R-:W0:Y:S01]  /*0000*/  LDC R1, c[0x0][0x37c] ;  /* 0x0000df00ff017b82 */ /* 0x000e220000000800 */
[----:B------:R-:W1:Y:S01]  /*0010*/  S2R R34, SR_CTAID.X ;  /* 0x0000000000227919 */ /* 0x000e620000002500 */
[----:B------:R-:W2:Y:S01]  /*0020*/  LDCU UR6, c[0x0][0x380] ;  /* 0x00007000ff0677ac */ /* 0x000ea20008000800 */
[----:B0-----:R-:W-:Y:S01]  /*0030*/  VIADD R1, R1, 0xffffffd8 ;  /* 0xffffffd801017836 */ /* 0x001fe20000000000 */
[----:B------:R-:W0:Y:S01]  /*0040*/  LDCU.64 UR4, c[0x0][0x358] ;  /* 0x00006b00ff0477ac */ /* 0x000e220008000a00 */
[----:B-1----:R-:W-:-:S05]  /*0050*/  IMAD.SHL.U32 R34, R34, 0x400, RZ ;  /* 0x0000040022227824 */ /* 0x002fca00078e00ff */
[----:B--2---:R-:W-:-:S04]  /*0060*/  IADD3 R9, PT, PT, -R34, UR6, RZ ;  /* 0x0000000622097c10 */ /* 0x004fc8000fffe1ff */
[----:B------:R-:W-:-:S13]  /*0070*/  ISETP.GT.U32.AND P0, PT, R9, 0x3ff, PT ;  /* 0x000003ff0900780c */ /* 0x000fda0003f04070 */
[----:B0-----:R-:W-:Y:S05]  /*0080*/  @P0 BRA `(.L_x_2464) ;  /* 0x00000034008c0947 */ /* 0x001fea0003800000 */
[----:B------:R-:W0:Y:S01]  /*0090*/  S2R R0, SR_TID.X ;  /* 0x0000000000007919 */ /* 0x000e220000002100 */
[----:B------:R-:W-:Y:S02]  /*00a0*/  CS2R R4, SRZ ;  /* 0x0000000000047805 */ /* 0x000fe4000001ff00 */
[----:B0-----:R-:W-:Y:S01]  /*00b0*/  ISETP.GE.U32.AND P6, PT, R0, R9, PT ;  /* 0x000000090000720c */ /* 0x001fe20003fc6070 */
[----:B------:R-:W-:-:S12]  /*00c0*/  IMAD.MOV.U32 R8, RZ, RZ, R0 ;  /* 0x000000ffff087224 */ /* 0x000fd800078e0000 */
[----:B------:R-:W-:Y:S01]  /*00d0*/  @!P6 VIADD R0, R8, 0x80 ;  /* 0x000000800800e836 */ /* 0x000fe20000000000 */
[----:B------:R-:W0:Y:S01]  /*00e0*/  @!P6 LDC.64 R26, c[0x0][0x390] ;  /* 0x0000e400ff1aeb82 */ /* 0x000e220000000a00 */
[----:B------:R-:W-:-:S03]  /*00f0*/  @!P6 IMAD.IADD R3, R34, 0x1, R8 ;  /* 0x000000012203e824 */ /* 0x000fc600078e0208 */
[----:B------:R-:W-:-:S13]  /*0100*/  ISETP.GE.U32.AND P5, PT, R0, R9, PT ;  /* 0x000000090000720c */ /* 0x000fda0003fa6070 */
[----:B------:R-:W-:Y:S01]  /*0110*/  @!P5 IMAD.IADD R31, R34, 0x1, R0 ;  /* 0x00000001221fd824 */ /* 0x000fe200078e0200 */
[----:B------:R-:W1:Y:S01]  /*0120*/  @!P5 LDC.64 R22, c[0x0][0x390] ;  /* 0x0000e400ff16db82 */ /* 0x000e620000000a00 */
[----:B------:R-:W-:-:S05]  /*0130*/  @!P5 VIADD R0, R0, 0x80 ;  /* 0x000000800000d836 */ /* 0x000fca0000000000 */
[----:B------:R-:W-:Y:S01]  /*0140*/  ISETP.GE.U32.AND P4, PT, R0, R9, PT ;  /* 0x000000090000720c */ /* 0x000fe20003f86070 */
[----:B0-----:R-:W-:-:S05]  /*0150*/  @!P6 IMAD.WIDE.U32 R26, R3, 0x8, R26 ;  /* 0x00000008031ae825 */ /* 0x001fca00078e001a */
[----:B------:R0:W5:Y:S07]  /*0160*/  @!P6 LDG.E.64 R4, desc[UR4][R26.64] ;  /* 0x000000041a04e981 */ /* 0x00016e000c1e1b00 */
[----:B------:R-:W-:Y:S01]  /*0170*/  @!P4 IMAD.IADD R33, R34, 0x1, R0 ;  /* 0x000000012221c824 */ /* 0x000fe200078e0200 */
[----:B------:R-:W2:Y:S01]  /*0180*/  @!P4 LDC.64 R18, c[0x0][0x390] ;  /* 0x0000e400ff12cb82 */ /* 0x000ea20000000a00 */
[----:B------:R-:W-:-:S05]  /*0190*/  @!P4 VIADD R0, R0, 0x80 ;  /* 0x000000800000c836 */ /* 0x000fca0000000000 */
[----:B------:R-:W-:-:S13]  /*01a0*/  ISETP.GE.U32.AND P3, PT, R0, R9, PT ;  /* 0x000000090000720c */ /* 0x000fda0003f66070 */
[----:B------:R-:W-:Y:S01]  /*01b0*/  @!P3 IMAD.IADD R29, R34, 0x1, R0 ;  /* 0x00000001221db824 */ /* 0x000fe200078e0200 */
[----:B------:R-:W3:Y:S01]  /*01c0*/  @!P3 LDC.64 R2, c[0x0][0x390] ;  /* 0x0000e400ff02bb82 */ /* 0x000ee20000000a00 */
[----:B------:R-:W-:-:S05]  /*01d0*/  @!P3 VIADD R0, R0, 0x80 ;  /* 0x000000800000b836 */ /* 0x000fca0000000000 */
[----:B------:R-:W-:-:S13]  /*01e0*/  ISETP.GE.U32.AND P2, PT, R0, R9, PT ;  /* 0x000000090000720c */ /* 0x000fda0003f46070 */
[----:B------:R-:W-:Y:S01]  /*01f0*/  @!P2 IMAD.IADD R25, R34, 0x1, R0 ;  /* 0x000000012219a824 */ /* 0x000fe200078e0200 */
[----:B------:R-:W4:Y:S01]  /*0200*/  @!P2 LDC.64 R20, c[0x0][0x390] ;  /* 0x0000e400ff14ab82 */ /* 0x000f220000000a00 */
[----:B------:R-:W-:-:S05]  /*0210*/  @!P2 VIADD R0, R0, 0x80 ;  /* 0x000000800000a836 */ /* 0x000fca0000000000 */
[----:B------:R-:W-:-:S13]  /*0220*/  ISETP.GE.U32.AND P1, PT, R0, R9, PT ;  /* 0x000000090000720c */ /* 0x000fda0003f26070 */
[----:B------:R-:W-:Y:S01]  /*0230*/  @!P1 IMAD.IADD R15, R34, 0x1, R0 ;  /* 0x00000001220f9824 */ /* 0x000fe200078e0200 */
[----:B------:R-:W3:Y:S01]  /*0240*/  @!P1 LDC.64 R12, c[0x0][0x390] ;  /* 0x0000e400ff0c9b82 */ /* 0x000ee20000000a00 */
[----:B------:R-:W-:-:S05]  /*0250*/  @!P1 VIADD R0, R0, 0x80 ;  /* 0x0000008000009836 */ /* 0x000fca0000000000 */
[----:B------:R-:W-:-:S13]  /*0260*/  ISETP.GE.U32.AND P0, PT, R0, R9, PT ;  /* 0x000000090000720c */ /* 0x000fda0003f06070 */
[----:B------:R-:W-:Y:S01]  /*0270*/  @!P0 IMAD.IADD R17, R34, 0x1, R0 ;  /* 0x0000000122118824 */ /* 0x000fe200078e0200 */
[----:B------:R-:W3:Y:S01]  /*0280*/  @!P0 LDC.64 R6, c[0x0][0x390] ;  /* 0x0000e400ff068b82 */ /* 0x000ee20000000a00 */
[----:B------:R-:W-:-:S05]  /*0290*/  @!P0 VIADD R0, R0, 0x80 ;  /* 0x0000008000008836 */ /* 0x000fca0000000000 */
[----:B------:R-:W-:-:S13]  /*02a0*/  ISETP.GE.U32.AND P6, PT, R0, R9, PT ;  /* 0x000000090000720c */ /* 0x000fda0003fc6070 */
[----:B------:R-:W3:Y:S01]  /*02b0*/  @!P6 LDC.64 R10, c[0x0][0x390] ;  /* 0x0000e400ff0aeb82 */ /* 0x000ee20000000a00 */
[----:B-1----:R-:W-:Y:S01]  /*02c0*/  @!P5 IMAD.WIDE.U32 R22, R31, 0x8, R22 ;  /* 0x000000081f16d825 */ /* 0x002fe200078e0016 */
[----:B0-----:R-:W-:-:S03]  /*02d0*/  CS2R R26, SRZ ;  /* 0x00000000001a7805 */ /* 0x001fc6000001ff00 */
[----:B------:R-:W-:Y:S02]  /*02e0*/  @!P6 IMAD.IADD R35, R34, 0x1, R0 ;  /* 0x000000012223e824 */ /* 0x000fe400078e0200 */
[----:B--2---:R-:W-:Y:S01]  /*02f0*/  @!P4 IMAD.WIDE.U32 R30, R33, 0x8, R18 ;  /* 0x00000008211ec825 */ /* 0x004fe200078e0012 */
[----:B------:R-:W-:Y:S01]  /*0300*/  CS2R R18, SRZ ;  /* 0x0000000000127805 */ /* 0x000fe2000001ff00 */
[----:B------:R0:W5:Y:S02]  /*0310*/  @!P5 LDG.E.64 R26, desc[UR4][R22.64] ;  /* 0x00000004161ad981 */ /* 0x000164000c1e1b00 */
[----:B----4-:R-:W-:-:S03]  /*0320*/  @!P2 IMAD.WIDE.U32 R20, R25, 0x8, R20 ;  /* 0x000000081914a825 */ /* 0x010fc600078e0014 */
[----:B------:R0:W5:Y:S01]  /*0330*/  @!P4 LDG.E.64 R18, desc[UR4][R30.64] ;  /* 0x000000041e12c981 */ /* 0x000162000c1e1b00 */
[----:B---3--:R-:W-:Y:S01]  /*0340*/  @!P1 IMAD.WIDE.U32 R24, R15, 0x8, R12 ;  /* 0x000000080f189825 */ /* 0x008fe200078e000c */
[----:B------:R-:W-:Y:S02]  /*0350*/  CS2R R14, SRZ ;  /* 0x00000000000e7805 */ /* 0x000fe4000001ff00 */
[----:B------:R-:W-:Y:S01]  /*0360*/  CS2R R12, SRZ ;  /* 0x00000000000c7805 */ /* 0x000fe2000001ff00 */
[----:B------:R-:W-:Y:S01]  /*0370*/  @!P0 IMAD.WIDE.U32 R32, R17, 0x8, R6 ;  /* 0x0000000811208825 */ /* 0x000fe200078e0006 */
[----:B------:R-:W-:Y:S02]  /*0380*/  CS2R R16, SRZ ;  /* 0x0000000000107805 */ /* 0x000fe4000001ff00 */
[----:B------:R-:W-:Y:S01]  /*0390*/  CS2R R6, SRZ ;  /* 0x0000000000067805 */ /* 0x000fe2000001ff00 */
[----:B------:R0:W5:Y:S01]  /*03a0*/  @!P2 LDG.E.64 R14, desc[UR4][R20.64] ;  /* 0x00000004140ea981 */ /* 0x000162000c1e1b00 */
[----:B------:R-:W-:-:S03]  /*03b0*/  @!P3 IMAD.WIDE.U32 R2, R29, 0x8, R2 ;  /* 0x000000081d02b825 */ /* 0x000fc600078e0002 */
[----:B------:R0:W5:Y:S01]  /*03c0*/  @!P1 LDG.E.64 R12, desc[UR4][R24.64] ;  /* 0x00000004180c9981 */ /* 0x000162000c1e1b00 */
[----:B------:R-:W-:-:S03]  /*03d0*/  @!P6 IMAD.WIDE.U32 R28, R35, 0x8, R10 ;  /* 0x00000008231ce825 */ /* 0x000fc600078e000a */
[----:B------:R0:W5:Y:S04]  /*03e0*/  @!P3 LDG.E.64 R16, desc[UR4][R2.64] ;  /* 0x000000040210b981 */ /* 0x000168000c1e1b00 */
[----:B------:R0:W5:Y:S01]  /*03f0*/  @!P6 LDG.E.64 R6, desc[UR4][R28.64] ;  /* 0x000000041c06e981 */ /* 0x000162000c1e1b00 */
[----:B------:R-:W-:-:S06]  /*0400*/  CS2R R10, SRZ ;  /* 0x00000000000a7805 */ /* 0x000fcc000001ff00 */
[----:B------:R0:W5:Y:S01]  /*0410*/  @!P0 LDG.E.64 R10, desc[UR4][R32.64] ;  /* 0x00000004200a8981 */ /* 0x000162000c1e1b00 */
[----:B------:R-:W-:Y:S01]  /*0420*/  ISETP.GE.U32.AND P0, PT, R8, R9, PT ;  /* 0x000000090800720c */ /* 0x000fe20003f06070 */
[----:B------:R-:W-:-:S12]  /*0430*/  BSSY.RECONVERGENT B2, `(.L_x_2465) ;  /* 0x0000059000027945 */ /* 0x000fd80003800200 */
[----:B0-----:R-:W-:Y:S05]  /*0440*/  @P0 BRA `(.L_x_2466) ;  /* 0x00000004005c0947 */ /* 0x001fea0003800000 */
        /* <DEDUP_REMOVED lines=24> */
[----:B------:R-:W-:Y:S05]  /*05d0*/  CALL.REL.NOINC `($_ZN2at6native29vectorized_elementwise_kernelILi2EZZZNS0_15tan_kernel_cudaERNS_18TensorIteratorBaseEENKUlvE0_clEvENKUlvE_clEvEUldE_St5arrayIPcLm2EEEEviT0_T1_$__internal_trig_reduction_slowpathd) ;  /* 0x0000005c00d07944 */ /* 0x000fea0003c00000 */
.L_x_2470:
[----:B------:R-:W-:Y:S05]  /*05e0*/  BSYNC.RECONVERGENT B4 ;  /* 0x0000000000047941 */ /* 0x000fea0003800200 */
.L_x_2469:
[----:B------:R-:W-:-:S04]  /*05f0*/  LOP3.LUT R0, R0, 0x1, RZ, 0xc0, !PT ;  /* 0x0000000100007812 */ /* 0x000fc800078ec0ff */
[----:B------:R-:W-:-:S13]  /*0600*/  ISETP.NE.U32.AND P0, PT, R0, 0x1, PT ;  /* 0x000000010000780c */ /* 0x000fda0003f05070 */
.L_x_2468:
[----:B------:R-:W-:Y:S05]  /*0610*/  BSYNC.RECONVERGENT B3 ;  /* 0x0000000000037941 */ /* 0x000fea0003800200 */
.L_x_2467:
        /* <DEDUP_REMOVED lines=58> */
.L_x_2466:
[----:B------:R-:W-:Y:S05]  /*09c0*/  BSYNC.RECONVERGENT B2 ;  /* 0x0000000000027941 */ /* 0x000fea0003800200 */
.L_x_2465:
[----:B------:R-:W-:Y:S01]  /*09d0*/  VIADD R30, R8, 0x80 ;  /* 0x00000080081e7836 */ /* 0x000fe20000000000 */
[----:B------:R-:W-:Y:S04]  /*09e0*/  BSSY.RECONVERGENT B2, `(.L_x_2471) ;  /* 0x000005c000027945 */ /* 0x000fe80003800200 */
[----:B------:R-:W-:-:S13]  /*09f0*/  ISETP.GE.U32.AND P0, PT, R30, R9, PT ;  /* 0x000000091e00720c */ /* 0x000fda0003f06070 */
[----:B------:R-:W-:Y:S05]  /*0a00*/  @P0 BRA `(.L_x_2472) ;  /* 0x0000000400640947 */ /* 0x000fea0003800000 */
[----:B-----5:R-:W-:Y:S01]  /*0a10*/  DSETP.NEU.AND P0, PT, |R26|, +INF , PT ;  /* 0x7ff000001a00742a */ /* 0x020fe20003f0d200 */
        /* <DEDUP_REMOVED lines=22> */
[----:B------:R-:W-:Y:S05]  /*0b80*/  CALL.REL.NOINC `($_ZN2at6native29vectorized_elementwise_kernelILi2EZZZNS0_15tan_kernel_cudaERNS_18TensorIteratorBaseEENKUlvE0_clEvENKUlvE_clEvEUldE_St5arrayIPcLm2EEEEviT0_T1_$__internal_trig_reduction_slowpathd) ;  /* 0x0000005800647944 */ /* 0x000fea0003c00000 */
.L_x_2476:
[----:B------:R-:W-:Y:S05]  /*0b90*/  BSYNC.RECONVERGENT B4 ;  /* 0x0000000000047941 */ /* 0x000fea0003800200 */
.L_x_2475:
[----:B------:R-:W-:-:S04]  /*0ba0*/  LOP3.LUT R0, R0, 0x1, RZ, 0xc0, !PT ;  /* 0x0000000100007812 */ /* 0x000fc800078ec0ff */
[----:B------:R-:W-:Y:S01]  /*0bb0*/  ISETP.NE.U32.AND P0, PT, R0, 0x1, PT ;  /* 0x000000010000780c */ /* 0x000fe20003f05070 */
[----:B------:R-:W-:-:S12]  /*0bc0*/  BRA `(.L_x_2477) ;  /* 0x0000000000087947 */ /* 0x000fd80003800000 */
.L_x_2474:
[----:B------:R-:W-:Y:S01]  /*0bd0*/  DMUL R2, RZ, R26 ;  /* 0x0000001aff027228 */ /* 0x000fe20000000000 */
[----:B------:R-:W-:-:S13]  /*0be0*/  PLOP3.LUT P0, PT, PT, PT, PT, 0x80, 0x8 ;  /* 0x000000000008781c */ /* 0x000fda0003f0f070 */
.L_x_2477:
[----:B------:R-:W-:Y:S05]  /*0bf0*/  BSYNC.RECONVERGENT B3 ;  /* 0x0000000000037941 */ /* 0x000fea0003800200 */
.L_x_2473:
        /* <DEDUP_REMOVED lines=58> */
.L_x_2472:
[----:B------:R-:W-:Y:S05]  /*0fa0*/  BSYNC.RECONVERGENT B2 ;  /* 0x0000000000027941 */ /* 0x000fea0003800200 */
.L_x_2471:
        /* <DEDUP_REMOVED lines=28> */
.L_x_2483:
[----:B------:R-:W-:Y:S05]  /*1170*/  BSYNC.RECONVERGENT B4 ;  /* 0x0000000000047941 */ /* 0x000fea0003800200 */
.L_x_2482:
[----:B------:R-:W-:-:S04]  /*1180*/  LOP3.LUT R0, R0, 0x1, RZ, 0xc0, !PT ;  /* 0x0000000100007812 */ /* 0x000fc800078ec0ff */
[----:B------:R-:W-:Y:S01]  /*1190*/  ISETP.NE.U32.AND P0, PT, R0, 0x1, PT ;  /* 0x000000010000780c */ /* 0x000fe20003f05070 */
[----:B------:R-:W-:-:S12]  /*11a0*/  BRA `(.L_x_2484) ;  /* 0x0000000000087947 */ /* 0x000fd80003800000 */
.L_x_2481:
[----:B------:R-:W-:Y:S01]  /*11b0*/  DMUL R2, RZ, R18 ;  /* 0x00000012ff027228 */ /* 0x000fe20000000000 */
[----:B------:R-:W-:-:S13]  /*11c0*/  PLOP3.LUT P0, PT, PT, PT, PT, 0x80, 0x8 ;  /* 0x000000000008781c */ /* 0x000fda0003f0f070 */
.L_x_2484:
[----:B------:R-:W-:Y:S05]  /*11d0*/  BSYNC.RECONVERGENT B3 ;  /* 0x0000000000037941 */ /* 0x000fea0003800200 */
.L_x_2480:
        /* <DEDUP_REMOVED lines=58> */
.L_x_2479:
[----:B------:R-:W-:Y:S05]  /*1580*/  BSYNC.RECONVERGENT B2 ;  /* 0x0000000000027941 */ /* 0x000fea0003800200 */
.L_x_2478:
        /* <DEDUP_REMOVED lines=28> */
.L_x_2490:
[----:B------:R-:W-:Y:S05]  /*1750*/  BSYNC.RECONVERGENT B4 ;  /* 0x0000000000047941 */ /* 0x000fea0003800200 */
.L_x_2489:
[----:B------:R-:W-:-:S04]  /*1760*/  LOP3.LUT R0, R0, 0x1, RZ, 0xc0, !PT ;  /* 0x0000000100007812 */ /* 0x000fc800078ec0ff */
[----:B------:R-:W-:Y:S01]  /*1770*/  ISETP.NE.U32.AND P0, PT, R0, 0x1, PT ;  /* 0x000000010000780c */ /* 0x000fe20003f05070 */
[----:B------:R-:W-:-:S12]  /*1780*/  BRA `(.L_x_2491) ;  /* 0x0000000000087947 */ /* 0x000fd80003800000 */
.L_x_2488:
[----:B------:R-:W-:Y:S01]  /*1790*/  DMUL R2, RZ, R16 ;  /* 0x00000010ff027228 */ /* 0x000fe20000000000 */
[----:B------:R-:W-:-:S13]  /*17a0*/  PLOP3.LUT P0, PT, PT, PT, PT, 0x80, 0x8 ;  /* 0x000000000008781c */ /* 0x000fda0003f0f070 */
.L_x_2491:
[----:B------:R-:W-:Y:S05]  /*17b0*/  BSYNC.RECONVERGENT B3 ;  /* 0x0000000000037941 */ /* 0x000fea0003800200 */
.L_x_2487:
        /* <DEDUP_REMOVED lines=58> */
.L_x_2486:
[----:B------:R-:W-:Y:S05]  /*1b60*/  BSYNC.RECONVERGENT B2 ;  /* 0x0000000000027941 */ /* 0x000fea0003800200 */
.L_x_2485:
        /* <DEDUP_REMOVED lines=28> */
.L_x_2497:
[----:B------:R-:W-:Y:S05]  /*1d30*/  BSYNC.RECONVERGENT B4 ;  /* 0x0000000000047941 */ /* 0x000fea0003800200 */
.L_x_2496:
[----:B------:R-:W-:-:S04]  /*1d40*/  LOP3.LUT R0, R0, 0x1, RZ, 0xc0, !PT ;  /* 0x0000000100007812 */ /* 0x000fc800078ec0ff */
[----:B------:R-:W-:Y:S01]  /*1d50*/  ISETP.NE.U32.AND P0, PT, R0, 0x1, PT ;  /* 0x000000010000780c */ /* 0x000fe20003f05070 */
[----:B------:R-:W-:-:S12]  /*1d60*/  BRA `(.L_x_2498) ;  /* 0x0000000000087947 */ /* 0x000fd80003800000 */
.L_x_2495:
[----:B------:R-:W-:Y:S01]  /*1d70*/  DMUL R2, RZ, R14 ;  /* 0x0000000eff027228 */ /* 0x000fe20000000000 */
[----:B------:R-:W-:-:S13]  /*1d80*/  PLOP3.LUT P0, PT, PT, PT, PT, 0x80, 0x8 ;  /* 0x000000000008781c */ /* 0x000fda0003f0f070 */
.L_x_2498:
[----:B------:R-:W-:Y:S05]  /*1d90*/  BSYNC.RECONVERGENT B3 ;  /* 0x0000000000037941 */ /* 0x000fea0003800200 */
.L_x_2494:
        /* <DEDUP_REMOVED lines=58> */
.L_x_2493:
[----:B------:R-:W-:Y:S05]  /*2140*/  BSYNC.RECONVERGENT B2 ;  /* 0x0000000000027941 */ /* 0x000fea0003800200 */
.L_x_2492:
        /* <DEDUP_REMOVED lines=28> */
.L_x_2504:
[----:B------:R-:W-:Y:S05]  /*2310*/  BSYNC.RECONVERGENT B4 ;  /* 0x0000000000047941 */ /* 0x000fea0003800200 */
.L_x_2503:
[----:B------:R-:W-:-:S04]  /*2320*/  LOP3.LUT R0, R0, 0x1, RZ, 0xc0, !PT ;  /* 0x0000000100007812 */ /* 0x000fc800078ec0ff */
[----:B------:R-:W-:Y:S01]  /*2330*/  ISETP.NE.U32.AND P0, PT, R0, 0x1, PT ;  /* 0x000000010000780c */ /* 0x000fe20003f05070 */
[----:B------:R-:W-:-:S12]  /*2340*/  BRA `(.L_x_2505) ;  /* 0x0000000000087947 */ /* 0x000fd80003800000 */
.L_x_2502:
[----:B------:R-:W-:Y:S01]  /*2350*/  DMUL R2, RZ, R12 ;  /* 0x0000000cff027228 */ /* 0x000fe20000000000 */
[----:B------:R-:W-:-:S13]  /*2360*/  PLOP3.LUT P0, PT, PT, PT, PT, 0x80, 0x8 ;  /* 0x000000000008781c */ /* 0x000fda0003f0f070 */
.L_x_2505:
[----:B------:R-:W-:Y:S05]  /*2370*/  BSYNC.RECONVERGENT B3 ;  /* 0x0000000000037941 */ /* 0x000fea0003800200 */
.L_x_2501:
        /* <DEDUP_REMOVED lines=58> */
.L_x_2500:
[----:B------:R-:W-:Y:S05]  /*2720*/  BSYNC.RECONVERGENT B2 ;  /* 0x0000000000027941 */ /* 0x000fea0003800200 */
.L_x_2499:
        /* <DEDUP_REMOVED lines=28> */
.L_x_2511:
[----:B------:R-:W-:Y:S05]  /*28f0*/  BSYNC.RECONVERGENT B4 ;  /* 0x0000000000047941 */ /* 0x000fea0003800200 */
.L_x_2510:
[----:B------:R-:W-:-:S04]  /*2900*/  LOP3.LUT R0, R0, 0x1, RZ, 0xc0, !PT ;  /* 0x0000000100007812 */ /* 0x000fc800078ec0ff */
[----:B------:R-:W-:Y:S01]  /*2910*/  ISETP.NE.U32.AND P0, PT, R0, 0x1, PT ;  /* 0x000000010000780c */ /* 0x000fe20003f05070 */
[----:B------:R-:W-:-:S12]  /*2920*/  BRA `(.L_x_2512) ;  /* 0x0000000000087947 */ /* 0x000fd80003800000 */
.L_x_2509:
[----:B------:R-:W-:Y:S01]  /*2930*/  DMUL R2, RZ, R10 ;  /* 0x0000000aff027228 */ /* 0x000fe20000000000 */
[----:B------:R-:W-:-:S13]  /*2940*/  PLOP3.LUT P0, PT, PT, PT, PT, 0x80, 0x8 ;  /* 0x000000000008781c */ /* 0x000fda0003f0f070 */
.L_x_2512:
[----:B------:R-:W-:Y:S05]  /*2950*/  BSYNC.RECONVERGENT B3 ;  /* 0x0000000000037941 */ /* 0x000fea0003800200 */
.L_x_2508:
        /* <DEDUP_REMOVED lines=58> */
.L_x_2507:
[----:B------:R-:W-:Y:S05]  /*2d00*/  BSYNC.RECONVERGENT B2 ;  /* 0x0000000000027941 */ /* 0x000fea0003800200 */
.L_x_2506:
        /* <DEDUP_REMOVED lines=28> */
.L_x_2518:
[----:B------:R-:W-:Y:S05]  /*2ed0*/  BSYNC.RECONVERGENT B4 ;  /* 0x0000000000047941 */ /* 0x000fea0003800200 */
.L_x_2517:
[----:B------:R-:W-:-:S04]  /*2ee0*/  LOP3.LUT R0, R0, 0x1, RZ, 0xc0, !PT ;  /* 0x0000000100007812 */ /* 0x000fc800078ec0ff */
[----:B------:R-:W-:Y:S01]  /*2ef0*/  ISETP.NE.U32.AND P0, PT, R0, 0x1, PT ;  /* 0x000000010000780c */ /* 0x000fe20003f05070 */
[----:B------:R-:W-:-:S12]  /*2f00*/  BRA `(.L_x_2519) ;  /* 0x0000000000087947 */ /* 0x000fd80003800000 */
.L_x_2516:
[----:B------:R-:W-:Y:S01]  /*2f10*/  DMUL R2, RZ, R6 ;  /* 0x00000006ff027228 */ /* 0x000fe20000000000 */
[----:B------:R-:W-:-:S13]  /*2f20*/  PLOP3.LUT P0, PT, PT, PT, PT, 0x80, 0x8 ;  /* 0x000000000008781c */ /* 0x000fda0003f0f070 */
.L_x_2519:
[----:B------:R-:W-:Y:S05]  /*2f30*/  BSYNC.RECONVERGENT B3 ;  /* 0x0000000000037941 */ /* 0x000fea0003800200 */
.L_x_2515:
        /* <DEDUP_REMOVED lines=58> */
.L_x_2514:
[----:B------:R-:W-:Y:S05]  /*32e0*/  BSYNC.RECONVERGENT B2 ;  /* 0x0000000000027941 */ /* 0x000fea0003800200 */
.L_x_2513:
[----:B------:R-:W-:Y:S01]  /*32f0*/  ISETP.GE.U32.AND P0, PT, R8, R9, PT ;  /* 0x000000090800720c */ /* 0x000fe20003f06070 */
[----:B------:R-:W-:Y:S04]  /*3300*/  BSSY.RECONVERGENT B0, `(.L_x_2520) ;  /* 0x0000033000007945 */ /* 0x000fe80003800200 */
[----:B------:R-:W-:Y:S08]  /*3310*/  BSSY.RELIABLE B1, `(.L_x_2521) ;  /* 0x000002b000017945 */ /* 0x000ff00003800100 */
[----:B------:R-:W-:Y:S05]  /*3320*/  @P0 BRA `(.L_x_2522) ;  /* 0x0000000000300947 */ /* 0x000fea0003800000 */
[----:B------:R-:W0:Y:S01]  /*3330*/  LDC.64 R2, c[0x0][0x388] ;  /* 0x0000e200ff027b82 */ /* 0x000e220000000a00 */
[----:B-----5:R-:W-:Y:S02]  /*3340*/  IMAD.IADD R7, R34, 0x1, R8 ;  /* 0x0000000122077824 */ /* 0x020fe400078e0208 */
[----:B------:R-:W-:-:S05]  /*3350*/  IMAD.MOV.U32 R8, RZ, RZ, R30 ;  /* 0x000000ffff087224 */ /* 0x000fca00078e001e */
[----:B------:R-:W-:Y:S01]  /*3360*/  ISETP.GE.U32.AND P0, PT, R8, R9, PT ;  /* 0x000000090800720c */ /* 0x000fe20003f06070 */
[----:B0-----:R-:W-:-:S05]  /*3370*/  IMAD.WIDE.U32 R2, R7, 0x8, R2 ;  /* 0x0000000807027825 */ /* 0x001fca00078e0002 */
[----:B------:R0:W-:Y:S07]  /*3380*/  STG.E.64 desc[UR4][R2.64], R28 ;  /* 0x0000001c02007986 */ /* 0x0001ee000c101b04 */
[----:B------:R-:W-:Y:S05]  /*3390*/  @P0 BRA `(.L_x_2523) ;  /* 0x0000000000300947 */ /* 0x000fea0003800000 */
[----:B0-----:R-:W0:Y:S01]  /*33a0*/  LDC.64 R2, c[0x0][0x388] ;  /* 0x0000e200ff027b82 */ /* 0x001e220000000a00 */
[----:B------:R-:W-:Y:S02]  /*33b0*/  IMAD.IADD R7, R34, 0x1, R8 ;  /* 0x0000000122077824 */ /* 0x000fe400078e0208 */
[----:B------:R-:W-:Y:S02]  /*33c0*/  VIADD R8, R8, 0x80 ;  /* 0x0000008008087836 */ /* 0x000fe40000000000 */
[----:B0-----:R-:W-:-:S05]  /*33d0*/  IMAD.WIDE.U32 R2, R7, 0x8, R2 ;  /* 0x0000000807027825 */ /* 0x001fca00078e0002 */
[----:B------:R0:W-:Y:S02]  /*33e0*/  STG.E.64 desc[UR4][R2.64], R26 ;  /* 0x0000001a02007986 */ /* 0x0001e4000c101b04 */
.L_x_2522:
[----:B------:R-:W-:-:S13]  /*33f0*/  ISETP.GE.U32.AND P0, PT, R8, R9, PT ;  /* 0x000000090800720c */ /* 0x000fda0003f06070 */
[----:B------:R-:W-:Y:S05]  /*3400*/  @P0 BRA `(.L_x_2524) ;  /* 0x0000000000300947 */ /* 0x000fea0003800000 */
[----:B0-----:R-:W0:Y:S01]  /*3410*/  LDC.64 R2, c[0x0][0x388] ;  /* 0x0000e200ff027b82 */ /* 0x001e220000000a00 */
[----:B-----5:R-:W-:Y:S02]  /*3420*/  IMAD.IADD R7, R34, 0x1, R8 ;  /* 0x0000000122077824 */ /* 0x020fe400078e0208 */
[----:B------:R-:W-:Y:S02]  /*3430*/  VIADD R8, R8, 0x80 ;  /* 0x0000008008087836 */ /* 0x000fe40000000000 */
[----:B0-----:R-:W-:-:S05]  /*3440*/  IMAD.WIDE.U32 R2, R7, 0x8, R2 ;  /* 0x0000000807027825 */ /* 0x001fca00078e0002 */
[----:B------:R1:W-:Y:S02]  /*3450*/  STG.E.64 desc[UR4][R2.64], R18 ;  /* 0x0000001202007986 */ /* 0x0003e4000c101b04 */
.L_x_2523:
[----:B------:R-:W-:-:S13]  /*3460*/  ISETP.GE.U32.AND P0, PT, R8, R9, PT ;  /* 0x000000090800720c */ /* 0x000fda0003f06070 */
[----:B------:R-:W-:Y:S05]  /*3470*/  @P0 BRA `(.L_x_2525) ;  /* 0x0000000000300947 */ /* 0x000fea0003800000 */
[----:B01----:R-:W0:Y:S01]  /*3480*/  LDC.64 R2, c[0x0][0x388] ;  /* 0x0000e200ff027b82 */ /* 0x003e220000000a00 */
[----:B------:R-:W-:Y:S02]  /*3490*/  IMAD.IADD R7, R34, 0x1, R8 ;  /* 0x0000000122077824 */ /* 0x000fe400078e0208 */
[----:B------:R-:W-:Y:S02]  /*34a0*/  VIADD R8, R8, 0x80 ;  /* 0x0000008008087836 */ /* 0x000fe40000000000 */
[----:B0-----:R-:W-:-:S05]  /*34b0*/  IMAD.WIDE.U32 R2, R7, 0x8, R2 ;  /* 0x0000000807027825 */ /* 0x001fca00078e0002 */
[----:B------:R1:W-:Y:S02]  /*34c0*/  STG.E.64 desc[UR4][R2.64], R16 ;  /* 0x0000001002007986 */ /* 0x0003e4000c101b04 */
.L_x_2524:
[----:B------:R-:W-:-:S13]  /*34d0*/  ISETP.GE.U32.AND P0, PT, R8, R9, PT ;  /* 0x000000090800720c */ /* 0x000fda0003f06070 */
[----:B------:R-:W-:Y:S05]  /*34e0*/  @P0 BRA `(.L_x_2526) ;  /* 0x0000000000340947 */ /* 0x000fea0003800000 */
[----:B01----:R-:W0:Y:S01]  /*34f0*/  LDC.64 R2, c[0x0][0x388] ;  /* 0x0000e200ff027b82 */ /* 0x003e220000000a00 */
[----:B-----5:R-:W-:Y:S02]  /*3500*/  IMAD.IADD R7, R34, 0x1, R8 ;  /* 0x0000000122077824 */ /* 0x020fe400078e0208 */
[----:B------:R-:W-:Y:S02]  /*3510*/  VIADD R8, R8, 0x80 ;  /* 0x0000008008087836 */ /* 0x000fe40000000000 */
[----:B0-----:R-:W-:-:S05]  /*3520*/  IMAD.WIDE.U32 R2, R7, 0x8, R2 ;  /* 0x0000000807027825 */ /* 0x001fca00078e0002 */
[----:B------:R2:W-:Y:S02]  /*3530*/  STG.E.64 desc[UR4][R2.64], R14 ;  /* 0x0000000e02007986 */ /* 0x0005e4000c101b04 */
.L_x_2525:
[----:B------:R-:W-:-:S13]  /*3540*/  ISETP.GE.U32.AND P0, PT, R8, R9, PT ;  /* 0x000000090800720c */ /* 0x000fda0003f06070 */
[----:B------:R-:W-:Y:S05]  /*3550*/  @P0 BREAK.RELIABLE B1 ;  /* 0x0000000000010942 */ /* 0x000fea0003800100 */
[----:B------:R-:W-:Y:S05]  /*3560*/  @P0 BRA `(.L_x_2527) ;  /* 0x0000000000300947 */ /* 0x000fea0003800000 */
[----:B012---:R-:W0:Y:S01]  /*3570*/  LDC.64 R2, c[0x0][0x388] ;  /* 0x0000e200ff027b82 */ /* 0x007e220000000a00 */
[----:B------:R-:W-:Y:S02]  /*3580*/  IMAD.IADD R7, R34, 0x1, R8 ;  /* 0x0000000122077824 */ /* 0x000fe400078e0208 */
[----:B------:R-:W-:Y:S02]  /*3590*/  VIADD R8, R8, 0x80 ;  /* 0x0000008008087836 */ /* 0x000fe40000000000 */
[----:B0-----:R-:W-:-:S05]  /*35a0*/  IMAD.WIDE.U32 R2, R7, 0x8, R2 ;  /* 0x0000000807027825 */ /* 0x001fca00078e0002 */
[----:B------:R2:W-:Y:S02]  /*35b0*/  STG.E.64 desc[UR4][R2.64], R12 ;  /* 0x0000000c02007986 */ /* 0x0005e4000c101b04 */
.L_x_2526:
[----:B------:R-:W-:Y:S05]  /*35c0*/  BSYNC.RELIABLE B1 ;  /* 0x0000000000017941 */ /* 0x000fea0003800100 */
.L_x_2521:
[----:B------:R-:W-:-:S13]  /*35d0*/  ISETP.GE.U32.AND P0, PT, R8, R9, PT ;  /* 0x000000090800720c */ /* 0x000fda0003f06070 */
[----:B012---:R-:W0:Y:S01]  /*35e0*/  @!P0 LDC.64 R2, c[0x0][0x388] ;  /* 0x0000e200ff028b82 */ /* 0x007e220000000a00 */
[----:B-----5:R-:W-:Y:S02]  /*35f0*/  @!P0 IMAD.IADD R7, R34, 0x1, R8 ;  /* 0x0000000122078824 */ /* 0x020fe400078e0208 */
[----:B------:R-:W-:Y:S02]  /*3600*/  @!P0 VIADD R8, R8, 0x80 ;  /* 0x0000008008088836 */ /* 0x000fe40000000000 */
[----:B0-----:R-:W-:-:S05]  /*3610*/  @!P0 IMAD.WIDE.U32 R2, R7, 0x8, R2 ;  /* 0x0000000807028825 */ /* 0x001fca00078e0002 */
[----:B------:R3:W-:Y:S02]  /*3620*/  @!P0 STG.E.64 desc[UR4][R2.64], R10 ;  /* 0x0000000a02008986 */ /* 0x0007e4000c101b04 */
.L_x_2527:
[----:B------:R-:W-:Y:S05]  /*3630*/  BSYNC.RECONVERGENT B0 ;  /* 0x0000000000007941 */ /* 0x000fea0003800200 */
.L_x_2520:
[----:B------:R-:W-:Y:S05]  /*3640*/  WARPSYNC.ALL ;  /* 0x0000000000007948 */ /* 0x000fea0003800000 */
[----:B------:R-:W-:-:S13]  /*3650*/  ISETP.GE.U32.AND P0, PT, R8, R9, PT ;  /* 0x000000090800720c */ /* 0x000fda0003f06070 */
[----:B------:R-:W-:Y:S05]  /*3660*/  @P0 EXIT ;  /* 0x000000000000094d */ /* 0x000fea0003800000 */
[----:B0123--:R-:W0:Y:S01]  /*3670*/  LDC.64 R2, c[0x0][0x388] ;  /* 0x0000e200ff027b82 */ /* 0x00fe220000000a00 */
[----:B------:R-:W-:-:S04]  /*3680*/  IMAD.IADD R7, R34, 0x1, R8 ;  /* 0x0000000122077824 */ /* 0x000fc800078e0208 */
[----:B0-----:R-:W-:-:S05]  /*3690*/  IMAD.WIDE.U32 R2, R7, 0x8, R2 ;  /* 0x0000000807027825 */ /* 0x001fca00078e0002 */
[----:B------:R-:W-:Y:S01]  /*36a0*/  STG.E.64 desc[UR4][R2.64], R4 ;  /* 0x0000000402007986 */ /* 0x000fe2000c101b04 */
[----:B------:R-:W-:Y:S05]  /*36b0*/  EXIT ;  /* 0x000000000000794d */ /* 0x000fea0003800000 */
.L_x_2464:
[----:B------:R-:W0:Y:S01]  /*36c0*/  S2R R26, SR_TID.X ;  /* 0x00000000001a7919 */ /* 0x000e220000002100 */
[----:B------:R-:W1:Y:S02]  /*36d0*/  LDC.64 R2, c[0x0][0x390] ;  /* 0x0000e400ff027b82 */ /* 0x000e640000000a00 */
[----:B-1----:R-:W-:-:S04]  /*36e0*/  IMAD.WIDE.U32 R2, R34, 0x8, R2 ;  /* 0x0000000822027825 */ /* 0x002fc800078e0002 */
[----:B0-----:R-:W-:-:S05]  /*36f0*/  IMAD.WIDE.U32 R20, R26, 0x10, R2 ;  /* 0x000000101a147825 */ /* 0x001fca00078e0002 */
[----:B------:R-:W2:Y:S04]  /*3700*/  LDG.E.128 R4, desc[UR4][R20.64] ;  /* 0x0000000414047981 */ /* 0x000ea8000c1e1d00 */
[----:B------:R0:W5:Y:S04]  /*3710*/  LDG.E.128 R16, desc[UR4][R20.64+0x800] ;  /* 0x0008000414107981 */ /* 0x000168000c1e1d00 */
[----:B------:R0:W5:Y:S04]  /*3720*/  LDG.E.128 R12, desc[UR4][R20.64+0x1000] ;  /* 0x00100004140c7981 */ /* 0x000168000c1e1d00 */
[----:B------:R0:W5:Y:S01]  /*3730*/  LDG.E.128 R8, desc[UR4][R20.64+0x1800] ;  /* 0x0018000414087981 */ /* 0x000162000c1e1d00 */
[----:B------:R-:W-:Y:S01]  /*3740*/  BSSY.RECONVERGENT B2, `(.L_x_2528) ;  /* 0x000001c000027945 */ /* 0x000fe20003800200 */
[----:B--2---:R-:W-:-:S14]  /*3750*/  DSETP.NEU.AND P1, PT, |R4|, +INF , PT ;  /* 0x7ff000000400742a */ /* 0x004fdc0003f2d200 */
[----:B------:R-:W-:Y:S01]  /*3760*/  @!P1 DMUL R2, RZ, R4 ;  /* 0x00000004ff029228 */ /* 0x000fe20000000000 */
[----:B------:R-:W-:Y:S01]  /*3770*/  @!P1 PLOP3.LUT P0, PT, PT, PT, PT, 0x80, 0x8 ;  /* 0x000000000008981c */ /* 0x000fe20003f0f070 */
[----:B0-----:R-:W-:-:S12]  /*3780*/  @!P1 BRA `(.L_x_2529) ;  /* 0x00000000005c9947 */ /* 0x001fd80003800000 */
        /* <DEDUP_REMOVED lines=19> */
[----:B-----5:R-:W-:Y:S05]  /*38c0*/  CALL.REL.NOINC `($_ZN2at6native29vectorized_elementwise_kernelILi2EZZZNS0_15tan_kernel_cudaERNS_18TensorIteratorBaseEENKUlvE0_clEvENKUlvE_clEvEUldE_St5arrayIPcLm2EEEEviT0_T1_$__internal_trig_reduction_slowpathd) ;  /* 0x0000002c00147944 */ /* 0x020fea0003c00000 */
.L_x_2531:
[----:B------:R-:W-:Y:S05]  /*38d0*/  BSYNC.RECONVERGENT B3 ;  /* 0x0000000000037941 */ /* 0x000fea0003800200 */
.L_x_2530:
[----:B------:R-:W-:-:S04]  /*38e0*/  LOP3.LUT R0, R0, 0x1, RZ, 0xc0, !PT ;  /* 0x0000000100007812 */ /* 0x000fc800078ec0ff */
[----:B------:R-:W-:-:S13]  /*38f0*/  ISETP.NE.U32.AND P0, PT, R0, 0x1, PT ;  /* 0x000000010000780c */ /* 0x000fda0003f05070 */
.L_x_2529:
[----:B------:R-:W-:Y:S05]  /*3900*/  BSYNC.RECONVERGENT B2 ;  /* 0x0000000000027941 */ /* 0x000fea0003800200 */
.L_x_2528:
[----:B------:R-:W-:Y:S01]  /*3910*/  DMUL R4, R2, R2 ;  /* 0x0000000202047228 */ /* 0x000fe20000000000 */
[----:B------:R-:W-:Y:S01]  /*3920*/  IMAD.MOV.U32 R20, RZ, RZ, 0x5b27ebb1 ;  /* 0x5b27ebb1ff147424 */ /* 0x000fe200078e00ff */
[----:B------:R-:W-:Y:S01]  /*3930*/  UMOV UR6, 0x2799bcb9 ;  /* 0x2799bcb900067882 */ /* 0x000fe20000000000 */
[----:B------:R-:W-:Y:S01]  /*3940*/  IMAD.MOV.U32 R21, RZ, RZ, 0x3ef9757c ;  /* 0x3ef9757cff157424 */ /* 0x000fe200078e00ff */
[----:B------:R-:W-:Y:S01]  /*3950*/  UMOV UR7, 0x3ee48dac ;  /* 0x3ee48dac00077882 */ /* 0x000fe20000000000 */
[----:B------:R-:W-:Y:S01]  /*3960*/  BSSY.RECONVERGENT B0, `(.L_x_2532) ;  /* 0x0000037000007945 */ /* 0x000fe20003800200 */
[----:B------:R-:W-:-:S03]  /*3970*/  DSETP.NEU.AND P1, PT, |R6|, +INF , PT ;  /* 0x7ff000000600742a */ /* 0x000fc60003f2d200 */
        /* <DEDUP_REMOVED lines=53> */
.L_x_2533:
[----:B------:R-:W-:Y:S05]  /*3cd0*/  BSYNC.RECONVERGENT B0 ;  /* 0x0000000000007941 */ /* 0x000fea0003800200 */
.L_x_2532:
[----:B------:R-:W-:Y:S04]  /*3ce0*/  BSSY.RECONVERGENT B2, `(.L_x_2534) ;  /* 0x000001d000027945 */ /* 0x000fe80003800200 */
        /* <DEDUP_REMOVED lines=21> */
[----:B-----5:R-:W-:Y:S05]  /*3e40*/  CALL.REL.NOINC `($_ZN2at6native29vectorized_elementwise_kernelILi2EZZZNS0_15tan_kernel_cudaERNS_18TensorIteratorBaseEENKUlvE0_clEvENKUlvE_clEvEUldE_St5arrayIPcLm2EEEEviT0_T1_$__internal_trig_reduction_slowpathd) ;  /* 0x0000002400b47944 */ /* 0x020fea0003c00000 */
.L_x_2537:
[----:B------:R-:W-:Y:S05]  /*3e50*/  BSYNC.RECONVERGENT B3 ;  /* 0x0000000000037941 */ /* 0x000fea0003800200 */
.L_x_2536:
[----:B------:R-:W-:-:S04]  /*3e60*/  LOP3.LUT R0, R0, 0x1, RZ, 0xc0, !PT ;  /* 0x0000000100007812 */ /* 0x000fc800078ec0ff */
[----:B------:R-:W-:Y:S01]  /*3e70*/  ISETP.NE.U32.AND P0, PT, R0, 0x1, PT ;  /* 0x000000010000780c */ /* 0x000fe20003f05070 */
[----:B------:R-:W-:-:S12]  /*3e80*/  BRA `(.L_x_2538) ;  /* 0x0000000000087947 */ /* 0x000fd80003800000 */
.L_x_2535:
[----:B------:R-:W-:Y:S01]  /*3e90*/  DMUL R2, RZ, R6 ;  /* 0x00000006ff027228 */ /* 0x000fe20000000000 */
[----:B------:R-:W-:-:S13]  /*3ea0*/  PLOP3.LUT P0, PT, PT, PT, PT, 0x80, 0x8 ;  /* 0x000000000008781c */ /* 0x000fda0003f0f070 */
.L_x_2538:
[----:B------:R-:W-:Y:S05]  /*3eb0*/  BSYNC.RECONVERGENT B2 ;  /* 0x0000000000027941 */ /* 0x000fea0003800200 */
.L_x_2534:
[----:B------:R-:W-:Y:S01]  /*3ec0*/  DMUL R4, R2, R2 ;  /* 0x0000000202047228 */ /* 0x000fe20000000000 */
[----:B------:R-:W-:Y:S01]  /*3ed0*/  IMAD.MOV.U32 R6, RZ, RZ, 0x5b27ebb1 ;  /* 0x5b27ebb1ff067424 */ /* 0x000fe200078e00ff */
[----:B------:R-:W-:Y:S01]  /*3ee0*/  UMOV UR6, 0x2799bcb9 ;  /* 0x2799bcb900067882 */ /* 0x000fe20000000000 */
[----:B------:R-:W-:Y:S01]  /*3ef0*/  IMAD.MOV.U32 R7, RZ, RZ, 0x3ef9757c ;  /* 0x3ef9757cff077424 */ /* 0x000fe200078e00ff */
[----:B------:R-:W-:Y:S01]  /*3f00*/  UMOV UR7, 0x3ee48dac ;  /* 0x3ee48dac00077882 */ /* 0x000fe20000000000 */
[----:B------:R-:W-:Y:S01]  /*3f10*/  BSSY.RECONVERGENT B0, `(.L_x_2539) ;  /* 0x0000037000007945 */ /* 0x000fe20003800200 */
[----:B-----5:R-:W-:-:S03]  /*3f20*/  DSETP.NEU.AND P1, PT, |R16|, +INF , PT ;  /* 0x7ff000001000742a */ /* 0x020fc60003f2d200 */
        /* <DEDUP_REMOVED lines=53> */
.L_x_2540:
[----:B------:R-:W-:Y:S05]  /*4280*/  BSYNC.RECONVERGENT B0 ;  /* 0x0000000000007941 */ /* 0x000fea0003800200 */
.L_x_2539:
        /* <DEDUP_REMOVED lines=23> */
.L_x_2544:
[----:B------:R-:W-:Y:S05]  /*4400*/  BSYNC.RECONVERGENT B3 ;  /* 0x0000000000037941 */ /* 0x000fea0003800200 */
.L_x_2543:
[----:B------:R-:W-:-:S04]  /*4410*/  LOP3.LUT R0, R0, 0x1, RZ, 0xc0, !PT ;  /* 0x0000000100007812 */ /* 0x000fc800078ec0ff */
[----:B------:R-:W-:Y:S01]  /*4420*/  ISETP.NE.U32.AND P0, PT, R0, 0x1, PT ;  /* 0x000000010000780c */ /* 0x000fe20003f05070 */
[----:B------:R-:W-:-:S12]  /*4430*/  BRA `(.L_x_2545) ;  /* 0x0000000000087947 */ /* 0x000fd80003800000 */
.L_x_2542:
[----:B------:R-:W-:Y:S01]  /*4440*/  DMUL R2, RZ, R16 ;  /* 0x00000010ff027228 */ /* 0x000fe20000000000 */
[----:B------:R-:W-:-:S13]  /*4450*/  PLOP3.LUT P0, PT, PT, PT, PT, 0x80, 0x8 ;  /* 0x000000000008781c */ /* 0x000fda0003f0f070 */
.L_x_2545:
[----:B------:R-:W-:Y:S05]  /*4460*/  BSYNC.RECONVERGENT B2 ;  /* 0x0000000000027941 */ /* 0x000fea0003800200 */
.L_x_2541:
        /* <DEDUP_REMOVED lines=60> */
.L_x_2547:
[----:B------:R-:W-:Y:S05]  /*4830*/  BSYNC.RECONVERGENT B0 ;  /* 0x0000000000007941 */ /* 0x000fea0003800200 */
.L_x_2546:
        /* <DEDUP_REMOVED lines=23> */
.L_x_2551:
[----:B------:R-:W-:Y:S05]  /*49b0*/  BSYNC.RECONVERGENT B3 ;  /* 0x0000000000037941 */ /* 0x000fea0003800200 */
.L_x_2550:
[----:B------:R-:W-:-:S04]  /*49c0*/  LOP3.LUT R0, R0, 0x1, RZ, 0xc0, !PT ;  /* 0x0000000100007812 */ /* 0x000fc800078ec0ff */
[----:B------:R-:W-:Y:S01]  /*49d0*/  ISETP.NE.U32.AND P0, PT, R0, 0x1, PT ;  /* 0x000000010000780c */ /* 0x000fe20003f05070 */
[----:B------:R-:W-:-:S12]  /*49e0*/  BRA `(.L_x_2552) ;  /* 0x0000000000087947 */ /* 0x000fd80003800000 */
.L_x_2549:
[----:B------:R-:W-:Y:S01]  /*49f0*/  DMUL R2, RZ, R18 ;  /* 0x00000012ff027228 */ /* 0x000fe20000000000 */
[----:B------:R-:W-:-:S13]  /*4a00*/  PLOP3.LUT P0, PT, PT, PT, PT, 0x80, 0x8 ;  /* 0x000000000008781c */ /* 0x000fda0003f0f070 */
.L_x_2552:
[----:B------:R-:W-:Y:S05]  /*4a10*/  BSYNC.RECONVERGENT B2 ;  /* 0x0000000000027941 */ /* 0x000fea0003800200 */
.L_x_2548:
        /* <DEDUP_REMOVED lines=60> */
.L_x_2554:
[----:B------:R-:W-:Y:S05]  /*4de0*/  BSYNC.RECONVERGENT B0 ;  /* 0x0000000000007941 */ /* 0x000fea0003800200 */
.L_x_2553:
        /* <DEDUP_REMOVED lines=23> */
.L_x_2558:
[----:B------:R-:W-:Y:S05]  /*4f60*/  BSYNC.RECONVERGENT B3 ;  /* 0x0000000000037941 */ /* 0x000fea0003800200 */
.L_x_2557:
[----:B------:R-:W-:-:S04]  /*4f70*/  LOP3.LUT R0, R0, 0x1, RZ, 0xc0, !PT ;  /* 0x0000000100007812 */ /* 0x000fc800078ec0ff */
[----:B------:R-:W-:Y:S01]  /*4f80*/  ISETP.NE.U32.AND P0, PT, R0, 0x1, PT ;  /* 0x000000010000780c */ /* 0x000fe20003f05070 */
[----:B------:R-:W-:-:S12]  /*4f90*/  BRA `(.L_x_2559) ;  /* 0x0000000000087947 */ /* 0x000fd80003800000 */
.L_x_2556:
[----:B------:R-:W-:Y:S01]  /*4fa0*/  DMUL R2, RZ, R12 ;  /* 0x0000000cff027228 */ /* 0x000fe20000000000 */
[----:B------:R-:W-:-:S13]  /*4fb0*/  PLOP3.LUT P0, PT, PT, PT, PT, 0x80, 0x8 ;  /* 0x000000000008781c */ /* 0x000fda0003f0f070 */
.L_x_2559:
[----:B------:R-:W-:Y:S05]  /*4fc0*/  BSYNC.RECONVERGENT B2 ;  /* 0x0000000000027941 */ /* 0x000fea0003800200 */
.L_x_2555:
        /* <DEDUP_REMOVED lines=60> */
.L_x_2561:
[----:B------:R-:W-:Y:S05]  /*5390*/  BSYNC.RECONVERGENT B0 ;  /* 0x0000000000007941 */ /* 0x000fea0003800200 */
.L_x_2560:
        /* <DEDUP_REMOVED lines=23> */
.L_x_2565:
[----:B------:R-:W-:Y:S05]  /*5510*/  BSYNC.RECONVERGENT B3 ;  /* 0x0000000000037941 */ /* 0x000fea0003800200 */
.L_x_2564:
[----:B------:R-:W-:-:S04]  /*5520*/  LOP3.LUT R0, R0, 0x1, RZ, 0xc0, !PT ;  /* 0x0000000100007812 */ /* 0x000fc800078ec0ff */
[----:B------:R-:W-:Y:S01]  /*5530*/  ISETP.NE.U32.AND P0, PT, R0, 0x1, PT ;  /* 0x000000010000780c */ /* 0x000fe20003f05070 */
[----:B------:R-:W-:-:S12]  /*5540*/  BRA `(.L_x_2566) ;  /* 0x0000000000087947 */ /* 0x000fd80003800000 */
.L_x_2563:
[----:B------:R-:W-:Y:S01]  /*5550*/  DMUL R2, RZ, R14 ;  /* 0x0000000eff027228 */ /* 0x000fe20000000000 */
[----:B------:R-:W-:-:S13]  /*5560*/  PLOP3.LUT P0, PT, PT, PT, PT, 0x80, 0x8 ;  /* 0x000000000008781c */ /* 0x000fda0003f0f070 */
.L_x_2566:
[----:B------:R-:W-:Y:S05]  /*5570*/  BSYNC.RECONVERGENT B2 ;  /* 0x0000000000027941 */ /* 0x000fea0003800200 */
.L_x_2562:
        /* <DEDUP_REMOVED lines=60> */
.L_x_2568:
[----:B------:R-:W-:Y:S05]  /*5940*/  BSYNC.RECONVERGENT B0 ;  /* 0x0000000000007941 */ /* 0x000fea0003800200 */
.L_x_2567:
        /* <DEDUP_REMOVED lines=23> */
.L_x_2572:
[----:B------:R-:W-:Y:S05]  /*5ac0*/  BSYNC.RECONVERGENT B3 ;  /* 0x0000000000037941 */ /* 0x000fea0003800200 */
.L_x_2571:
[----:B------:R-:W-:-:S04]  /*5ad0*/  LOP3.LUT R0, R0, 0x1, RZ, 0xc0, !PT ;  /* 0x0000000100007812 */ /* 0x000fc800078ec0ff */
[----:B------:R-:W-:Y:S01]  /*5ae0*/  ISETP.NE.U32.AND P0, PT, R0, 0x1, PT ;  /* 0x000000010000780c */ /* 0x000fe20003f05070 */
[----:B------:R-:W-:-:S12]  /*5af0*/  BRA `(.L_x_2573) ;  /* 0x0000000000087947 */ /* 0x000fd80003800000 */
.L_x_2570:
[----:B------:R-:W-:Y:S01]  /*5b00*/  DMUL R2, RZ, R8 ;  /* 0x00000008ff027228 */ /* 0x000fe20000000000 */
[----:B------:R-:W-:-:S13]  /*5b10*/  PLOP3.LUT P0, PT, PT, PT, PT, 0x80, 0x8 ;  /* 0x000000000008781c */ /* 0x000fda0003f0f070 */
.L_x_2573:
[----:B------:R-:W-:Y:S05]  /*5b20*/  BSYNC.RECONVERGENT B2 ;  /* 0x0000000000027941 */ /* 0x000fea0003800200 */
.L_x_2569:
        /* <DEDUP_REMOVED lines=60> */
.L_x_2575:
[----:B------:R-:W-:Y:S05]  /*5ef0*/  BSYNC.RECONVERGENT B0 ;  /* 0x0000000000007941 */ /* 0x000fea0003800200 */
.L_x_2574:
        /* <DEDUP_REMOVED lines=23> */
.L_x_2579:
[----:B------:R-:W-:Y:S05]  /*6070*/  BSYNC.RECONVERGENT B3 ;  /* 0x0000000000037941 */ /* 0x000fea0003800200 */
.L_x_2578:
[----:B------:R-:W-:-:S04]  /*6080*/  LOP3.LUT R0, R0, 0x1, RZ, 0xc0, !PT ;  /* 0x0000000100007812 */ /* 0x000fc800078ec0ff */
[----:B------:R-:W-:Y:S01]  /*6090*/  ISETP.NE.U32.AND P0, PT, R0, 0x1, PT ;  /* 0x000000010000780c */ /* 0x000fe20003f05070 */
[----:B------:R-:W-:-:S12]  /*60a0*/  BRA `(.L_x_2580) ;  /* 0x0000000000087947 */ /* 0x000fd80003800000 */
.L_x_2577:
[----:B------:R-:W-:Y:S01]  /*60b0*/  DMUL R2, RZ, R10 ;  /* 0x0000000aff027228 */ /* 0x000fe20000000000 */
[----:B------:R-:W-:-:S13]  /*60c0*/  PLOP3.LUT P0, PT, PT, PT, PT, 0x80, 0x8 ;  /* 0x000000000008781c */ /* 0x000fda0003f0f070 */
.L_x_2580:
[----:B------:R-:W-:Y:S05]  /*60d0*/  BSYNC.RECONVERGENT B2 ;  /* 0x0000000000027941 */ /* 0x000fea0003800200 */
.L_x_2576:
[----:B------:R-:W-:Y:S01]  /*60e0*/  DMUL R4, R2, R2 ;  /* 0x0000000202047228 */ /* 0x000fe20000000000 */
[----:B------:R-:W-:Y:S01]  /*60f0*/  IMAD.MOV.U32 R6, RZ, RZ, 0x5b27ebb1 ;  /* 0x5b27ebb1ff067424 */ /* 0x000fe200078e00ff */
[----:B------:R-:W-:Y:S01]  /*6100*/  UMOV UR6, 0x2799bcb9 ;  /* 0x2799bcb900067882 */ /* 0x000fe20000000000 */
[----:B------:R-:W-:Y:S01]  /*6110*/  IMAD.MOV.U32 R7, RZ, RZ, 0x3ef9757c ;  /* 0x3ef9757cff077424 */ /* 0x000fe200078e00ff */
[----:B------:R-:W-:Y:S01]  /*6120*/  UMOV UR7, 0x3ee48dac ;  /* 0x3ee48dac00077882 */ /* 0x000fe20000000000 */
[----:B------:R-:W0:Y:S01]  /*6130*/  LDC.64 R10, c[0x0][0x388] ;  /* 0x0000e200ff0a7b82 */ /* 0x000e220000000a00 */
        /* <DEDUP_REMOVED lines=9> */
[----:B------:R-:W-:Y:S01]  /*61d0*/  UMOV UR7, 0x3f119f53 ;  /* 0x3f119f5300077882 */ /* 0x000fe20000000000 */
[----:B0-----:R-:W-:-:S05]  /*61e0*/  IMAD.WIDE.U32 R34, R34, 0x8, R10 ;  /* 0x0000000822227825 */ /* 0x001fca00078e000a */
[----:B------:R-:W-:Y:S01]  /*61f0*/  DFMA R6, R4, R6, UR6 ;  /* 0x0000000604067e2b */ /* 0x000fe20008000006 */
[----:B------:R-:W-:Y:S01]  /*6200*/  UMOV UR6, 0xa00f6919 ;  /* 0xa00f691900067882 */ /* 0x000fe20000000000 */
[----:B------:R-:W-:Y:S01]  /*6210*/  UMOV UR7, 0x3f15e791 ;  /* 0x3f15e79100077882 */ /* 0x000fe20000000000 */
[----:B------:R-:W-:-:S05]  /*6220*/  IMAD.WIDE.U32 R26, R26, 0x10, R34 ;  /* 0x000000101a1a7825 */ /* 0x000fca00078e0022 */
[C---:B------:R-:W-:Y:S01]  /*6230*/  DFMA R6, R4.reuse, R6, UR6 ;  /* 0x0000000604067e2b */ /* 0x040fe20008000006 */
[----:B------:R-:W-:Y:S01]  /*6240*/  UMOV UR6, 0xfadec73a ;  /* 0xfadec73a00067882 */ /* 0x000fe20000000000 */
[----:B------:R-:W-:Y:S01]  /*6250*/  UMOV UR7, 0x3f2ff2e7 ;  /* 0x3f2ff2e700077882 */ /* 0x000fe20000000000 */
[----:B------:R0:W-:Y:S04]  /*6260*/  STG.E.128 desc[UR4][R26.64], R28 ;  /* 0x0000001c1a007986 */ /* 0x0001e8000c101d04 */
[----:B------:R0:W-:Y:S01]  /*6270*/  STG.E.128 desc[UR4][R26.64+0x800], R16 ;  /* 0x000800101a007986 */ /* 0x0001e2000c101d04 */
        /* <DEDUP_REMOVED lines=27> */
[----:B0-----:R-:W-:Y:S10]  /*6430*/  @P0 BRA `(.L_x_2582) ;  /* 0x0000000000280947 */ /* 0x001ff40003800000 */
        /* <DEDUP_REMOVED lines=10> */
.L_x_2582:
[----:B------:R-:W-:Y:S05]  /*64e0*/  BSYNC.RECONVERGENT B0 ;  /* 0x0000000000007941 */ /* 0x000fea0003800200 */
.L_x_2581:
[----:B------:R-:W-:Y:S04]  /*64f0*/  STG.E.128 desc[UR4][R26.64+0x1000], R12 ;  /* 0x0010000c1a007986 */ /* 0x000fe8000c101d04 */
[----:B------:R-:W-:Y:S01]  /*6500*/  STG.E.128 desc[UR4][R26.64+0x1800], R8 ;  /* 0x001800081a007986 */ /* 0x000fe2000c101d04 */
[----:B------:R-:W-:Y:S05]  /*6510*/  EXIT ;  /* 0x000000000000794d */ /* 0x000fea0003800000 */
        .type           $_ZN2at6native29vectorized_elementwise_kernelILi2EZZZNS0_15tan_kernel_cudaERNS_18TensorIteratorBaseEENKUlvE0_clEvENKUlvE_clEvEUldE_St5arrayIPcLm2EEEEviT0_T1_$__internal_trig_reduction_slowpathd,@function
        .size           $_ZN2at6native29vectorized_elementwise_kernelILi2EZZZNS0_15tan_kernel_cudaERNS_18TensorIteratorBaseEENKUlvE0_clEvENKUlvE_clEvEUldE_St5arrayIPcLm2EEEEviT0_T1_$__internal_trig_reduction_slowpathd,(.L_x_7468 - $_ZN2at6native29vectorized_elementwise_kernelILi2EZZZNS0_15tan_kernel_cudaERNS_18TensorIteratorBaseEENKUlvE0_clEvENKUlvE_clEvEUldE_St5arrayIPcLm2EEEEviT0_T1_$__internal_trig_reduction_slowpathd)
$_ZN2at6native29vectorized_elementwise_kernelILi2EZZZNS0_15tan_kernel_cudaERNS_18TensorIteratorBaseEENKUlvE0_clEvENKUlvE_clEvEUldE_St5arrayIPcLm2EEEEviT0_T1_$__internal_trig_reduction_slowpathd:
[--C-:B------:R-:W-:Y:S01]  /*6520*/  SHF.R.U32.HI R33, RZ, 0x14, R25.reuse ;  /* 0x00000014ff217819 */ /* 0x100fe20000011619 */
[----:B------:R-:W-:Y:S02]  /*6530*/  IMAD.MOV.U32 R2, RZ, RZ, R4 ;  /* 0x000000ffff027224 */ /* 0x000fe400078e0004 */
[----:B------:R-:W-:Y:S01]  /*6540*/  IMAD.MOV.U32 R5, RZ, RZ, R25 ;  /* 0x000000ffff057224 */ /* 0x000fe200078e0019 */
[----:B------:R-:W-:Y:S01]  /*6550*/  LOP3.LUT R3, R33, 0x7ff, RZ, 0xc0, !PT ;  /* 0x000007ff21037812 */ /* 0x000fe200078ec0ff */
[----:B------:R-:W-:-:S03]  /*6560*/  IMAD.MOV.U32 R0, RZ, RZ, RZ ;  /* 0x000000ffff007224 */ /* 0x000fc600078e00ff */
        /* <DEDUP_REMOVED lines=20> */
.L_x_2587:
[----:B------:R-:W1:Y:S01]  /*66b0*/  LDC.64 R22, c[0x4][0x168] ;  /* 0x01005a00ff167b82 */ /* 0x000e620000000a00 */
[----:B0-----:R-:W-:Y:S02]  /*66c0*/  R2UR UR6, R36 ;  /* 0x00000000240672ca */ /* 0x001fe400000e0000 */
[----:B------:R-:W-:Y:S01]  /*66d0*/  R2UR UR7, R37 ;  /* 0x00000000250772ca */ /* 0x000fe200000e0000 */
[----:B-1----:R-:W-:-:S12]  /*66e0*/  IMAD.WIDE R22, R3, 0x8, R22 ;  /* 0x0000000803167825 */ /* 0x002fd800078e0216 */
[----:B------:R-:W2:Y:S01]  /*66f0*/  LDG.E.64.CONSTANT R22, desc[UR6][R22.64] ;  /* 0x0000000616167981 */ /* 0x000ea2000c1e9b00 */
[----:B------:R-:W-:Y:S02]  /*6700*/  VIADD R4, R4, 0x1 ;  /* 0x0000000104047836 */ /* 0x000fe40000000000 */
[----:B------:R-:W-:Y:S02]  /*6710*/  VIADD R3, R3, 0x1 ;  /* 0x0000000103037836 */ /* 0x000fe40000000000 */
[----:B--2---:R-:W-:-:S04]  /*6720*/  IMAD.WIDE.U32 R20, P2, R22, R2, R20 ;  /* 0x0000000216147225 */ /* 0x004fc80007840014 */
[----:B------:R-:W-:-:S05]  /*6730*/  IMAD R24, R22, R0, RZ ;  /* 0x0000000016187224 */ /* 0x000fca00078e02ff */
[----:B------:R-:W-:Y:S01]  /*6740*/  IADD3 R21, P0, PT, R24, R21, RZ ;  /* 0x0000001518157210 */ /* 0x000fe20007f1e0ff */
[----:B------:R-:W-:-:S05]  /*6750*/  IMAD R24, R23, R2, RZ ;  /* 0x0000000217187224 */ /* 0x000fca00078e02ff */
[----:B------:R-:W-:Y:S01]  /*6760*/  IADD3 R21, P1, PT, R24, R21, RZ ;  /* 0x0000001518157210 */ /* 0x000fe20007f3e0ff */
[C---:B------:R-:W-:Y:S02]  /*6770*/  IMAD R24, R5.reuse, 0x8, R1 ;  /* 0x0000000805187824 */ /* 0x040fe400078e0201 */
[----:B------:R-:W-:-:S03]  /*6780*/  VIADD R5, R5, 0x1 ;  /* 0x0000000105057836 */ /* 0x000fc60000000000 */
[----:B------:R0:W-:Y:S02]  /*6790*/  STL.64 [R24], R20 ;  /* 0x0000001418007387 */ /* 0x0001e40000100a00 */
[----:B0-----:R-:W-:-:S04]  /*67a0*/  IMAD.HI.U32 R20, R22, R0, RZ ;  /* 0x0000000016147227 */ /* 0x001fc800078e00ff */
[----:B------:R-:W-:Y:S02]  /*67b0*/  IMAD.X R20, RZ, RZ, R20, P2 ;  /* 0x000000ffff147224 */ /* 0x000fe400010e0614 */
[----:B------:R-:W-:-:S04]  /*67c0*/  IMAD.HI.U32 R21, R23, R2, RZ ;  /* 0x0000000217157227 */ /* 0x000fc800078e00ff */
[----:B------:R-:W-:Y:S01]  /*67d0*/  IMAD R22, R23, R0, RZ ;  /* 0x0000000017167224 */ /* 0x000fe200078e02ff */
[----:B------:R-:W-:Y:S01]  /*67e0*/  IADD3.X R20, P0, PT, R21, R20, RZ, P0, !PT ;  /* 0x0000001415147210 */ /* 0x000fe2000071e4ff */
[----:B------:R-:W-:-:S03]  /*67f0*/  IMAD.HI.U32 R21, R23, R0, RZ ;  /* 0x0000000017157227 */ /* 0x000fc600078e00ff */
[----:B------:R-:W-:Y:S01]  /*6800*/  IADD3.X R20, P1, PT, R22, R20, RZ, P1, !PT ;  /* 0x0000001416147210 */ /* 0x000fe20000f3e4ff */
[----:B------:R-:W-:Y:S01]  /*6810*/  IMAD.X R21, RZ, RZ, R21, P0 ;  /* 0x000000ffff157224 */ /* 0x000fe200000e0615 */
[----:B------:R-:W-:-:S03]  /*6820*/  ISETP.NE.AND P0, PT, R4, -0xf, PT ;  /* 0xfffffff10400780c */ /* 0x000fc60003f05270 */
[----:B------:R-:W-:-:S10]  /*6830*/  IMAD.X R21, RZ, RZ, R21, P1 ;  /* 0x000000ffff157224 */ /* 0x000fd400008e0615 */
[----:B------:R-:W-:Y:S05]  /*6840*/  @P0 BRA `(.L_x_2587) ;  /* 0xfffffffc00980947 */ /* 0x000fea000383ffff */
[----:B------:R-:W-:Y:S05]  /*6850*/  BSYNC.RECONVERGENT B1 ;  /* 0x0000000000017941 */ /* 0x000fea0003800200 */
.L_x_2586:
[----:B------:R-:W-:-:S05]  /*6860*/  LOP3.LUT R0, R33, 0x7ff, RZ, 0xc0, !PT ;  /* 0x000007ff21007812 */ /* 0x000fca00078ec0ff */
[----:B------:R-:W-:-:S05]  /*6870*/  VIADD R0, R0, 0xfffffc00 ;  /* 0xfffffc0000007836 */ /* 0x000fca0000000000 */
[----:B------:R-:W-:Y:S02]  /*6880*/  SHF.R.U32.HI R3, RZ, 0x6, R0 ;  /* 0x00000006ff037819 */ /* 0x000fe40000011600 */
[----:B------:R-:W-:Y:S02]  /*6890*/  ISETP.GE.U32.AND P0, PT, R0, 0x80, PT ;  /* 0x000000800000780c */ /* 0x000fe40003f06070 */
[----:B------:R-:W-:-:S04]  /*68a0*/  IADD3 R3, PT, PT, -R3, 0x13, RZ ;  /* 0x0000001303037810 */ /* 0x000fc80007ffe1ff */
[----:B------:R-:W-:-:S07]  /*68b0*/  SEL R3, R3, 0x12, P0 ;  /* 0x0000001203037807 */ /* 0x000fce0000000000 */
.L_x_2585:
[----:B------:R-:W-:Y:S05]  /*68c0*/  BSYNC.RECONVERGENT B0 ;  /* 0x0000000000007941 */ /* 0x000fea0003800200 */
.L_x_2584:
[----:B------:R-:W-:-:S05]  /*68d0*/  LOP3.LUT R0, R33, 0x7ff, RZ, 0xc0, !PT ;  /* 0x000007ff21007812 */ /* 0x000fca00078ec0ff */
[----:B------:R-:W-:-:S05]  /*68e0*/  VIADD R0, R0, 0xfffffc00 ;  /* 0xfffffc0000007836 */ /* 0x000fca0000000000 */
[----:B------:R-:W-:-:S05]  /*68f0*/  SHF.R.U32.HI R0, RZ, 0x6, R0 ;  /* 0x00000006ff007819 */ /* 0x000fca0000011600 */
[----:B------:R-:W-:Y:S01]  /*6900*/  IMAD.IADD R3, R0, 0x1, R3 ;  /* 0x0000000100037824 */ /* 0x000fe200078e0203 */
[----:B------:R-:W-:-:S03]  /*6910*/  LOP3.LUT P0, R0, R33, 0x3f, RZ, 0xc0, !PT ;  /* 0x0000003f21007812 */ /* 0x000fc6000780c0ff */
[----:B------:R-:W-:-:S05]  /*6920*/  IMAD.U32 R3, R3, 0x8, R1 ;  /* 0x0000000803037824 */ /* 0x000fca00078e0001 */
[----:B------:R0:W-:Y:S04]  /*6930*/  STL.64 [R3+-0x78], R20 ;  /* 0xffff881403007387 */ /* 0x0001e80000100a00 */
[----:B------:R-:W2:Y:S04]  /*6940*/  LDL.64 R4, [R1+0x10] ;  /* 0x0000100001047983 */ /* 0x000ea80000100a00 */
[----:B0-----:R-:W3:Y:S04]  /*6950*/  LDL.64 R2, [R1+0x18] ;  /* 0x0000180001027983 */ /* 0x001ee80000100a00 */
[----:B------:R-:W4:Y:S01]  /*6960*/  @P0 LDL.64 R20, [R1+0x8] ;  /* 0x0000080001140983 */ /* 0x000f220000100a00 */
[----:B------:R-:W-:Y:S01]  /*6970*/  @P0 LOP3.LUT R35, R0, 0x3f, RZ, 0x3c, !PT ;  /* 0x0000003f00230812 */ /* 0x000fe200078e3cff */
[----:B------:R-:W-:Y:S01]  /*6980*/  BSSY.RECONVERGENT B0, `(.L_x_2588) ;  /* 0x0000034000007945 */ /* 0x000fe20003800200 */
[----:B--2---:R-:W-:-:S02]  /*6990*/  @P0 SHF.R.U32.HI R22, RZ, 0x1, R5 ;  /* 0x00000001ff160819 */ /* 0x004fc40000011605 */
[----:B------:R-:W-:-:S04]  /*69a0*/  @P0 SHF.R.U64 R23, R4, 0x1, R5 ;  /* 0x0000000104170819 */ /* 0x000fc80000001205 */
[----:B------:R-:W-:Y:S02]  /*69b0*/  @P0 SHF.R.U64 R24, R23, R35, R22 ;  /* 0x0000002317180219 */ /* 0x000fe40000001216 */
[CC--:B---3--:R-:W-:Y:S02]  /*69c0*/  @P0 SHF.L.U32 R23, R2.reuse, R0.reuse, RZ ;  /* 0x0000000002170219 */ /* 0x0c8fe400000006ff */
[----:B------:R-:W-:Y:S02]  /*69d0*/  @P0 SHF.L.U64.HI R33, R2, R0, R3 ;  /* 0x0000000002210219 */ /* 0x000fe40000010203 */
[----:B------:R-:W-:Y:S02]  /*69e0*/  @P0 LOP3.LUT R2, R23, R24, RZ, 0xfc, !PT ;  /* 0x0000001817020212 */ /* 0x000fe400078efcff */
[--C-:B----4-:R-:W-:Y:S02]  /*69f0*/  @P0 SHF.R.U64 R20, R20, 0x1, R21.reuse ;  /* 0x0000000114140819 */ /* 0x110fe40000001215 */
[----:B------:R-:W-:-:S02]  /*6a00*/  @P0 SHF.R.U32.HI R23, RZ, 0x1, R21 ;  /* 0x00000001ff170819 */ /* 0x000fc40000011615 */
[-C--:B------:R-:W-:Y:S02]  /*6a10*/  @P0 SHF.R.U32.HI R22, RZ, R35.reuse, R22 ;  /* 0x00000023ff160219 */ /* 0x080fe40000011616 */
[----:B------:R-:W-:Y:S02]  /*6a20*/  @P0 SHF.R.U64 R21, R20, R35, R23 ;  /* 0x0000002314150219 */ /* 0x000fe40000001217 */
[CC--:B------:R-:W-:Y:S02]  /*6a30*/  @P0 SHF.L.U32 R20, R4.reuse, R0.reuse, RZ ;  /* 0x0000000004140219 */ /* 0x0c0fe400000006ff */
[----:B------:R-:W-:Y:S02]  /*6a40*/  @P0 SHF.L.U64.HI R0, R4, R0, R5 ;  /* 0x0000000004000219 */ /* 0x000fe40000010205 */
[----:B------:R-:W-:Y:S02]  /*6a50*/  @P0 LOP3.LUT R4, R20, R21, RZ, 0xfc, !PT ;  /* 0x0000001514040212 */ /* 0x000fe400078efcff */
[----:B------:R-:W-:-:S02]  /*6a60*/  @P0 SHF.R.U32.HI R20, RZ, R35, R23 ;  /* 0x00000023ff140219 */ /* 0x000fc40000011617 */
[----:B------:R-:W-:Y:S02]  /*6a70*/  @P0 LOP3.LUT R3, R33, R22, RZ, 0xfc, !PT ;  /* 0x0000001621030212 */ /* 0x000fe400078efcff */
[----:B------:R-:W-:Y:S01]  /*6a80*/  @P0 LOP3.LUT R5, R0, R20, RZ, 0xfc, !PT ;  /* 0x0000001400050212 */ /* 0x000fe200078efcff */
[----:B------:R-:W-:-:S03]  /*6a90*/  IMAD.SHL.U32 R20, R4, 0x4, RZ ;  /* 0x0000000404147824 */ /* 0x000fc600078e00ff */
[----:B------:R-:W-:Y:S02]  /*6aa0*/  SHF.L.U64.HI R21, R4, 0x2, R5 ;  /* 0x0000000204157819 */ /* 0x000fe40000010205 */
[----:B------:R-:W-:Y:S02]  /*6ab0*/  SHF.L.W.U32.HI R4, R5, 0x2, R2 ;  /* 0x0000000205047819 */ /* 0x000fe40000010e02 */
[----:B------:R-:W-:Y:S02]  /*6ac0*/  IADD3 RZ, P0, PT, RZ, -R20, RZ ;  /* 0x80000014ffff7210 */ /* 0x000fe40007f1e0ff */
[----:B------:R-:W-:Y:S02]  /*6ad0*/  LOP3.LUT R0, RZ, R21, RZ, 0x33, !PT ;  /* 0x00000015ff007212 */ /* 0x000fe400078e33ff */
[----:B------:R-:W-:Y:S02]  /*6ae0*/  SHF.L.W.U32.HI R5, R2, 0x2, R3 ;  /* 0x0000000202057819 */ /* 0x000fe40000010e03 */
[----:B------:R-:W-:-:S02]  /*6af0*/  LOP3.LUT R2, RZ, R4, RZ, 0x33, !PT ;  /* 0x00000004ff027212 */ /* 0x000fc400078e33ff */
[----:B------:R-:W-:Y:S02]  /*6b00*/  IADD3.X R23, P0, PT, RZ, R0, RZ, P0, !PT ;  /* 0x00000000ff177210 */ /* 0x000fe4000071e4ff */
[----:B------:R-:W-:Y:S02]  /*6b10*/  LOP3.LUT R0, RZ, R5, RZ, 0x33, !PT ;  /* 0x00000005ff007212 */ /* 0x000fe400078e33ff */
        /* <DEDUP_REMOVED lines=16> */
[----:B------:R-:W-:Y:S02]  /*6c20*/  LOP3.LUT R22, R4, 0x3f, RZ, 0xc0, !PT ;  /* 0x0000003f04167812 */ /* 0x000fe400078ec0ff */
[--C-:B------:R-:W-:Y:S02]  /*6c30*/  SHF.R.U64 R20, R20, 0x1, R21.reuse ;  /* 0x0000000114147819 */ /* 0x100fe40000001215 */
[CC--:B------:R-:W-:Y:S02]  /*6c40*/  SHF.L.U64.HI R23, R2.reuse, R22.reuse, R0 ;  /* 0x0000001602177219 */ /* 0x0c0fe40000010200 */
[----:B------:R-:W-:Y:S02]  /*6c50*/  SHF.L.U32 R22, R2, R22, RZ ;  /* 0x0000001602167219 */ /* 0x000fe400000006ff */
[----:B------:R-:W-:Y:S02]  /*6c60*/  SHF.R.U32.HI R0, RZ, 0x1, R21 ;  /* 0x00000001ff007819 */ /* 0x000fe40000011615 */
[----:B------:R-:W-:-:S04]  /*6c70*/  LOP3.LUT R2, R4, 0x3f, RZ, 0xc, !PT ;  /* 0x0000003f04027812 */ /* 0x000fc800078e0cff */
[-CC-:B------:R-:W-:Y:S02]  /*6c80*/  SHF.R.U64 R20, R20, R2.reuse, R0.reuse ;  /* 0x0000000214147219 */ /* 0x180fe40000001200 */
[----:B------:R-:W-:Y:S02]  /*6c90*/  SHF.R.U32.HI R0, RZ, R2, R0 ;  /* 0x00000002ff007219 */ /* 0x000fe40000011600 */
[----:B------:R-:W-:Y:S02]  /*6ca0*/  LOP3.LUT R2, R22, R20, RZ, 0xfc, !PT ;  /* 0x0000001416027212 */ /* 0x000fe400078efcff */
[----:B------:R-:W-:-:S07]  /*6cb0*/  LOP3.LUT R0, R23, R0, RZ, 0xfc, !PT ;  /* 0x0000000017007212 */ /* 0x000fce00078efcff */
.L_x_2589:
[----:B------:R-:W-:Y:S05]  /*6cc0*/  BSYNC.RECONVERGENT B0 ;  /* 0x0000000000007941 */ /* 0x000fea0003800200 */
.L_x_2588:
[----:B------:R-:W-:-:S04]  /*6cd0*/  IMAD.WIDE.U32 R22, R2, 0x2168c235, RZ ;  /* 0x2168c23502167825 */ /* 0x000fc800078e00ff */
[----:B------:R-:W-:Y:S01]  /*6ce0*/  IMAD.MOV.U32 R20, RZ, RZ, R23 ;  /* 0x000000ffff147224 */ /* 0x000fe200078e0017 */
[----:B------:R-:W-:Y:S01]  /*6cf0*/  IADD3 RZ, P1, PT, R22, R22, RZ ;  /* 0x0000001616ff7210 */ /* 0x000fe20007f3e0ff */
[----:B------:R-:W-:Y:S02]  /*6d00*/  IMAD.MOV.U32 R21, RZ, RZ, RZ ;  /* 0x000000ffff157224 */ /* 0x000fe400078e00ff */
[----:B------:R-:W-:-:S04]  /*6d10*/  IMAD.WIDE.U32 R20, R2, -0x36f0255e, R20 ;  /* 0xc90fdaa202147825 */ /* 0x000fc800078e0014 */
[----:B------:R-:W-:-:S04]  /*6d20*/  IMAD.HI.U32 R2, R0, -0x36f0255e, RZ ;  /* 0xc90fdaa200027827 */ /* 0x000fc800078e00ff */
        /* <DEDUP_REMOVED lines=20> */
[----:B------:R-:W-:Y:S02]  /*6e70*/  @!P0 LOP3.LUT R20, R20, 0x80000000, RZ, 0x3c, !PT ;  /* 0x8000000014148812 */ /* 0x000fe400078e3cff */
[----:B------:R-:W-:-:S04]  /*6e80*/  IADD3 R2, P2, PT, R2, 0x1, RZ ;  /* 0x0000000102027810 */ /* 0x000fc80007f5e0ff */
[----:B------:R-:W-:-:S04]  /*6e90*/  LEA.HI.X R0, R0, RZ, RZ, 0x16, P2 ;  /* 0x000000ff00007211 */ /* 0x000fc800010fb4ff */
[--C-:B------:R-:W-:Y:S02]  /*6ea0*/  SHF.R.U64 R2, R2, 0x1, R0.reuse ;  /* 0x0000000102027819 */ /* 0x100fe40000001200 */
[----:B------:R-:W-:Y:S02]  /*6eb0*/  SHF.R.U32.HI R3, RZ, 0x1, R0 ;  /* 0x00000001ff037819 */ /* 0x000fe40000011600 */
[----:B------:R-:W-:Y:S02]  /*6ec0*/  IADD3 R2, P2, P3, RZ, RZ, R2 ;  /* 0x000000ffff027210 */ /* 0x000fe40007b5e002 */
[----:B------:R-:W-:Y:S02]  /*6ed0*/  LEA.HI R0, R5, R21, RZ, 0x1 ;  /* 0x0000001505007211 */ /* 0x000fe400078f08ff */
[----:B------:R-:W-:-:S03]  /*6ee0*/  IADD3.X R5, PT, PT, R4, 0x3fe00000, R3, P2, P3 ;  /* 0x3fe0000004057810 */ /* 0x000fc600017e6403 */
[----:B------:R-:W-:Y:S01]  /*6ef0*/  @P1 IMAD.MOV R0, RZ, RZ, -R0 ;  /* 0x000000ffff001224 */ /* 0x000fe200078e0a00 */
[----:B------:R-:W-:-:S07]  /*6f00*/  LOP3.LUT R5, R5, R20, RZ, 0xfc, !PT ;  /* 0x0000001405057212 */ /* 0x000fce00078efcff */
.L_x_2583:
[----:B------:R-:W-:Y:S02]  /*6f10*/  IMAD.MOV.U32 R33, RZ, RZ, 0x0 ;  /* 0x00000000ff217424 */ /* 0x000fe400078e00ff */
[----:B------:R-:W-:Y:S02]  /*6f20*/  IMAD.MOV.U32 R3, RZ, RZ, R5 ;  /* 0x000000ffff037224 */ /* 0x000fe400078e0005 */
[----:B------:R-:W-:Y:S05]  /*6f30*/  RET.REL.NODEC R32 `(_ZN2at6native29vectorized_elementwise_kernelILi2EZZZNS0_15tan_kernel_cudaERNS_18TensorIteratorBaseEENKUlvE0_clEvENKUlvE_clEvEUldE_St5arrayIPcLm2EEEEviT0_T1_) ;  /* 0xffffff9020307950 */ /* 0x000fea0003c3ffff */
.L_x_2590:
        /* <DEDUP_REMOVED lines=12> */
.L_x_7468:


//--------------------- .text._ZN2at6native29vectorized_elementwise_kernelILi4EZZZNS0_15tan_kernel_cudaERNS_18TensorIteratorBaseEENKUlvE0_clEvENKUlvE_clEvEUldE_St5arrayIPcLm2EEEEviT0_T1_ --------------------------
	.section	.text._ZN2at6native29vectorized_elementwise_kernelILi4EZZZNS0_15tan_kernel_cudaERNS_18TensorIteratorBaseEENKUlvE0_clEvENKUlvE_clEvEUldE_St5arrayIPcLm2EEEEviT0_T1_,"ax",@progbits
	.align	128
        .global         _ZN2at6native29vectorized_elementwise_kernelILi4EZZZNS0_15tan_kernel_cudaERNS_18TensorIteratorBaseEENKUlvE0_clEvENKUlvE_clEvEUldE_St5arrayIPcLm2EEEEviT0_T1_
        .type           _ZN2at6native29vectorized_elementwise_kernelILi4EZZZNS0_15tan_kernel_cudaERNS_18TensorIteratorBaseEENKUlvE0_clEvENKUlvE_clEvEUldE_St5arrayIPcLm2EEEEviT0_T1_,@function
        .size           _ZN2at6native29vectorized_elementwise_kernelILi4EZZZNS0_15tan_kernel_cudaERNS_18TensorIteratorBaseEENKUlvE0_clEvENKUlvE_clEvEUldE_St5arrayIPcLm2EEEEviT0_T1_,(.L_x_7469 - _ZN2at6native29vectorized_elementwise_kernelILi4EZZZNS0_15tan_kernel_cudaERNS_18TensorIteratorBaseEENKUlvE0_clEvENKUlvE_clEvEUldE_St5arrayIPcLm2EEEEviT0_T1_)
        .other          _ZN2at6native29vectorized_elementwise_kernelILi4EZZZNS0_15tan_kernel_cudaERNS_18TensorIteratorBaseEENKUlvE0_clEvENKUlvE_clEvEUldE_St5arrayIPcLm2EEEEviT0_T1_,@"STO_CUDA_ENTRY STV_DEFAULT"
_ZN2at6native29vectorized_elementwise_kernelILi4EZZZNS0_15tan_kernel_cudaERNS_18TensorIteratorBaseEENKUlvE0_clEvENKUlvE_clEvEUldE_St5arrayIPcLm2EEEEviT0_T1_:
.text._ZN2at6native29vectorized_elementwise_kernelILi4EZZZNS0_15tan_kernel_cudaERNS_18TensorIteratorBaseEENKUlvE0_clEvENKUlvE_clEvEUldE_St5arrayIPcLm2EEEEviT0_T1_:
        /* <DEDUP_REMOVED lines=93> */
[----:B------:R-:W-:Y:S05]  /*05d0*/  CALL.REL.NOINC `($_ZN2at6native29vectorized_elementwise_kernelILi4EZZZNS0_15tan_kernel_cudaERNS_18TensorIteratorBaseEENKUlvE0_clEvENKUlvE_clEvEUldE_St5arrayIPcLm2EEEEviT0_T1_$__internal_trig_reduction_slowpathd) ;  /* 0x0000005c00c07944 */ /* 0x000fea0003c00000 */
.L_x_2597:
[----:B------:R-:W-:Y:S05]  /*05e0*/  BSYNC.RECONVERGENT B4 ;  /* 0x0000000000047941 */ /* 0x000fea0003800200 */
.L_x_2596:
[----:B------:R-:W-:-:S04]  /*05f0*/  LOP3.LUT R0, R0, 0x1, RZ, 0xc0, !PT ;  /* 0x0000000100007812 */ /* 0x000fc800078ec0ff */
[----:B------:R-:W-:-:S13]  /*0600*/  ISETP.NE.U32.AND P0, PT, R0, 0x1, PT ;  /* 0x000000010000780c */ /* 0x000fda0003f05070 */
.L_x_2595:
[----:B------:R-:W-:Y:S05]  /*0610*/  BSYNC.RECONVERGENT B3 ;  /* 0x0000000000037941 */ /* 0x000fea0003800200 */
.L_x_2594:
        /* <DEDUP_REMOVED lines=58> */
.L_x_2593:
[----:B------:R-:W-:Y:S05]  /*09c0*/  BSYNC.RECONVERGENT B2 ;  /* 0x0000000000027941 */ /* 0x000fea0003800200 */
.L_x_2592:
        /* <DEDUP_REMOVED lines=27> */
[----:B------:R-:W-:Y:S05]  /*0b80*/  CALL.REL.NOINC `($_ZN2at6native29vectorized_elementwise_kernelILi4EZZZNS0_15tan_kernel_cudaERNS_18TensorIteratorBaseEENKUlvE0_clEvENKUlvE_clEvEUldE_St5arrayIPcLm2EEEEviT0_T1_$__internal_trig_reduction_slowpathd) ;  /* 0x0000005800547944 */ /* 0x000fea0003c00000 */
.L_x_2603:
[----:B------:R-:W-:Y:S05]  /*0b90*/  BSYNC.RECONVERGENT B4 ;  /* 0x0000000000047941 */ /* 0x000fea0003800200 */
.L_x_2602:
[----:B------:R-:W-:-:S04]  /*0ba0*/  LOP3.LUT R0, R0, 0x1, RZ, 0xc0, !PT ;  /* 0x0000000100007812 */ /* 0x000fc800078ec0ff */
[----:B------:R-:W-:Y:S01]  /*0bb0*/  ISETP.NE.U32.AND P0, PT, R0, 0x1, PT ;  /* 0x000000010000780c */ /* 0x000fe20003f05070 */
[----:B------:R-:W-:-:S12]  /*0bc0*/  BRA `(.L_x_2604) ;  /* 0x0000000000087947 */ /* 0x000fd80003800000 */
.L_x_2601:
[----:B------:R-:W-:Y:S01]  /*0bd0*/  DMUL R2, RZ, R26 ;  /* 0x0000001aff027228 */ /* 0x000fe20000000000 */
[----:B------:R-:W-:-:S13]  /*0be0*/  PLOP3.LUT P0, PT, PT, PT, PT, 0x80, 0x8 ;  /* 0x000000000008781c */ /* 0x000fda0003f0f070 */
.L_x_2604:
[----:B------:R-:W-:Y:S05]  /*0bf0*/  BSYNC.RECONVERGENT B3 ;  /* 0x0000000000037941 */ /* 0x000fea0003800200 */
.L_x_2600:
        /* <DEDUP_REMOVED lines=58> */
.L_x_2599:
[----:B------:R-:W-:Y:S05]  /*0fa0*/  BSYNC.RECONVERGENT B2 ;  /* 0x0000000000027941 */ /* 0x000fea0003800200 */
.L_x_2598:
        /* <DEDUP_REMOVED lines=28> */
.L_x_2610:
[----:B------:R-:W-:Y:S05]  /*1170*/  BSYNC.RECONVERGENT B4 ;  /* 0x0000000000047941 */ /* 0x000fea0003800200 */
.L_x_2609:
[----:B------:R-:W-:-:S04]  /*1180*/  LOP3.LUT R0, R0, 0x1, RZ, 0xc0, !PT ;  /* 0x0000000100007812 */ /* 0x000fc800078ec0ff */
[----:B------:R-:W-:Y:S01]  /*1190*/  ISETP.NE.U32.AND P0, PT, R0, 0x1, PT ;  /* 0x000000010000780c */ /* 0x000fe20003f05070 */
[----:B------:R-:W-:-:S12]  /*11a0*/  BRA `(.L_x_2611) ;  /* 0x0000000000087947 */ /* 0x000fd80003800000 */
.L_x_2608:
[----:B------:R-:W-:Y:S01]  /*11b0*/  DMUL R2, RZ, R18 ;  /* 0x00000012ff027228 */ /* 0x000fe20000000000 */
[----:B------:R-:W-:-:S13]  /*11c0*/  PLOP3.LUT P0, PT, PT, PT, PT, 0x80, 0x8 ;  /* 0x000000000008781c */ /* 0x000fda0003f0f070 */
.L_x_2611:
[----:B------:R-:W-:Y:S05]  /*11d0*/  BSYNC.RECONVERGENT B3 ;  /* 0x0000000000037941 */ /* 0x000fea0003800200 */
.L_x_2607:
        /* <DEDUP_REMOVED lines=58> */
.L_x_2606:
[----:B------:R-:W-:Y:S05]  /*1580*/  BSYNC.RECONVERGENT B2 ;  /* 0x0000000000027941 */ /* 0x000fea0003800200 */
.L_x_2605:
        /* <DEDUP_REMOVED lines=28> */
.L_x_2617:
[----:B------:R-:W-:Y:S05]  /*1750*/  BSYNC.RECONVERGENT B4 ;  /* 0x0000000000047941 */ /* 0x000fea0003800200 */
.L_x_2616:
[----:B------:R-:W-:-:S04]  /*1760*/  LOP3.LUT R0, R0, 0x1, RZ, 0xc0, !PT ;  /* 0x0000000100007812 */ /* 0x000fc800078ec0ff */
[----:B------:R-:W-:Y:S01]  /*1770*/  ISETP.NE.U32.AND P0, PT, R0, 0x1, PT ;  /* 0x000000010000780c */ /* 0x000fe20003f05070 */
[----:B------:R-:W-:-:S12]  /*1780*/  BRA `(.L_x_2618) ;  /* 0x0000000000087947 */ /* 0x000fd80003800000 */
.L_x_2615:
[----:B------:R-:W-:Y:S01]  /*1790*/  DMUL R2, RZ, R16 ;  /* 0x00000010ff027228 */ /* 0x000fe20000000000 */
[----:B------:R-:W-:-:S13]  /*17a0*/  PLOP3.LUT P0, PT, PT, PT, PT, 0x80, 0x8 ;  /* 0x000000000008781c */ /* 0x000fda0003f0f070 */
.L_x_2618:
[----:B------:R-:W-:Y:S05]  /*17b0*/  BSYNC.RECONVERGENT B3 ;  /* 0x0000000000037941 */ /* 0x000fea0003800200 */
.L_x_2614:
        /* <DEDUP_REMOVED lines=58> */
.L_x_2613:
[----:B------:R-:W-:Y:S05]  /*1b60*/  BSYNC.RECONVERGENT B2 ;  /* 0x0000000000027941 */ /* 0x000fea0003800200 */
.L_x_2612:
        /* <DEDUP_REMOVED lines=28> */
.L_x_2624:
[----:B------:R-:W-:Y:S05]  /*1d30*/  BSYNC.RECONVERGENT B4 ;  /* 0x0000000000047941 */ /* 0x000fea0003800200 */
.L_x_2623:
[----:B------:R-:W-:-:S04]  /*1d40*/  LOP3.LUT R0, R0, 0x1, RZ, 0xc0, !PT ;  /* 0x0000000100007812 */ /* 0x000fc800078ec0ff */
[----:B------:R-:W-:Y:S01]  /*1d50*/  ISETP.NE.U32.AND P0, PT, R0, 0x1, PT ;  /* 0x000000010000780c */ /* 0x000fe20003f05070 */
[----:B------:R-:W-:-:S12]  /*1d60*/  BRA `(.L_x_2625) ;  /* 0x0000000000087947 */ /* 0x000fd80003800000 */
.L_x_2622:
[----:B------:R-:W-:Y:S01]  /*1d70*/  DMUL R2, RZ, R14 ;  /* 0x0000000eff027228 */ /* 0x000fe20000000000 */
[----:B------:R-:W-:-:S13]  /*1d80*/  PLOP3.LUT P0, PT, PT, PT, PT, 0x80, 0x8 ;  /* 0x000000000008781c */ /* 0x000fda0003f0f070 */
.L_x_2625:
[----:B------:R-:W-:Y:S05]  /*1d90*/  BSYNC.RECONVERGENT B3 ;  /* 0x0000000000037941 */ /* 0x000fea0003800200 */
.L_x_2621:
        /* <DEDUP_REMOVED lines=58> */
.L_x_2620:
[----:B------:R-:W-:Y:S05]  /*2140*/  BSYNC.RECONVERGENT B2 ;  /* 0x0000000000027941 */ /* 0x000fea0003800200 */
.L_x_2619:
        /* <DEDUP_REMOVED lines=28> */
.L_x_2631:
[----:B------:R-:W-:Y:S05]  /*2310*/  BSYNC.RECONVERGENT B4 ;  /* 0x0000000000047941 */ /* 0x000fea0003800200 */
.L_x_2630:
[----:B------:R-:W-:-:S04]  /*2320*/  LOP3.LUT R0, R0, 0x1, RZ, 0xc0, !PT ;  /* 0x0000000100007812 */ /* 0x000fc800078ec0ff */
[----:B------:R-:W-:Y:S01]  /*2330*/  ISETP.NE.U32.AND P0, PT, R0, 0x1, PT ;  /* 0x000000010000780c */ /* 0x000fe20003f05070 */
[----:B------:R-:W-:-:S12]  /*2340*/  BRA `(.L_x_2632) ;  /* 0x0000000000087947 */ /* 0x000fd80003800000 */
.L_x_2629:
[----:B------:R-:W-:Y:S01]  /*2350*/  DMUL R2, RZ, R12 ;  /* 0x0000000cff027228 */ /* 0x000fe20000000000 */
[----:B------:R-:W-:-:S13]  /*2360*/  PLOP3.LUT P0, PT, PT, PT, PT, 0x80, 0x8 ;  /* 0x000000000008781c */ /* 0x000fda0003f0f070 */
.L_x_2632:
[----:B------:R-:W-:Y:S05]  /*2370*/  BSYNC.RECONVERGENT B3 ;  /* 0x0000000000037941 */ /* 0x000fea0003800200 */
.L_x_2628:
        /* <DEDUP_REMOVED lines=58> */
.L_x_2627:
[----:B------:R-:W-:Y:S05]  /*2720*/  BSYNC.RECONVERGENT B2 ;  /* 0x0000000000027941 */ /* 0x000fea0003800200 */
.L_x_2626:
        /* <DEDUP_REMOVED lines=28> */
.L_x_2638:
[----:B------:R-:W-:Y:S05]  /*28f0*/  BSYNC.RECONVERGENT B4 ;  /* 0x0000000000047941 */ /* 0x000fea0003800200 */
.L_x_2637:
[----:B------:R-:W-:-:S04]  /*2900*/  LOP3.LUT R0, R0, 0x1, RZ, 0xc0, !PT ;  /* 0x0000000100007812 */ /* 0x000fc800078ec0ff */
[----:B------:R-:W-:Y:S01]  /*2910*/  ISETP.NE.U32.AND P0, PT, R0, 0x1, PT ;  /* 0x000000010000780c */ /* 0x000fe20003f05070 */
[----:B------:R-:W-:-:S12]  /*2920*/  BRA `(.L_x_2639) ;  /* 0x0000000000087947 */ /* 0x000fd80003800000 */
.L_x_2636:
[----:B------:R-:W-:Y:S01]  /*2930*/  DMUL R2, RZ, R10 ;  /* 0x0000000aff027228 */ /* 0x000fe20000000000 */
[----:B------:R-:W-:-:S13]  /*2940*/  PLOP3.LUT P0, PT, PT, PT, PT, 0x80, 0x8 ;  /* 0x000000000008781c */ /* 0x000fda0003f0f070 */
.L_x_2639:
[----:B------:R-:W-:Y:S05]  /*2950*/  BSYNC.RECONVERGENT B3 ;  /* 0x0000000000037941 */ /* 0x000fea0003800200 */
.L_x_2635:
        /* <DEDUP_REMOVED lines=58> */
.L_x_2634:
[----:B------:R-:W-:Y:S05]  /*2d00*/  BSYNC.RECONVERGENT B2 ;  /* 0x0000000000027941 */ /* 0x000fea0003800200 */
.L_x_2633:
        /* <DEDUP_REMOVED lines=28> */
.L_x_2645:
[----:B------:R-:W-:Y:S05]  /*2ed0*/  BSYNC.RECONVERGENT B4 ;  /* 0x0000000000047941 */ /* 0x000fea0003800200 */
.L_x_2644:
[----:B------:R-:W-:-:S04]  /*2ee0*/  LOP3.LUT R0, R0, 0x1, RZ, 0xc0, !PT ;  /* 0x0000000100007812 */ /* 0x000fc800078ec0ff */
[----:B------:R-:W-:Y:S01]  /*2ef0*/  ISETP.NE.U32.AND P0, PT, R0, 0x1, PT ;  /* 0x000000010000780c */ /* 0x000fe20003f05070 */
[----:B------:R-:W-:-:S12]  /*2f00*/  BRA `(.L_x_2646) ;  /* 0x0000000000087947 */ /* 0x000fd80003800000 */
.L_x_2643:
[----:B------:R-:W-:Y:S01]  /*2f10*/  DMUL R2, RZ, R6 ;  /* 0x00000006ff027228 */ /* 0x000fe20000000000 */
[----:B------:R-:W-:-:S13]  /*2f20*/  PLOP3.LUT P0, PT, PT, PT, PT, 0x80, 0x8 ;  /* 0x000000000008781c */ /* 0x000fda0003f0f070 */
.L_x_2646:
[----:B------:R-:W-:Y:S05]  /*2f30*/  BSYNC.RECONVERGENT B3 ;  /* 0x0000000000037941 */ /* 0x000fea0003800200 */
.L_x_2642:
        /* <DEDUP_REMOVED lines=58> */
.L_x_2641:
[----:B------:R-:W-:Y:S05]  /*32e0*/  BSYNC.RECONVERGENT B2 ;  /* 0x0000000000027941 */ /* 0x000fea0003800200 */
.L_x_2640:
        /* <DEDUP_REMOVED lines=16> */
.L_x_2649:
[----:B------:R-:W-:-:S13]  /*33f0*/  ISETP.GE.U32.AND P0, PT, R8, R9, PT ;  /* 0x000000090800720c */ /* 0x000fda0003f06070 */
[----:B------:R-:W-:Y:S05]  /*3400*/  @P0 BRA `(.L_x_2651) ;  /* 0x0000000000300947 */ /* 0x000fea0003800000 */
[----:B0-----:R-:W0:Y:S01]  /*3410*/  LDC.64 R2, c[0x0][0x388] ;  /* 0x0000e200ff027b82 */ /* 0x001e220000000a00 */
[----:B-----5:R-:W-:Y:S02]  /*3420*/  IMAD.IADD R7, R34, 0x1, R8 ;  /* 0x0000000122077824 */ /* 0x020fe400078e0208 */
[----:B------:R-:W-:Y:S02]  /*3430*/  VIADD R8, R8, 0x80 ;  /* 0x0000008008087836 */ /* 0x000fe40000000000 */
[----:B0-----:R-:W-:-:S05]  /*3440*/  IMAD.WIDE.U32 R2, R7, 0x8, R2 ;  /* 0x0000000807027825 */ /* 0x001fca00078e0002 */
[----:B------:R1:W-:Y:S02]  /*3450*/  STG.E.64 desc[UR4][R2.64], R18 ;  /* 0x0000001202007986 */ /* 0x0003e4000c101b04 */
.L_x_2650:
[----:B------:R-:W-:-:S13]  /*3460*/  ISETP.GE.U32.AND P0, PT, R8, R9, PT ;  /* 0x000000090800720c */ /* 0x000fda0003f06070 */
[----:B------:R-:W-:Y:S05]  /*3470*/  @P0 BRA `(.L_x_2652) ;  /* 0x0000000000300947 */ /* 0x000fea0003800000 */
[----:B01----:R-:W0:Y:S01]  /*3480*/  LDC.64 R2, c[0x0][0x388] ;  /* 0x0000e200ff027b82 */ /* 0x003e220000000a00 */
[----:B------:R-:W-:Y:S02]  /*3490*/  IMAD.IADD R7, R34, 0x1, R8 ;  /* 0x0000000122077824 */ /* 0x000fe400078e0208 */
[----:B------:R-:W-:Y:S02]  /*34a0*/  VIADD R8, R8, 0x80 ;  /* 0x0000008008087836 */ /* 0x000fe40000000000 */
[----:B0-----:R-:W-:-:S05]  /*34b0*/  IMAD.WIDE.U32 R2, R7, 0x8, R2 ;  /* 0x0000000807027825 */ /* 0x001fca00078e0002 */
[----:B------:R1:W-:Y:S02]  /*34c0*/  STG.E.64 desc[UR4][R2.64], R16 ;  /* 0x0000001002007986 */ /* 0x0003e4000c101b04 */
.L_x_2651:
[----:B------:R-:W-:-:S13]  /*34d0*/  ISETP.GE.U32.AND P0, PT, R8, R9, PT ;  /* 0x000000090800720c */ /* 0x000fda0003f06070 */
[----:B------:R-:W-:Y:S05]  /*34e0*/  @P0 BRA `(.L_x_2653) ;  /* 0x0000000000340947 */ /* 0x000fea0003800000 */
[----:B01----:R-:W0:Y:S01]  /*34f0*/  LDC.64 R2, c[0x0][0x388] ;  /* 0x0000e200ff027b82 */ /* 0x003e220000000a00 */
[----:B-----5:R-:W-:Y:S02]  /*3500*/  IMAD.IADD R7, R34, 0x1, R8 ;  /* 0x0000000122077824 */ /* 0x020fe400078e0208 */
[----:B------:R-:W-:Y:S02]  /*3510*/  VIADD R8, R8, 0x80 ;  /* 0x0000008008087836 */ /* 0x000fe40000000000 */
[----:B0-----:R-:W-:-:S05]  /*3520*/  IMAD.WIDE.U32 R2, R7, 0x8, R2 ;  /* 0x0000000807027825 */ /* 0x001fca00078e0002 */
[----:B------:R2:W-:Y:S02]  /*3530*/  STG.E.64 desc[UR4][R2.64], R14 ;  /* 0x0000000e02007986 */ /* 0x0005e4000c101b04 */
.L_x_2652:
        /* <DEDUP_REMOVED lines=8> */
.L_x_2653:
[----:B------:R-:W-:Y:S05]  /*35c0*/  BSYNC.RELIABLE B1 ;  /* 0x0000000000017941 */ /* 0x000fea0003800100 */
.L_x_2648:
[----:B------:R-:W-:-:S13]  /*35d0*/  ISETP.GE.U32.AND P0, PT, R8, R9, PT ;  /* 0x000000090800720c */ /* 0x000fda0003f06070 */
[----:B012---:R-:W0:Y:S01]  /*35e0*/  @!P0 LDC.64 R2, c[0x0][0x388] ;  /* 0x0000e200ff028b82 */ /* 0x007e220000000a00 */
[----:B-----5:R-:W-:Y:S02]  /*35f0*/  @!P0 IMAD.IADD R7, R34, 0x1, R8 ;  /* 0x0000000122078824 */ /* 0x020fe400078e0208 */
[----:B------:R-:W-:Y:S02]  /*3600*/  @!P0 VIADD R8, R8, 0x80 ;  /* 0x0000008008088836 */ /* 0x000fe40000000000 */
[----:B0-----:R-:W-:-:S05]  /*3610*/  @!P0 IMAD.WIDE.U32 R2, R7, 0x8, R2 ;  /* 0x0000000807028825 */ /* 0x001fca00078e0002 */
[----:B------:R3:W-:Y:S02]  /*3620*/  @!P0 STG.E.64 desc[UR4][R2.64], R10 ;  /* 0x0000000a02008986 */ /* 0x0007e4000c101b04 */
.L_x_2654:
[----:B------:R-:W-:Y:S05]  /*3630*/  BSYNC.RECONVERGENT B0 ;  /* 0x0000000000007941 */ /* 0x000fea0003800200 */
.L_x_2647:
        /* <DEDUP_REMOVED lines=8> */
.L_x_2591:
[----:B------:R-:W0:Y:S01]  /*36c0*/  S2R R26, SR_TID.X ;  /* 0x00000000001a7919 */ /* 0x000e220000002100 */
[----:B------:R-:W1:Y:S02]  /*36d0*/  LDC.64 R2, c[0x0][0x390] ;  /* 0x0000e400ff027b82 */ /* 0x000e640000000a00 */
[----:B-1----:R-:W-:-:S04]  /*36e0*/  IMAD.WIDE.U32 R2, R34, 0x8, R2 ;  /* 0x0000000822027825 */ /* 0x002fc800078e0002 */
[----:B0-----:R-:W-:-:S05]  /*36f0*/  IMAD.WIDE.U32 R20, R26, 0x20, R2 ;  /* 0x000000201a147825 */ /* 0x001fca00078e0002 */
[----:B------:R-:W2:Y:S04]  /*3700*/  LDG.E.ENL2.256 R16, R4, desc[UR4][R20.64] ;  /* 0xfe0000041404797e */ /* 0x000ea80008121910 */
[----:B------:R0:W5:Y:S01]  /*3710*/  LDG.E.ENL2.256 R8, R12, desc[UR4][R20.64+0x1000] ;  /* 0xfe008004140c797e */ /* 0x0001620008121908 */
        /* <DEDUP_REMOVED lines=24> */
[----:B-----5:R-:W-:Y:S05]  /*38a0*/  CALL.REL.NOINC `($_ZN2at6native29vectorized_elementwise_kernelILi4EZZZNS0_15tan_kernel_cudaERNS_18TensorIteratorBaseEENKUlvE0_clEvENKUlvE_clEvEUldE_St5arrayIPcLm2EEEEviT0_T1_$__internal_trig_reduction_slowpathd) ;  /* 0x0000002c000c7944 */ /* 0x020fea0003c00000 */
.L_x_2658:
[----:B------:R-:W-:Y:S05]  /*38b0*/  BSYNC.RECONVERGENT B3 ;  /* 0x0000000000037941 */ /* 0x000fea0003800200 */
.L_x_2657:
[----:B------:R-:W-:-:S04]  /*38c0*/  LOP3.LUT R0, R0, 0x1, RZ, 0xc0, !PT ;  /* 0x0000000100007812 */ /* 0x000fc800078ec0ff */
[----:B------:R-:W-:-:S13]  /*38d0*/  ISETP.NE.U32.AND P0, PT, R0, 0x1, PT ;  /* 0x000000010000780c */ /* 0x000fda0003f05070 */
.L_x_2656:
[----:B------:R-:W-:Y:S05]  /*38e0*/  BSYNC.RECONVERGENT B2 ;  /* 0x0000000000027941 */ /* 0x000fea0003800200 */
.L_x_2655:
        /* <DEDUP_REMOVED lines=60> */
.L_x_2660:
[----:B------:R-:W-:Y:S05]  /*3cb0*/  BSYNC.RECONVERGENT B0 ;  /* 0x0000000000007941 */ /* 0x000fea0003800200 */
.L_x_2659:
        /* <DEDUP_REMOVED lines=22> */
[----:B-----5:R-:W-:Y:S05]  /*3e20*/  CALL.REL.NOINC `($_ZN2at6native29vectorized_elementwise_kernelILi4EZZZNS0_15tan_kernel_cudaERNS_18TensorIteratorBaseEENKUlvE0_clEvENKUlvE_clEvEUldE_St5arrayIPcLm2EEEEviT0_T1_$__internal_trig_reduction_slowpathd) ;  /* 0x0000002400ac7944 */ /* 0x020fea0003c00000 */
.L_x_2664:
[----:B------:R-:W-:Y:S05]  /*3e30*/  BSYNC.RECONVERGENT B3 ;  /* 0x0000000000037941 */ /* 0x000fea0003800200 */
.L_x_2663:
[----:B------:R-:W-:-:S04]  /*3e40*/  LOP3.LUT R0, R0, 0x1, RZ, 0xc0, !PT ;  /* 0x0000000100007812 */ /* 0x000fc800078ec0ff */
[----:B------:R-:W-:Y:S01]  /*3e50*/  ISETP.NE.U32.AND P0, PT, R0, 0x1, PT ;  /* 0x000000010000780c */ /* 0x000fe20003f05070 */
[----:B------:R-:W-:-:S12]  /*3e60*/  BRA `(.L_x_2665) ;  /* 0x0000000000087947 */ /* 0x000fd80003800000 */
.L_x_2662:
[----:B------:R-:W-:Y:S01]  /*3e70*/  DMUL R2, RZ, R6 ;  /* 0x00000006ff027228 */ /* 0x000fe20000000000 */
[----:B------:R-:W-:-:S13]  /*3e80*/  PLOP3.LUT P0, PT, PT, PT, PT, 0x80, 0x8 ;  /* 0x000000000008781c */ /* 0x000fda0003f0f070 */
.L_x_2665:
[----:B------:R-:W-:Y:S05]  /*3e90*/  BSYNC.RECONVERGENT B2 ;  /* 0x0000000000027941 */ /* 0x000fea0003800200 */
.L_x_2661:
        /* <DEDUP_REMOVED lines=60> */
.L_x_2667:
[----:B------:R-:W-:Y:S05]  /*4260*/  BSYNC.RECONVERGENT B0 ;  /* 0x0000000000007941 */ /* 0x000fea0003800200 */
.L_x_2666:
        /* <DEDUP_REMOVED lines=23> */
.L_x_2671:
[----:B------:R-:W-:Y:S05]  /*43e0*/  BSYNC.RECONVERGENT B3 ;  /* 0x0000000000037941 */ /* 0x000fea0003800200 */
.L_x_2670:
[----:B------:R-:W-:-:S04]  /*43f0*/  LOP3.LUT R0, R0, 0x1, RZ, 0xc0, !PT ;  /* 0x0000000100007812 */ /* 0x000fc800078ec0ff */
[----:B------:R-:W-:Y:S01]  /*4400*/  ISETP.NE.U32.AND P0, PT, R0, 0x1, PT ;  /* 0x000000010000780c */ /* 0x000fe20003f05070 */
[----:B------:R-:W-:-:S12]  /*4410*/  BRA `(.L_x_2672) ;  /* 0x0000000000087947 */ /* 0x000fd80003800000 */
.L_x_2669:
[----:B------:R-:W-:Y:S01]  /*4420*/  DMUL R2, RZ, R16 ;  /* 0x00000010ff027228 */ /* 0x000fe20000000000 */
[----:B------:R-:W-:-:S13]  /*4430*/  PLOP3.LUT P0, PT, PT, PT, PT, 0x80, 0x8 ;  /* 0x000000000008781c */ /* 0x000fda0003f0f070 */
.L_x_2672:
[----:B------:R-:W-:Y:S05]  /*4440*/  BSYNC.RECONVERGENT B2 ;  /* 0x0000000000027941 */ /* 0x000fea0003800200 */
.L_x_2668:
        /* <DEDUP_REMOVED lines=60> */
.L_x_2674:
[----:B------:R-:W-:Y:S05]  /*4810*/  BSYNC.RECONVERGENT B0 ;  /* 0x0000000000007941 */ /* 0x000fea0003800200 */
.L_x_2673:
        /* <DEDUP_REMOVED lines=23> */
.L_x_2678:
[----:B------:R-:W-:Y:S05]  /*4990*/  BSYNC.RECONVERGENT B3 ;  /* 0x0000000000037941 */ /* 0x000fea0003800200 */
.L_x_2677:
[----:B------:R-:W-:-:S04]  /*49a0*/  LOP3.LUT R0, R0, 0x1, RZ, 0xc0, !PT ;  /* 0x0000000100007812 */ /* 0x000fc800078ec0ff */
[----:B------:R-:W-:Y:S01]  /*49b0*/  ISETP.NE.U32.AND P0, PT, R0, 0x1, PT ;  /* 0x000000010000780c */ /* 0x000fe20003f05070 */
[----:B------:R-:W-:-:S12]  /*49c0*/  BRA `(.L_x_2679) ;  /* 0x0000000000087947 */ /* 0x000fd80003800000 */
.L_x_2676:
[----:B------:R-:W-:Y:S01]  /*49d0*/  DMUL R2, RZ, R18 ;  /* 0x00000012ff027228 */ /* 0x000fe20000000000 */
[----:B------:R-:W-:-:S13]  /*49e0*/  PLOP3.LUT P0, PT, PT, PT, PT, 0x80, 0x8 ;  /* 0x000000000008781c */ /* 0x000fda0003f0f070 */
.L_x_2679:
[----:B------:R-:W-:Y:S05]  /*49f0*/  BSYNC.RECONVERGENT B2 ;  /* 0x0000000000027941 */ /* 0x000fea0003800200 */
.L_x_2675:
        /* <DEDUP_REMOVED lines=60> */
.L_x_2681:
[----:B------:R-:W-:Y:S05]  /*4dc0*/  BSYNC.RECONVERGENT B0 ;  /* 0x0000000000007941 */ /* 0x000fea0003800200 */
.L_x_2680:
        /* <DEDUP_REMOVED lines=23> */
.L_x_2685:
[----:B------:R-:W-:Y:S05]  /*4f40*/  BSYNC.RECONVERGENT B3 ;  /* 0x0000000000037941 */ /* 0x000fea0003800200 */
.L_x_2684:
[----:B------:R-:W-:-:S04]  /*4f50*/  LOP3.LUT R0, R0, 0x1, RZ, 0xc0, !PT ;  /* 0x0000000100007812 */ /* 0x000fc800078ec0ff */
[----:B------:R-:W-:Y:S01]  /*4f60*/  ISETP.NE.U32.AND P0, PT, R0, 0x1, PT ;  /* 0x000000010000780c */ /* 0x000fe20003f05070 */
[----:B------:R-:W-:-:S12]  /*4f70*/  BRA `(.L_x_2686) ;  /* 0x0000000000087947 */ /* 0x000fd80003800000 */
.L_x_2683:
[----:B------:R-:W-:Y:S01]  /*4f80*/  DMUL R2, RZ, R12 ;  /* 0x0000000cff027228 */ /* 0x000fe20000000000 */
[----:B------:R-:W-:-:S13]  /*4f90*/  PLOP3.LUT P0, PT, PT, PT, PT, 0x80, 0x8 ;  /* 0x000000000008781c */ /* 0x000fda0003f0f070 */
.L_x_2686:
[----:B------:R-:W-:Y:S05]  /*4fa0*/  BSYNC.RECONVERGENT B2 ;  /* 0x0000000000027941 */ /* 0x000fea0003800200 */
.L_x_2682:
        /* <DEDUP_REMOVED lines=60> */
.L_x_2688:
[----:B------:R-:W-:Y:S05]  /*5370*/  BSYNC.RECONVERGENT B0 ;  /* 0x0000000000007941 */ /* 0x000fea0003800200 */
.L_x_2687:
        /* <DEDUP_REMOVED lines=23> */
.L_x_2692:
[----:B------:R-:W-:Y:S05]  /*54f0*/  BSYNC.RECONVERGENT B3 ;  /* 0x0000000000037941 */ /* 0x000fea0003800200 */
.L_x_2691:
[----:B------:R-:W-:-:S04]  /*5500*/  LOP3.LUT R0, R0, 0x1, RZ, 0xc0, !PT ;  /* 0x0000000100007812 */ /* 0x000fc800078ec0ff */
[----:B------:R-:W-:Y:S01]  /*5510*/  ISETP.NE.U32.AND P0, PT, R0, 0x1, PT ;  /* 0x000000010000780c */ /* 0x000fe20003f05070 */
[----:B------:R-:W-:-:S12]  /*5520*/  BRA `(.L_x_2693) ;  /* 0x0000000000087947 */ /* 0x000fd80003800000 */
.L_x_2690:
[----:B------:R-:W-:Y:S01]  /*5530*/  DMUL R2, RZ, R14 ;  /* 0x0000000eff027228 */ /* 0x000fe20000000000 */
[----:B------:R-:W-:-:S13]  /*5540*/  PLOP3.LUT P0, PT, PT, PT, PT, 0x80, 0x8 ;  /* 0x000000000008781c */ /* 0x000fda0003f0f070 */
.L_x_2693:
[----:B------:R-:W-:Y:S05]  /*5550*/  BSYNC.RECONVERGENT B2 ;  /* 0x0000000000027941 */ /* 0x000fea0003800200 */
.L_x_2689:
        /* <DEDUP_REMOVED lines=60> */
.L_x_2695:
[----:B------:R-:W-:Y:S05]  /*5920*/  BSYNC.RECONVERGENT B0 ;  /* 0x0000000000007941 */ /* 0x000fea0003800200 */
.L_x_2694:
        /* <DEDUP_REMOVED lines=23> */
.L_x_2699:
[----:B------:R-:W-:Y:S05]  /*5aa0*/  BSYNC.RECONVERGENT B3 ;  /* 0x0000000000037941 */ /* 0x000fea0003800200 */
.L_x_2698:
[----:B------:R-:W-:-:S04]  /*5ab0*/  LOP3.LUT R0, R0, 0x1, RZ, 0xc0, !PT ;  /* 0x0000000100007812 */ /* 0x000fc800078ec0ff */
[----:B------:R-:W-:Y:S01]  /*5ac0*/  ISETP.NE.U32.AND P0, PT, R0, 0x1, PT ;  /* 0x000000010000780c */ /* 0x000fe20003f05070 */
[----:B------:R-:W-:-:S12]  /*5ad0*/  BRA `(.L_x_2700) ;  /* 0x0000000000087947 */ /* 0x000fd80003800000 */
.L_x_2697:
[----:B------:R-:W-:Y:S01]  /*5ae0*/  DMUL R2, RZ, R8 ;  /* 0x00000008ff027228 */ /* 0x000fe20000000000 */
[----:B------:R-:W-:-:S13]  /*5af0*/  PLOP3.LUT P0, PT, PT, PT, PT, 0x80, 0x8 ;  /* 0x000000000008781c */ /* 0x000fda0003f0f070 */
.L_x_2700:
[----:B------:R-:W-:Y:S05]  /*5b00*/  BSYNC.RECONVERGENT B2 ;  /* 0x0000000000027941 */ /* 0x000fea0003800200 */
.L_x_2696:
        /* <DEDUP_REMOVED lines=60> */
.L_x_2702:
[----:B------:R-:W-:Y:S05]  /*5ed0*/  BSYNC.RECONVERGENT B0 ;  /* 0x0000000000007941 */ /* 0x000fea0003800200 */
.L_x_2701:
        /* <DEDUP_REMOVED lines=23> */
.L_x_2706:
[----:B------:R-:W-:Y:S05]  /*6050*/  BSYNC.RECONVERGENT B3 ;  /* 0x0000000000037941 */ /* 0x000fea0003800200 */
.L_x_2705:
[----:B------:R-:W-:-:S04]  /*6060*/  LOP3.LUT R0, R0, 0x1, RZ, 0xc0, !PT ;  /* 0x0000000100007812 */ /* 0x000fc800078ec0ff */
[----:B------:R-:W-:Y:S01]  /*6070*/  ISETP.NE.U32.AND P0, PT, R0, 0x1, PT ;  /* 0x000000010000780c */ /* 0x000fe20003f05070 */
[----:B------:R-:W-:-:S12]  /*6080*/  BRA `(.L_x_2707) ;  /* 0x0000000000087947 */ /* 0x000fd80003800000 */
.L_x_2704:
[----:B------:R-:W-:Y:S01]  /*6090*/  DMUL R2, RZ, R10 ;  /* 0x0000000aff027228 */ /* 0x000fe20000000000 */
[----:B------:R-:W-:-:S13]  /*60a0*/  PLOP3.LUT P0, PT, PT, PT, PT, 0x80, 0x8 ;  /* 0x000000000008781c */ /* 0x000fda0003f0f070 */
.L_x_2707:
[----:B------:R-:W-:Y:S05]  /*60b0*/  BSYNC.RECONVERGENT B2 ;  /* 0x0000000000027941 */ /* 0x000fea0003800200 */
.L_x_2703:
        /* <DEDUP_REMOVED lines=24> */
[----:B------:R0:W-:Y:S05]  /*6240*/  STG.E.ENL2.256 desc[UR4][R26.64], R28, R16 ;  /* 0xf800001c1a10797f */ /* 0x0001ea000f121804 */
        /* <DEDUP_REMOVED lines=38> */
.L_x_2709:
[----:B------:R-:W-:Y:S05]  /*64b0*/  BSYNC.RECONVERGENT B0 ;  /* 0x0000000000007941 */ /* 0x000fea0003800200 */
.L_x_2708:
[----:B------:R-:W-:Y:S01]  /*64c0*/  STG.E.ENL2.256 desc[UR4][R26.64+0x1000], R12, R8 ;  /* 0xf800800c1a08797f */ /* 0x000fe2000f121804 */
[----:B------:R-:W-:Y:S05]  /*64d0*/  EXIT ;  /* 0x000000000000794d */ /* 0x000fea0003800000 */
        .type           $_ZN2at6native29vectorized_elementwise_kernelILi4EZZZNS0_15tan_kernel_cudaERNS_18TensorIteratorBaseEENKUlvE0_clEvENKUlvE_clEvEUldE_St5arrayIPcLm2EEEEviT0_T1_$__internal_trig_reduction_slowpathd,@function
        .size           $_ZN2at6native29vectorized_elementwise_kernelILi4EZZZNS0_15tan_kernel_cudaERNS_18TensorIteratorBaseEENKUlvE0_clEvENKUlvE_clEvEUldE_St5arrayIPcLm2EEEEviT0_T1_$__internal_trig_reduction_slowpathd,(.L_x_7469 - $_ZN2at6native29vectorized_elementwise_kernelILi4EZZZNS0_15tan_kernel_cudaERNS_18TensorIteratorBaseEENKUlvE0_clEvENKUlvE_clEvEUldE_St5arrayIPcLm2EEEEviT0_T1_$__internal_trig_reduction_slowpathd)
$_ZN2at6native29vectorized_elementwise_kernelILi4EZZZNS0_15tan_kernel_cudaERNS_18TensorIteratorBaseEENKUlvE0_clEvENKUlvE_clEvEUldE_St5arrayIPcLm2EEEEviT0_T1_$__internal_trig_reduction_slowpathd:
        /* <DEDUP_REMOVED lines=25> */
.L_x_2714:
        /* <DEDUP_REMOVED lines=27> */
.L_x_2713:
[----:B------:R-:W-:-:S05]  /*6820*/  LOP3.LUT R0, R33, 0x7ff, RZ, 0xc0, !PT ;  /* 0x000007ff21007812 */ /* 0x000fca00078ec0ff */
[----:B------:R-:W-:-:S05]  /*6830*/  VIADD R0, R0, 0xfffffc00 ;  /* 0xfffffc0000007836 */ /* 0x000fca0000000000 */
[----:B------:R-:W-:Y:S02]  /*6840*/  SHF.R.U32.HI R3, RZ, 0x6, R0 ;  /* 0x00000006ff037819 */ /* 0x000fe40000011600 */
[----:B------:R-:W-:Y:S02]  /*6850*/  ISETP.GE.U32.AND P0, PT, R0, 0x80, PT ;  /* 0x000000800000780c */ /* 0x000fe40003f06070 */
[----:B------:R-:W-:-:S04]  /*6860*/  IADD3 R3, PT, PT, -R3, 0x13, RZ ;  /* 0x0000001303037810 */ /* 0x000fc80007ffe1ff */
[----:B------:R-:W-:-:S07]  /*6870*/  SEL R3, R3, 0x12, P0 ;  /* 0x0000001203037807 */ /* 0x000fce0000000000 */
.L_x_2712:
[----:B------:R-:W-:Y:S05]  /*6880*/  BSYNC.RECONVERGENT B0 ;  /* 0x0000000000007941 */ /* 0x000fea0003800200 */
.L_x_2711:
        /* <DEDUP_REMOVED lines=63> */
.L_x_2716:
[----:B------:R-:W-:Y:S05]  /*6c80*/  BSYNC.RECONVERGENT B0 ;  /* 0x0000000000007941 */ /* 0x000fea0003800200 */
.L_x_2715:
        /* <DEDUP_REMOVED lines=36> */
.L_x_2710:
[----:B------:R-:W-:Y:S02]  /*6ed0*/  IMAD.MOV.U32 R33, RZ, RZ, 0x0 ;  /* 0x00000000ff217424 */ /* 0x000fe400078e00ff */
[----:B------:R-:W-:Y:S02]  /*6ee0*/  IMAD.MOV.U32 R3, RZ, RZ, R5 ;  /* 0x000000ffff037224 */ /* 0x000fe400078e0005 */
[----:B------:R-:W-:Y:S05]  /*6ef0*/  RET.REL.NODEC R32 `(_ZN2at6native29vectorized_elementwise_kernelILi4EZZZNS0_15tan_kernel_cudaERNS_18TensorIteratorBaseEENKUlvE0_clEvENKUlvE_clEvEUldE_St5arrayIPcLm2EEEEviT0_T1_) ;  /* 0xffffff9020407950 */ /* 0x000fea0003c3ffff */
.L_x_2717:
        /* <DEDUP_REMOVED lines=16> */
.L_x_7469:


//--------------------- .text._ZN2at6native29vectorized_elementwise_kernelILi8EZZZNS0_15tan_kernel_cudaERNS_18TensorIteratorBaseEENKUlvE0_clEvENKUlvE_clEvEUldE_St5arrayIPcLm2EEEEviT0_T1_ --------------------------
	.section	.text._ZN2at6native29vectorized_elementwise_kernelILi8EZZZNS0_15tan_kernel_cudaERNS_18TensorIteratorBaseEENKUlvE0_clEvENKUlvE_clEvEUldE_St5arrayIPcLm2EEEEviT0_T1_,"ax",@progbits
	.align	128
        .global         _ZN2at6native29vectorized_elementwise_kernelILi8EZZZNS0_15tan_kernel_cudaERNS_18TensorIteratorBaseEENKUlvE0_clEvENKUlvE_clEvEUldE_St5arrayIPcLm2EEEEviT0_T1_
        .type           _ZN2at6native29vectorized_elementwise_kernelILi8EZZZNS0_15tan_kernel_cudaERNS_18TensorIteratorBaseEENKUlvE0_clEvENKUlvE_clEvEUldE_St5arrayIPcLm2EEEEviT0_T1_,@function
        .size           _ZN2at6native29vectorized_elementwise_kernelILi8EZZZNS0_15tan_kernel_cudaERNS_18TensorIteratorBaseEENKUlvE0_clEvENKUlvE_clEvEUldE_St5arrayIPcLm2EEEEviT0_T1_,(.L_x_7470 - _ZN2at6native29vectorized_elementwise_kernelILi8EZZZNS0_15tan_kernel_cudaERNS_18TensorIteratorBaseEENKUlvE0_clEvENKUlvE_clEvEUldE_St5arrayIPcLm2EEEEviT0_T1_)
        .other          _ZN2at6native29vectorized_elementwise_kernelILi8EZZZNS0_15tan_kernel_cudaERNS_18TensorIteratorBaseEENKUlvE0_clEvENKUlvE_clEvEUldE_St5arrayIPcLm2EEEEviT0_T1_,@"STO_CUDA_ENTRY STV_DEFAULT"
_ZN2at6native29vectorized_elementwise_kernelILi8EZZZNS0_15tan_kernel_cudaERNS_18TensorIteratorBaseEENKUlvE0_clEvENKUlvE_clEvEUldE_St5arrayIPcLm2EEEEviT0_T1_:
.text._ZN2at6native29vectorized_elementwise_kernelILi8EZZZNS0_15tan_kernel_cudaERNS_18TensorIteratorBaseEENKUlvE0_clEvENKUlvE_clEvEUldE_St5arrayIPcLm2EEEEviT0_T1_:
        /* <DEDUP_REMOVED lines=93> */
[----:B------:R-:W-:Y:S05]  /*05d0*/  CALL.REL.NOINC `($_ZN2at6native29vectorized_elementwise_kernelILi8EZZZNS0_15tan_kernel_cudaERNS_18TensorIteratorBaseEENKUlvE0_clEvENKUlvE_clEvEUldE_St5arrayIPcLm2EEEEviT0_T1_$__internal_trig_reduction_slowpathd) ;  /* 0x0000005c00c07944 */ /* 0x000fea0003c00000 */
.L_x_2724:
[----:B------:R-:W-:Y:S05]  /*05e0*/  BSYNC.RECONVERGENT B4 ;  /* 0x0000000000047941 */ /* 0x000fea0003800200 */
.L_x_2723:
[----:B------:R-:W-:-:S04]  /*05f0*/  LOP3.LUT R0, R0, 0x1, RZ, 0xc0, !PT ;  /* 0x0000000100007812 */ /* 0x000fc800078ec0ff */
[----:B------:R-:W-:-:S13]  /*0600*/  ISETP.NE.U32.AND P0, PT, R0, 0x1, PT ;  /* 0x000000010000780c */ /* 0x000fda0003f05070 */
.L_x_2722:
[----:B------:R-:W-:Y:S05]  /*0610*/  BSYNC.RECONVERGENT B3 ;  /* 0x0000000000037941 */ /* 0x000fea0003800200 */
.L_x_2721:
        /* <DEDUP_REMOVED lines=58> */
.L_x_2720:
[----:B------:R-:W-:Y:S05]  /*09c0*/  BSYNC.RECONVERGENT B2 ;  /* 0x0000000000027941 */ /* 0x000fea0003800200 */
.L_x_2719:
        /* <DEDUP_REMOVED lines=27> */
[----:B------:R-:W-:Y:S05]  /*0b80*/  CALL.REL.NOINC `($_ZN2at6native29vectorized_elementwise_kernelILi8EZZZNS0_15tan_kernel_cudaERNS_18TensorIteratorBaseEENKUlvE0_clEvENKUlvE_clEvEUldE_St5arrayIPcLm2EEEEviT0_T1_$__internal_trig_reduction_slowpathd) ;  /* 0x0000005800547944 */ /* 0x000fea0003c00000 */
.L_x_2730:
[----:B------:R-:W-:Y:S05]  /*0b90*/  BSYNC.RECONVERGENT B4 ;  /* 0x0000000000047941 */ /* 0x000fea0003800200 */
.L_x_2729:
[----:B------:R-:W-:-:S04]  /*0ba0*/  LOP3.LUT R0, R0, 0x1, RZ, 0xc0, !PT ;  /* 0x0000000100007812 */ /* 0x000fc800078ec0ff */
[----:B------:R-:W-:Y:S01]  /*0bb0*/  ISETP.NE.U32.AND P0, PT, R0, 0x1, PT ;  /* 0x000000010000780c */ /* 0x000fe20003f05070 */
[----:B------:R-:W-:-:S12]  /*0bc0*/  BRA `(.L_x_2731) ;  /* 0x0000000000087947 */ /* 0x000fd80003800000 */
.L_x_2728:
[----:B------:R-:W-:Y:S01]  /*0bd0*/  DMUL R2, RZ, R26 ;  /* 0x0000001aff027228 */ /* 0x000fe20000000000 */
[----:B------:R-:W-:-:S13]  /*0be0*/  PLOP3.LUT P0, PT, PT, PT, PT, 0x80, 0x8 ;  /* 0x000000000008781c */ /* 0x000fda0003f0f070 */
.L_x_2731:
[----:B------:R-:W-:Y:S05]  /*0bf0*/  BSYNC.RECONVERGENT B3 ;  /* 0x0000000000037941 */ /* 0x000fea0003800200 */
.L_x_2727:
        /* <DEDUP_REMOVED lines=58> */
.L_x_2726:
[----:B------:R-:W-:Y:S05]  /*0fa0*/  BSYNC.RECONVERGENT B2 ;  /* 0x0000000000027941 */ /* 0x000fea0003800200 */
.L_x_2725:
        /* <DEDUP_REMOVED lines=28> */
.L_x_2737:
[----:B------:R-:W-:Y:S05]  /*1170*/  BSYNC.RECONVERGENT B4 ;  /* 0x0000000000047941 */ /* 0x000fea0003800200 */
.L_x_2736:
[----:B------:R-:W-:-:S04]  /*1180*/  LOP3.LUT R0, R0, 0x1, RZ, 0xc0, !PT ;  /* 0x0000000100007812 */ /* 0x000fc800078ec0ff */
[----:B------:R-:W-:Y:S01]  /*1190*/  ISETP.NE.U32.AND P0, PT, R0, 0x1, PT ;  /* 0x000000010000780c */ /* 0x000fe20003f05070 */
[----:B------:R-:W-:-:S12]  /*11a0*/  BRA `(.L_x_2738) ;  /* 0x0000000000087947 */ /* 0x000fd80003800000 */
.L_x_2735:
[----:B------:R-:W-:Y:S01]  /*11b0*/  DMUL R2, RZ, R18 ;  /* 0x00000012ff027228 */ /* 0x000fe20000000000 */
[----:B------:R-:W-:-:S13]  /*11c0*/  PLOP3.LUT P0, PT, PT, PT, PT, 0x80, 0x8 ;  /* 0x000000000008781c */ /* 0x000fda0003f0f070 */
.L_x_2738:
[----:B------:R-:W-:Y:S05]  /*11d0*/  BSYNC.RECONVERGENT B3 ;  /* 0x0000000000037941 */ /* 0x000fea0003800200 */
.L_x_2734:
        /* <DEDUP_REMOVED lines=58> */
.L_x_2733:
[----:B------:R-:W-:Y:S05]  /*1580*/  BSYNC.RECONVERGENT B2 ;  /* 0x0000000000027941 */ /* 0x000fea0003800200 */
.L_x_2732:
        /* <DEDUP_REMOVED lines=28> */
.L_x_2744:
[----:B------:R-:W-:Y:S05]  /*1750*/  BSYNC.RECONVERGENT B4 ;  /* 0x0000000000047941 */ /* 0x000fea0003800200 */
.L_x_2743:
[----:B------:R-:W-:-:S04]  /*1760*/  LOP3.LUT R0, R0, 0x1, RZ, 0xc0, !PT ;  /* 0x0000000100007812 */ /* 0x000fc800078ec0ff */
[----:B------:R-:W-:Y:S01]  /*1770*/  ISETP.NE.U32.AND P0, PT, R0, 0x1, PT ;  /* 0x000000010000780c */ /* 0x000fe20003f05070 */
[----:B------:R-:W-:-:S12]  /*1780*/  BRA `(.L_x_2745) ;  /* 0x0000000000087947 */ /* 0x000fd80003800000 */
.L_x_2742:
[----:B------:R-:W-:Y:S01]  /*1790*/  DMUL R2, RZ, R16 ;  /* 0x00000010ff027228 */ /* 0x000fe20000000000 */
[----:B------:R-:W-:-:S13]  /*17a0*/  PLOP3.LUT P0, PT, PT, PT, PT, 0x80, 0x8 ;  /* 0x000000000008781c */ /* 0x000fda0003f0f070 */
.L_x_2745:
[----:B------:R-:W-:Y:S05]  /*17b0*/  BSYNC.RECONVERGENT B3 ;  /* 0x0000000000037941 */ /* 0x000fea0003800200 */
.L_x_2741:
        /* <DEDUP_REMOVED lines=58> */
.L_x_2740:
[----:B------:R-:W-:Y:S05]  /*1b60*/  BSYNC.RECONVERGENT B2 ;  /* 0x0000000000027941 */ /* 0x000fea0003800200 */
.L_x_2739:
        /* <DEDUP_REMOVED lines=28> */
.L_x_2751:
[----:B------:R-:W-:Y:S05]  /*1d30*/  BSYNC.RECONVERGENT B4 ;  /* 0x0000000000047941 */ /* 0x000fea0003800200 */
.L_x_2750:
[----:B------:R-:W-:-:S04]  /*1d40*/  LOP3.LUT R0, R0, 0x1, RZ, 0xc0, !PT ;  /* 0x0000000100007812 */ /* 0x000fc800078ec0ff */
[----:B------:R-:W-:Y:S01]  /*1d50*/  ISETP.NE.U32.AND P0, PT, R0, 0x1, PT ;  /* 0x000000010000780c */ /* 0x000fe20003f05070 */
[----:B------:R-:W-:-:S12]  /*1d60*/  BRA `(.L_x_2752) ;  /* 0x0000000000087947 */ /* 0x000fd80003800000 */
.L_x_2749:
[----:B------:R-:W-:Y:S01]  /*1d70*/  DMUL R2, RZ, R14 ;  /* 0x0000000eff027228 */ /* 0x000fe20000000000 */
[----:B------:R-:W-:-:S13]  /*1d80*/  PLOP3.LUT P0, PT, PT, PT, PT, 0x80, 0x8 ;  /* 0x000000000008781c */ /* 0x000fda0003f0f070 */
.L_x_2752:
[----:B------:R-:W-:Y:S05]  /*1d90*/  BSYNC.RECONVERGENT B3 ;  /* 0x0000000000037941 */ /* 0x000fea0003800200 */
.L_x_2748:
        /* <DEDUP_REMOVED lines=58> */
.L_x_2747:
[----:B------:R-:W-:Y:S05]  /*2140*/  BSYNC.RECONVERGENT B2 ;  /* 0x0000000000027941 */ /* 0x000fea0003800200 */
.L_x_2746:
        /* <DEDUP_REMOVED lines=28> */
.L_x_2758:
[----:B------:R-:W-:Y:S05]  /*2310*/  BSYNC.RECONVERGENT B4 ;  /* 0x0000000000047941 */ /* 0x000fea0003800200 */
.L_x_2757:
[----:B------:R-:W-:-:S04]  /*2320*/  LOP3.LUT R0, R0, 0x1, RZ, 0xc0, !PT ;  /* 0x0000000100007812 */ /* 0x000fc800078ec0ff */
[----:B------:R-:W-:Y:S01]  /*2330*/  ISETP.NE.U32.AND P0, PT, R0, 0x1, PT ;  /* 0x000000010000780c */ /* 0x000fe20003f05070 */
[----:B------:R-:W-:-:S12]  /*2340*/  BRA `(.L_x_2759) ;  /* 0x0000000000087947 */ /* 0x000fd80003800000 */
.L_x_2756:
[----:B------:R-:W-:Y:S01]  /*2350*/  DMUL R2, RZ, R12 ;  /* 0x0000000cff027228 */ /* 0x000fe20000000000 */
[----:B------:R-:W-:-:S13]  /*2360*/  PLOP3.LUT P0, PT, PT, PT, PT, 0x80, 0x8 ;  /* 0x000000000008781c */ /* 0x000fda0003f0f070 */
.L_x_2759:
[----:B------:R-:W-:Y:S05]  /*2370*/  BSYNC.RECONVERGENT B3 ;  /* 0x0000000000037941 */ /* 0x000fea0003800200 */
.L_x_2755:
        /* <DEDUP_REMOVED lines=58> */
.L_x_2754:
[----:B------:R-:W-:Y:S05]  /*2720*/  BSYNC.RECONVERGENT B2 ;  /* 0x0000000000027941 */ /* 0x000fea0003800200 */
.L_x_2753:
        /* <DEDUP_REMOVED lines=28> */
.L_x_2765:
[----:B------:R-:W-:Y:S05]  /*28f0*/  BSYNC.RECONVERGENT B4 ;  /* 0x0000000000047941 */ /* 0x000fea0003800200 */
.L_x_2764:
[----:B------:R-:W-:-:S04]  /*2900*/  LOP3.LUT R0, R0, 0x1, RZ, 0xc0, !PT ;  /* 0x0000000100007812 */ /* 0x000fc800078ec0ff */
[----:B------:R-:W-:Y:S01]  /*2910*/  ISETP.NE.U32.AND P0, PT, R0, 0x1, PT ;  /* 0x000000010000780c */ /* 0x000fe20003f05070 */
[----:B------:R-:W-:-:S12]  /*2920*/  BRA `(.L_x_2766) ;  /* 0x0000000000087947 */ /* 0x000fd80003800000 */
.L_x_2763:
[----:B------:R-:W-:Y:S01]  /*2930*/  DMUL R2, RZ, R10 ;  /* 0x0000000aff027228 */ /* 0x000fe20000000000 */
[----:B------:R-:W-:-:S13]  /*2940*/  PLOP3.LUT P0, PT, PT, PT, PT, 0x80, 0x8 ;  /* 0x000000000008781c */ /* 0x000fda0003f0f070 */
.L_x_2766:
[----:B------:R-:W-:Y:S05]  /*2950*/  BSYNC.RECONVERGENT B3 ;  /* 0x0000000000037941 */ /* 0x000fea0003800200 */
.L_x_2762:
        /* <DEDUP_REMOVED lines=58> */
.L_x_2761:
[----:B------:R-:W-:Y:S05]  /*2d00*/  BSYNC.RECONVERGENT B2 ;  /* 0x0000000000027941 */ /* 0x000fea0003800200 */
.L_x_2760:
        /* <DEDUP_REMOVED lines=28> */
.L_x_2772:
[----:B------:R-:W-:Y:S05]  /*2ed0*/  BSYNC.RECONVERGENT B4 ;  /* 0x0000000000047941 */ /* 0x000fea0003800200 */
.L_x_2771:
[----:B------:R-:W-:-:S04]  /*2ee0*/  LOP3.LUT R0, R0, 0x1, RZ, 0xc0, !PT ;  /* 0x0000000100007812 */ /* 0x000fc800078ec0ff */
[----:B------:R-:W-:Y:S01]  /*2ef0*/  ISETP.NE.U32.AND P0, PT, R0, 0x1, PT ;  /* 0x000000010000780c */ /* 0x000fe20003f05070 */
[----:B------:R-:W-:-:S12]  /*2f00*/  BRA `(.L_x_2773) ;  /* 0x0000000000087947 */ /* 0x000fd80003800000 */
.L_x_2770:
[----:B------:R-:W-:Y:S01]  /*2f10*/  DMUL R2, RZ, R6 ;  /* 0x00000006ff027228 */ /* 0x000fe20000000000 */
[----:B------:R-:W-:-:S13]  /*2f20*/  PLOP3.LUT P0, PT, PT, PT, PT, 0x80, 0x8 ;  /* 0x000000000008781c */ /* 0x000fda0003f0f070 */
.L_x_2773:
[----:B------:R-:W-:Y:S05]  /*2f30*/  BSYNC.RECONVERGENT B3 ;  /* 0x0000000000037941 */ /* 0x000fea0003800200 */
.L_x_2769:
        /* <DEDUP_REMOVED lines=58> */
.L_x_2768:
[----:B------:R-:W-:Y:S05]  /*32e0*/  BSYNC.RECONVERGENT B2 ;  /* 0x0000000000027941 */ /* 0x000fea0003800200 */
.L_x_2767:
        /* <DEDUP_REMOVED lines=16> */
.L_x_2776:
[----:B------:R-:W-:-:S13]  /*33f0*/  ISETP.GE.U32.AND P0, PT, R8, R9, PT ;  /* 0x000000090800720c */ /* 0x000fda0003f06070 */
[----:B------:R-:W-:Y:S05]  /*3400*/  @P0 BRA `(.L_x_2778) ;  /* 0x0000000000300947 */ /* 0x000fea0003800000 */
[----:B0-----:R-:W0:Y:S01]  /*3410*/  LDC.64 R2, c[0x0][0x388] ;  /* 0x0000e200ff027b82 */ /* 0x001e220000000a00 */
[----:B-----5:R-:W-:Y:S02]  /*3420*/  IMAD.IADD R7, R34, 0x1, R8 ;  /* 0x0000000122077824 */ /* 0x020fe400078e0208 */
[----:B------:R-:W-:Y:S02]  /*3430*/  VIADD R8, R8, 0x80 ;  /* 0x0000008008087836 */ /* 0x000fe40000000000 */
[----:B0-----:R-:W-:-:S05]  /*3440*/  IMAD.WIDE.U32 R2, R7, 0x8, R2 ;  /* 0x0000000807027825 */ /* 0x001fca00078e0002 */
[----:B------:R1:W-:Y:S02]  /*3450*/  STG.E.64 desc[UR4][R2.64], R18 ;  /* 0x0000001202007986 */ /* 0x0003e4000c101b04 */
.L_x_2777:
[----:B------:R-:W-:-:S13]  /*3460*/  ISETP.GE.U32.AND P0, PT, R8, R9, PT ;  /* 0x000000090800720c */ /* 0x000fda0003f06070 */
[----:B------:R-:W-:Y:S05]  /*3470*/  @P0 BRA `(.L_x_2779) ;  /* 0x0000000000300947 */ /* 0x000fea0003800000 */
[----:B01----:R-:W0:Y:S01]  /*3480*/  LDC.64 R2, c[0x0][0x388] ;  /* 0x0000e200ff027b82 */ /* 0x003e220000000a00 */
[----:B------:R-:W-:Y:S02]  /*3490*/  IMAD.IADD R7, R34, 0x1, R8 ;  /* 0x0000000122077824 */ /* 0x000fe400078e0208 */
[----:B------:R-:W-:Y:S02]  /*34a0*/  VIADD R8, R8, 0x80 ;  /* 0x0000008008087836 */ /* 0x000fe40000000000 */
[----:B0-----:R-:W-:-:S05]  /*34b0*/  IMAD.WIDE.U32 R2, R7, 0x8, R2 ;  /* 0x0000000807027825 */ /* 0x001fca00078e0002 */
[----:B------:R1:W-:Y:S02]  /*34c0*/  STG.E.64 desc[UR4][R2.64], R16 ;  /* 0x0000001002007986 */ /* 0x0003e4000c101b04 */
.L_x_2778:
[----:B------:R-:W-:-:S13]  /*34d0*/  ISETP.GE.U32.AND P0, PT, R8, R9, PT ;  /* 0x000000090800720c */ /* 0x000fda0003f06070 */
[----:B------:R-:W-:Y:S05]  /*34e0*/  @P0 BRA `(.L_x_2780) ;  /* 0x0000000000340947 */ /* 0x000fea0003800000 */
[----:B01----:R-:W0:Y:S01]  /*34f0*/  LDC.64 R2, c[0x0][0x388] ;  /* 0x0000e200ff027b82 */ /* 0x003e220000000a00 */
[----:B-----5:R-:W-:Y:S02]  /*3500*/  IMAD.IADD R7, R34, 0x1, R8 ;  /* 0x0000000122077824 */ /* 0x020fe400078e0208 */
[----:B------:R-:W-:Y:S02]  /*3510*/  VIADD R8, R8, 0x80 ;  /* 0x0000008008087836 */ /* 0x000fe40000000000 */
[----:B0-----:R-:W-:-:S05]  /*3520*/  IMAD.WIDE.U32 R2, R7, 0x8, R2 ;  /* 0x0000000807027825 */ /* 0x001fca00078e0002 */
[----:B------:R2:W-:Y:S02]  /*3530*/  STG.E.64 desc[UR4][R2.64], R14 ;  /* 0x0000000e02007986 */ /* 0x0005e4000c101b04 */
.L_x_2779:
        /* <DEDUP_REMOVED lines=8> */
.L_x_2780:
[----:B------:R-:W-:Y:S05]  /*35c0*/  BSYNC.RELIABLE B1 ;  /* 0x0000000000017941 */ /* 0x000fea0003800100 */
.L_x_2775:
[----:B------:R-:W-:-:S13]  /*35d0*/  ISETP.GE.U32.AND P0, PT, R8, R9, PT ;  /* 0x000000090800720c */ /* 0x000fda0003f06070 */
[----:B012---:R-:W0:Y:S01]  /*35e0*/  @!P0 LDC.64 R2, c[0x0][0x388] ;  /* 0x0000e200ff028b82 */ /* 0x007e220000000a00 */
[----:B-----5:R-:W-:Y:S02]  /*35f0*/  @!P0 IMAD.IADD R7, R34, 0x1, R8 ;  /* 0x0000000122078824 */ /* 0x020fe400078e0208 */
[----:B------:R-:W-:Y:S02]  /*3600*/  @!P0 VIADD R8, R8, 0x80 ;  /* 0x0000008008088836 */ /* 0x000fe40000000000 */
[----:B0-----:R-:W-:-:S05]  /*3610*/  @!P0 IMAD.WIDE.U32 R2, R7, 0x8, R2 ;  /* 0x0000000807028825 */ /* 0x001fca00078e0002 */
[----:B------:R3:W-:Y:S02]  /*3620*/  @!P0 STG.E.64 desc[UR4][R2.64], R10 ;  /* 0x0000000a02008986 */ /* 0x0007e4000c101b04 */
.L_x_2781:
[----:B------:R-:W-:Y:S05]  /*3630*/  BSYNC.RECONVERGENT B0 ;  /* 0x0000000000007941 */ /* 0x000fea0003800200 */
.L_x_2774:
        /* <DEDUP_REMOVED lines=8> */
.L_x_2718:
        /* <DEDUP_REMOVED lines=30> */
[----:B-----5:R-:W-:Y:S05]  /*38a0*/  CALL.REL.NOINC `($_ZN2at6native29vectorized_elementwise_kernelILi8EZZZNS0_15tan_kernel_cudaERNS_18TensorIteratorBaseEENKUlvE0_clEvENKUlvE_clEvEUldE_St5arrayIPcLm2EEEEviT0_T1_$__internal_trig_reduction_slowpathd) ;  /* 0x0000002c000c7944 */ /* 0x020fea0003c00000 */
.L_x_2785:
[----:B------:R-:W-:Y:S05]  /*38b0*/  BSYNC.RECONVERGENT B3 ;  /* 0x0000000000037941 */ /* 0x000fea0003800200 */
.L_x_2784:
[----:B------:R-:W-:-:S04]  /*38c0*/  LOP3.LUT R0, R0, 0x1, RZ, 0xc0, !PT ;  /* 0x0000000100007812 */ /* 0x000fc800078ec0ff */
[----:B------:R-:W-:-:S13]  /*38d0*/  ISETP.NE.U32.AND P0, PT, R0, 0x1, PT ;  /* 0x000000010000780c */ /* 0x000fda0003f05070 */
.L_x_2783:
[----:B------:R-:W-:Y:S05]  /*38e0*/  BSYNC.RECONVERGENT B2 ;  /* 0x0000000000027941 */ /* 0x000fea0003800200 */
.L_x_2782:
        /* <DEDUP_REMOVED lines=60> */
.L_x_2787:
[----:B------:R-:W-:Y:S05]  /*3cb0*/  BSYNC.RECONVERGENT B0 ;  /* 0x0000000000007941 */ /* 0x000fea0003800200 */
.L_x_2786:
        /* <DEDUP_REMOVED lines=22> */
[----:B-----5:R-:W-:Y:S05]  /*3e20*/  CALL.REL.NOINC `($_ZN2at6native29vectorized_elementwise_kernelILi8EZZZNS0_15tan_kernel_cudaERNS_18TensorIteratorBaseEENKUlvE0_clEvENKUlvE_clEvEUldE_St5arrayIPcLm2EEEEviT0_T1_$__internal_trig_reduction_slowpathd) ;  /* 0x0000002400ac7944 */ /* 0x020fea0003c00000 */
.L_x_2791:
[----:B------:R-:W-:Y:S05]  /*3e30*/  BSYNC.RECONVERGENT B3 ;  /* 0x0000000000037941 */ /* 0x000fea0003800200 */
.L_x_2790:
[----:B------:R-:W-:-:S04]  /*3e40*/  LOP3.LUT R0, R0, 0x1, RZ, 0xc0, !PT ;  /* 0x0000000100007812 */ /* 0x000fc800078ec0ff */
[----:B------:R-:W-:Y:S01]  /*3e50*/  ISETP.NE.U32.AND P0, PT, R0, 0x1, PT ;  /* 0x000000010000780c */ /* 0x000fe20003f05070 */
[----:B------:R-:W-:-:S12]  /*3e60*/  BRA `(.L_x_2792) ;  /* 0x0000000000087947 */ /* 0x000fd80003800000 */
.L_x_2789:
[----:B------:R-:W-:Y:S01]  /*3e70*/  DMUL R2, RZ, R6 ;  /* 0x00000006ff027228 */ /* 0x000fe20000000000 */
[----:B------:R-:W-:-:S13]  /*3e80*/  PLOP3.LUT P0, PT, PT, PT, PT, 0x80, 0x8 ;  /* 0x000000000008781c */ /* 0x000fda0003f0f070 */
.L_x_2792:
[----:B------:R-:W-:Y:S05]  /*3e90*/  BSYNC.RECONVERGENT B2 ;  /* 0x0000000000027941 */ /* 0x000fea0003800200 */
.L_x_2788:
        /* <DEDUP_REMOVED lines=60> */
.L_x_2794:
[----:B------:R-:W-:Y:S05]  /*4260*/  BSYNC.RECONVERGENT B0 ;  /* 0x0000000000007941 */ /* 0x000fea0003800200 */
.L_x_2793:
        /* <DEDUP_REMOVED lines=23> */
.L_x_2798:
[----:B------:R-:W-:Y:S05]  /*43e0*/  BSYNC.RECONVERGENT B3 ;  /* 0x0000000000037941 */ /* 0x000fea0003800200 */
.L_x_2797:
[----:B------:R-:W-:-:S04]  /*43f0*/  LOP3.LUT R0, R0, 0x1, RZ, 0xc0, !PT ;  /* 0x0000000100007812 */ /* 0x000fc800078ec0ff */
[----:B------:R-:W-:Y:S01]  /*4400*/  ISETP.NE.U32.AND P0, PT, R0, 0x1, PT ;  /* 0x000000010000780c */ /* 0x000fe20003f05070 */
[----:B------:R-:W-:-:S12]  /*4410*/  BRA `(.L_x_2799) ;  /* 0x0000000000087947 */ /* 0x000fd80003800000 */
.L_x_2796:
[----:B------:R-:W-:Y:S01]  /*4420*/  DMUL R2, RZ, R16 ;  /* 0x00000010ff027228 */ /* 0x000fe20000000000 */
[----:B------:R-:W-:-:S13]  /*4430*/  PLOP3.LUT P0, PT, PT, PT, PT, 0x80, 0x8 ;  /* 0x000000000008781c */ /* 0x000fda0003f0f070 */
.L_x_2799:
[----:B------:R-:W-:Y:S05]  /*4440*/  BSYNC.RECONVERGENT B2 ;  /* 0x0000000000027941 */ /* 0x000fea0003800200 */
.L_x_2795:
        /* <DEDUP_REMOVED lines=60> */
.L_x_2801:
[----:B------:R-:W-:Y:S05]  /*4810*/  BSYNC.RECONVERGENT B0 ;  /* 0x0000000000007941 */ /* 0x000fea0003800200 */
.L_x_2800:
        /* <DEDUP_REMOVED lines=23> */
.L_x_2805:
[----:B------:R-:W-:Y:S05]  /*4990*/  BSYNC.RECONVERGENT B3 ;  /* 0x0000000000037941 */ /* 0x000fea0003800200 */
.L_x_2804:
[----:B------:R-:W-:-:S04]  /*49a0*/  LOP3.LUT R0, R0, 0x1, RZ, 0xc0, !PT ;  /* 0x0000000100007812 */ /* 0x000fc800078ec0ff */
[----:B------:R-:W-:Y:S01]  /*49b0*/  ISETP.NE.U32.AND P0, PT, R0, 0x1, PT ;  /* 0x000000010000780c */ /* 0x000fe20003f05070 */
[----:B------:R-:W-:-:S12]  /*49c0*/  BRA `(.L_x_2806) ;  /* 0x0000000000087947 */ /* 0x000fd80003800000 */
.L_x_2803:
[----:B------:R-:W-:Y:S01]  /*49d0*/  DMUL R2, RZ, R18 ;  /* 0x00000012ff027228 */ /* 0x000fe20000000000 */
[----:B------:R-:W-:-:S13]  /*49e0*/  PLOP3.LUT P0, PT, PT, PT, PT, 0x80, 0x8 ;  /* 0x000000000008781c */ /* 0x000fda0003f0f070 */
.L_x_2806:
[----:B------:R-:W-:Y:S05]  /*49f0*/  BSYNC.RECONVERGENT B2 ;  /* 0x0000000000027941 */ /* 0x000fea0003800200 */
.L_x_2802:
        /* <DEDUP_REMOVED lines=60> */
.L_x_2808:
[----:B------:R-:W-:Y:S05]  /*4dc0*/  BSYNC.RECONVERGENT B0 ;  /* 0x0000000000007941 */ /* 0x000fea0003800200 */
.L_x_2807:
        /* <DEDUP_REMOVED lines=23> */
.L_x_2812:
[----:B------:R-:W-:Y:S05]  /*4f40*/  BSYNC.RECONVERGENT B3 ;  /* 0x0000000000037941 */ /* 0x000fea0003800200 */
.L_x_2811:
[----:B------:R-:W-:-:S04]  /*4f50*/  LOP3.LUT R0, R0, 0x1, RZ, 0xc0, !PT ;  /* 0x0000000100007812 */ /* 0x000fc800078ec0ff */
[----:B------:R-:W-:Y:S01]  /*4f60*/  ISETP.NE.U32.AND P0, PT, R0, 0x1, PT ;  /* 0x000000010000780c */ /* 0x000fe20003f05070 */
[----:B------:R-:W-:-:S12]  /*4f70*/  BRA `(.L_x_2813) ;  /* 0x0000000000087947 */ /* 0x000fd80003800000 */
.L_x_2810:
[----:B------:R-:W-:Y:S01]  /*4f80*/  DMUL R2, RZ, R12 ;  /* 0x0000000cff027228 */ /* 0x000fe20000000000 */
[----:B------:R-:W-:-:S13]  /*4f90*/  PLOP3.LUT P0, PT, PT, PT, PT, 0x80, 0x8 ;  /* 0x000000000008781c */ /* 0x000fda0003f0f070 */
.L_x_2813:
[----:B------:R-:W-:Y:S05]  /*4fa0*/  BSYNC.RECONVERGENT B2 ;  /* 0x0000000000027941 */ /* 0x000fea0003800200 */
.L_x_2809:
        /* <DEDUP_REMOVED lines=60> */
.L_x_2815:
[----:B------:R-:W-:Y:S05]  /*5370*/  BSYNC.RECONVERGENT B0 ;  /* 0x0000000000007941 */ /* 0x000fea0003800200 */
.L_x_2814:
        /* <DEDUP_REMOVED lines=23> */
.L_x_2819:
[----:B------:R-:W-:Y:S05]  /*54f0*/  BSYNC.RECONVERGENT B3 ;  /* 0x0000000000037941 */ /* 0x000fea0003800200 */
.L_x_2818:
[----:B------:R-:W-:-:S04]  /*5500*/  LOP3.LUT R0, R0, 0x1, RZ, 0xc0, !PT ;  /* 0x0000000100007812 */ /* 0x000fc800078ec0ff */
[----:B------:R-:W-:Y:S01]  /*5510*/  ISETP.NE.U32.AND P0, PT, R0, 0x1, PT ;  /* 0x000000010000780c */ /* 0x000fe20003f05070 */
[----:B------:R-:W-:-:S12]  /*5520*/  BRA `(.L_x_2820) ;  /* 0x0000000000087947 */ /* 0x000fd80003800000 */
.L_x_2817:
[----:B------:R-:W-:Y:S01]  /*5530*/  DMUL R2, RZ, R14 ;  /* 0x0000000eff027228 */ /* 0x000fe20000000000 */
[----:B------:R-:W-:-:S13]  /*5540*/  PLOP3.LUT P0, PT, PT, PT, PT, 0x80, 0x8 ;  /* 0x000000000008781c */ /* 0x000fda0003f0f070 */
.L_x_2820:
[----:B------:R-:W-:Y:S05]  /*5550*/  BSYNC.RECONVERGENT B2 ;  /* 0x0000000000027941 */ /* 0x000fea0003800200 */
.L_x_2816:
        /* <DEDUP_REMOVED lines=60> */
.L_x_2822:
[----:B------:R-:W-:Y:S05]  /*5920*/  BSYNC.RECONVERGENT B0 ;  /* 0x0000000000007941 */ /* 0x000fea0003800200 */
.L_x_2821:
        /* <DEDUP_REMOVED lines=23> */
.L_x_2826:
[----:B------:R-:W-:Y:S05]  /*5aa0*/  BSYNC.RECONVERGENT B3 ;  /* 0x0000000000037941 */ /* 0x000fea0003800200 */
.L_x_2825:
[----:B------:R-:W-:-:S04]  /*5ab0*/  LOP3.LUT R0, R0, 0x1, RZ, 0xc0, !PT ;  /* 0x0000000100007812 */ /* 0x000fc800078ec0ff */
[----:B------:R-:W-:Y:S01]  /*5ac0*/  ISETP.NE.U32.AND P0, PT, R0, 0x1, PT ;  /* 0x000000010000780c */ /* 0x000fe20003f05070 */
[----:B------:R-:W-:-:S12]  /*5ad0*/  BRA `(.L_x_2827) ;  /* 0x0000000000087947 */ /* 0x000fd80003800000 */
.L_x_2824:
[----:B------:R-:W-:Y:S01]  /*5ae0*/  DMUL R2, RZ, R8 ;  /* 0x00000008ff027228 */ /* 0x000fe20000000000 */
[----:B------:R-:W-:-:S13]  /*5af0*/  PLOP3.LUT P0, PT, PT, PT, PT, 0x80, 0x8 ;  /* 0x000000000008781c */ /* 0x000fda0003f0f070 */
.L_x_2827:
[----:B------:R-:W-:Y:S05]  /*5b00*/  BSYNC.RECONVERGENT B2 ;  /* 0x0000000000027941 */ /* 0x000fea0003800200 */
.L_x_2823:
        /* <DEDUP_REMOVED lines=60> */
.L_x_2829:
[----:B------:R-:W-:Y:S05]  /*5ed0*/  BSYNC.RECONVERGENT B0 ;  /* 0x0000000000007941 */ /* 0x000fea0003800200 */
.L_x_2828:
        /* <DEDUP_REMOVED lines=23> */
.L_x_2833:
[----:B------:R-:W-:Y:S05]  /*6050*/  BSYNC.RECONVERGENT B3 ;  /* 0x0000000000037941 */ /* 0x000fea0003800200 */
.L_x_2832:
[----:B------:R-:W-:-:S04]  /*6060*/  LOP3.LUT R0, R0, 0x1, RZ, 0xc0, !PT ;  /* 0x0000000100007812 */ /* 0x000fc800078ec0ff */
[----:B------:R-:W-:Y:S01]  /*6070*/  ISETP.NE.U32.AND P0, PT, R0, 0x1, PT ;  /* 0x000000010000780c */ /* 0x000fe20003f05070 */
[----:B------:R-:W-:-:S12]  /*6080*/  BRA `(.L_x_2834) ;  /* 0x0000000000087947 */ /* 0x000fd80003800000 */
.L_x_2831:
[----:B------:R-:W-:Y:S01]  /*6090*/  DMUL R2, RZ, R10 ;  /* 0x0000000aff027228 */ /* 0x000fe20000000000 */
[----:B------:R-:W-:-:S13]  /*60a0*/  PLOP3.LUT P0, PT, PT, PT, PT, 0x80, 0x8 ;  /* 0x000000000008781c */ /* 0x000fda0003f0f070 */
.L_x_2834:
[----:B------:R-:W-:Y:S05]  /*60b0*/  BSYNC.RECONVERGENT B2 ;  /* 0x0000000000027941 */ /* 0x000fea0003800200 */
.L_x_2830:
        /* <DEDUP_REMOVED lines=63> */
.L_x_2836:
[----:B------:R-:W-:Y:S05]  /*64b0*/  BSYNC.RECONVERGENT B0 ;  /* 0x0000000000007941 */ /* 0x000fea0003800200 */
.L_x_2835:
[----:B------:R-:W-:Y:S01]  /*64c0*/  STG.E.ENL2.256 desc[UR4][R26.64+0x20], R12, R8 ;  /* 0xf800010c1a08797f */ /* 0x000fe2000f121804 */
[----:B------:R-:W-:Y:S05]  /*64d0*/  EXIT ;  /* 0x000000000000794d */ /* 0x000fea0003800000 */
        .type           $_ZN2at6native29vectorized_elementwise_kernelILi8EZZZNS0_15tan_kernel_cudaERNS_18TensorIteratorBaseEENKUlvE0_clEvENKUlvE_clEvEUldE_St5arrayIPcLm2EEEEviT0_T1_$__internal_trig_reduction_slowpathd,@function
        .size           $_ZN2at6native29vectorized_elementwise_kernelILi8EZZZNS0_15tan_kernel_cudaERNS_18TensorIteratorBaseEENKUlvE0_clEvENKUlvE_clEvEUldE_St5arrayIPcLm2EEEEviT0_T1_$__internal_trig_reduction_slowpathd,(.L_x_7470 - $_ZN2at6native29vectorized_elementwise_kernelILi8EZZZNS0_15tan_kernel_cudaERNS_18TensorIteratorBaseEENKUlvE0_clEvENKUlvE_clEvEUldE_St5arrayIPcLm2EEEEviT0_T1_$__internal_trig_reduction_slowpathd)
$_ZN2at6native29vectorized_elementwise_kernelILi8EZZZNS0_15tan_kernel_cudaERNS_18TensorIteratorBaseEENKUlvE0_clEvENKUlvE_clEvEUldE_St5arrayIPcLm2EEEEviT0_T1_$__internal_trig_reduction_slowpathd:
        /* <DEDUP_REMOVED lines=25> */
.L_x_2841:
        /* <DEDUP_REMOVED lines=27> */
.L_x_2840:
[----:B------:R-:W-:-:S05]  /*6820*/  LOP3.LUT R0, R33, 0x7ff, RZ, 0xc0, !PT ;  /* 0x000007ff21007812 */ /* 0x000fca00078ec0ff */
[----:B------:R-:W-:-:S05]  /*6830*/  VIADD R0, R0, 0xfffffc00 ;  /* 0xfffffc0000007836 */ /* 0x000fca0000000000 */
[----:B------:R-:W-:Y:S02]  /*6840*/  SHF.R.U32.HI R3, RZ, 0x6, R0 ;  /* 0x00000006ff037819 */ /* 0x000fe40000011600 */
[----:B------:R-:W-:Y:S02]  /*6850*/  ISETP.GE.U32.AND P0, PT, R0, 0x80, PT ;  /* 0x000000800000780c */ /* 0x000fe40003f06070 */
[----:B------:R-:W-:-:S04]  /*6860*/  IADD3 R3, PT, PT, -R3, 0x13, RZ ;  /* 0x0000001303037810 */ /* 0x000fc80007ffe1ff */
[----:B------:R-:W-:-:S07]  /*6870*/  SEL R3, R3, 0x12, P0 ;  /* 0x0000001203037807 */ /* 0x000fce0000000000 */
.L_x_2839:
[----:B------:R-:W-:Y:S05]  /*6880*/  BSYNC.RECONVERGENT B0 ;  /* 0x0000000000007941 */ /* 0x000fea0003800200 */
.L_x_2838:
        /* <DEDUP_REMOVED lines=63> */
.L_x_2843:
[----:B------:R-:W-:Y:S05]  /*6c80*/  BSYNC.RECONVERGENT B0 ;  /* 0x0000000000007941 */ /* 0x000fea0003800200 */
.L_x_2842:
        /* <DEDUP_REMOVED lines=36> */
.L_x_2837:
[----:B------:R-:W-:Y:S02]  /*6ed0*/  IMAD.MOV.U32 R33, RZ, RZ, 0x0 ;  /* 0x00000000ff217424 */ /* 0x000fe400078e00ff */
[----:B------:R-:W-:Y:S02]  /*6ee0*/  IMAD.MOV.U32 R3, RZ, RZ, R5 ;  /* 0x000000ffff037224 */ /* 0x000fe400078e0005 */
[----:B------:R-:W-:Y:S05]  /*6ef0*/  RET.REL.NODEC R32 `(_ZN2at6native29vectorized_elementwise_kernelILi8EZZZNS0_15tan_kernel_cudaERNS_18TensorIteratorBaseEENKUlvE0_clEvENKUlvE_clEvEUldE_St5arrayIPcLm2EEEEviT0_T1_) ;  /* 0xffffff9020407950 */ /* 0x000fea0003c3ffff */
.L_x_2844:
        /* <DEDUP_REMOVED lines=16> */
.L_x_7470:


//--------------------- .text._ZN2at6native18elementwise_kernelILi128ELi4EZNS0_15gpu_kernel_implIZZZNS0_15tan_kernel_cudaERNS_18TensorIteratorBaseEENKUlvE_clEvENKUlvE1_clEvEUlN3c107complexINS7_4HalfEEEE_EEvS4_RKT_EUliE_EEviT1_ --------------------------
	.section	.text._ZN2at6native18elementwise_kernelILi128ELi4EZNS0_15gpu_kernel_implIZZZNS0_15tan_kernel_cudaERNS_18TensorIteratorBaseEENKUlvE_clEvENKUlvE1_clEvEUlN3c107complexINS7_4HalfEEEE_EEvS4_RKT_EUliE_EEviT1_,"ax",@progbits
	.align	128
        .global         _ZN2at6native18elementwise_kernelILi128ELi4EZNS0_15gpu_kernel_implIZZZNS0_15tan_kernel_cudaERNS_18TensorIteratorBaseEENKUlvE_clEvENKUlvE1_clEvEUlN3c107complexINS7_4HalfEEEE_EEvS4_RKT_EUliE_EEviT1_
        .type           _ZN2at6native18elementwise_kernelILi128ELi4EZNS0_15gpu_kernel_implIZZZNS0_15tan_kernel_cudaERNS_18TensorIteratorBaseEENKUlvE_clEvENKUlvE1_clEvEUlN3c107complexINS7_4HalfEEEE_EEvS4_RKT_EUliE_EEviT1_,@function
        .size           _ZN2at6native18elementwise_kernelILi128ELi4EZNS0_15gpu_kernel_implIZZZNS0_15tan_kernel_cudaERNS_18TensorIteratorBaseEENKUlvE_clEvENKUlvE1_clEvEUlN3c107complexINS7_4HalfEEEE_EEvS4_RKT_EUliE_EEviT1_,(.L_x_7520 - _ZN2at6native18elementwise_kernelILi128ELi4EZNS0_15gpu_kernel_implIZZZNS0_15tan_kernel_cudaERNS_18TensorIteratorBaseEENKUlvE_clEvENKUlvE1_clEvEUlN3c107complexINS7_4HalfEEEE_EEvS4_RKT_EUliE_EEviT1_)
        .other          _ZN2at6native18elementwise_kernelILi128ELi4EZNS0_15gpu_kernel_implIZZZNS0_15tan_kernel_cudaERNS_18TensorIteratorBaseEENKUlvE_clEvENKUlvE1_clEvEUlN3c107complexINS7_4HalfEEEE_EEvS4_RKT_EUliE_EEviT1_,@"STO_CUDA_ENTRY STV_DEFAULT"
_ZN2at6native18elementwise_kernelILi128ELi4EZNS0_15gpu_kernel_implIZZZNS0_15tan_kernel_cudaERNS_18TensorIteratorBaseEENKUlvE_clEvENKUlvE1_clEvEUlN3c107complexINS7_4HalfEEEE_EEvS4_RKT_EUliE_EEviT1_:
.text._ZN2at6native18elementwise_kernelILi128ELi4EZNS0_15gpu_kernel_implIZZZNS0_15tan_kernel_cudaERNS_18TensorIteratorBaseEENKUlvE_clEvENKUlvE1_clEvEUlN3c107complexINS7_4HalfEEEE_EEvS4_RKT_EUliE_EEviT1_:
        /* <DEDUP_REMOVED lines=319> */
.L_x_2847:
        /* <DEDUP_REMOVED lines=14> */
[----:B------:R0:W2:Y:S02]  /*14d0*/  LDG.E.S8 R2, desc[UR36][R2.64] ;  /* 0x0000002402027981 */ /* 0x0000a4000c1e1300 */
[----:B0-----:R-:W-:Y:S01]  /*14e0*/  PRMT R3, R3, 0x5410, RZ ;  /* 0x0000541003037816 */ /* 0x001fe200000000ff */
[----:B--2---:R-:W0:Y:S02]  /*14f0*/  I2F.S16 R0, R2 ;  /* 0x0000000200007306 */ /* 0x004e240000101400 */
[----:B0-----:R-:W-:Y:S01]  /*1500*/  F2FP.F16.F32.PACK_AB R0, RZ, R0 ;  /* 0x00000000ff00723e */ /* 0x001fe200000000ff */
[----:B------:R-:W-:Y:S06]  /*1510*/  BRA `(.L_x_2853) ;  /* 0x0000000c00f87947 */ /* 0x000fec0003800000 */
.L_x_2851:
[----:B------:R0:W2:Y:S02]  /*1520*/  LDG.E.U8 R2, desc[UR36][R2.64] ;  /* 0x0000002402027981 */ /* 0x0000a4000c1e1100 */
[----:B0-----:R-:W-:Y:S02]  /*1530*/  PRMT R3, R3, 0x5410, RZ ;  /* 0x0000541003037816 */ /* 0x001fe400000000ff */
[----:B--2---:R-:W-:-:S04]  /*1540*/  I2FP.F32.U32 R0, R2 ;  /* 0x0000000200007245 */ /* 0x004fc80000201000 */
[----:B------:R-:W-:Y:S01]  /*1550*/  F2FP.F16.F32.PACK_AB R0, RZ, R0 ;  /* 0x00000000ff00723e */ /* 0x000fe200000000ff */
[----:B------:R-:W-:Y:S06]  /*1560*/  BRA `(.L_x_2853) ;  /* 0x0000000c00e47947 */ /* 0x000fec0003800000 */
.L_x_2850:
[----:B------:R-:W-:-:S09]  /*1570*/  UISETP.NE.AND UP0, UPT, UR4, 0x2, UPT ;  /* 0x000000020400788c */ /* 0x000fd2000bf05270 */
[----:B------:R-:W-:Y:S05]  /*1580*/  BRA.U !UP0, `(.L_x_2854) ;  /* 0x0000000108387547 */ /* 0x000fea000b800000 */
[----:B------:R-:W-:-:S09]  /*1590*/  UISETP.NE.AND UP0, UPT, UR4, 0x3, UPT ;  /* 0x000000030400788c */ /* 0x000fd2000bf05270 */
[----:B------:R-:W-:Y:S05]  /*15a0*/  BRA.U !UP0, `(.L_x_2855) ;  /* 0x00000001081c7547 */ /* 0x000fea000b800000 */
[----:B------:R-:W-:-:S09]  /*15b0*/  UISETP.NE.AND UP0, UPT, UR4, 0x4, UPT ;  /* 0x000000040400788c */ /* 0x000fd2000bf05270 */
[----:B------:R-:W-:Y:S05]  /*15c0*/  BRA.U UP0, `(.L_x_2852) ;  /* 0x0000000d002c7547 */ /* 0x000fea000b800000 */
[----:B------:R-:W2:Y:S02]  /*15d0*/  LDG.E.64 R2, desc[UR36][R2.64] ;  /* 0x0000002402027981 */ /* 0x000ea4000c1e1b00 */
[----:B--2---:R0:W1:Y:S02]  /*15e0*/  I2F.S64 R0, R2 ;  /* 0x0000000200007312 */ /* 0x0040640000301400 */
[----:B0-----:R-:W-:Y:S02]  /*15f0*/  PRMT R3, R3, 0x5410, RZ ;  /* 0x0000541003037816 */ /* 0x001fe400000000ff */
[----:B-1----:R-:W-:Y:S01]  /*1600*/  F2FP.F16.F32.PACK_AB R0, RZ, R0 ;  /* 0x00000000ff00723e */ /* 0x002fe200000000ff */
[----:B------:R-:W-:Y:S06]  /*1610*/  BRA `(.L_x_2853) ;  /* 0x0000000c00b87947 */ /* 0x000fec0003800000 */
.L_x_2855:
[----:B------:R0:W2:Y:S02]  /*1620*/  LDG.E R2, desc[UR36][R2.64] ;  /* 0x0000002402027981 */ /* 0x0000a4000c1e1900 */
[----:B0-----:R-:W-:Y:S02]  /*1630*/  PRMT R3, R3, 0x5410, RZ ;  /* 0x0000541003037816 */ /* 0x001fe400000000ff */
[----:B--2---:R-:W-:-:S04]  /*1640*/  I2FP.F32.S32 R0, R2 ;  /* 0x0000000200007245 */ /* 0x004fc80000201400 */
[----:B------:R-:W-:Y:S01]  /*1650*/  F2FP.F16.F32.PACK_AB R0, RZ, R0 ;  /* 0x00000000ff00723e */ /* 0x000fe200000000ff */
[----:B------:R-:W-:Y:S06]  /*1660*/  BRA `(.L_x_2853) ;  /* 0x0000000c00a47947 */ /* 0x000fec0003800000 */
.L_x_2854:
[----:B------:R0:W2:Y:S02]  /*1670*/  LDG.E.U16 R2, desc[UR36][R2.64] ;  /* 0x0000002402027981 */ /* 0x0000a4000c1e1500 */
[----:B0-----:R-:W-:Y:S01]  /*1680*/  PRMT R3, R3, 0x5410, RZ ;  /* 0x0000541003037816 */ /* 0x001fe200000000ff */
[----:B--2---:R-:W0:Y:S02]  /*1690*/  I2F.S16 R0, R2 ;  /* 0x0000000200007306 */ /* 0x004e240000101400 */
[----:B0-----:R-:W-:Y:S01]  /*16a0*/  F2FP.F16.F32.PACK_AB R0, RZ, R0 ;  /* 0x00000000ff00723e */ /* 0x001fe200000000ff */
[----:B------:R-:W-:Y:S06]  /*16b0*/  BRA `(.L_x_2853) ;  /* 0x0000000c00907947 */ /* 0x000fec0003800000 */
.L_x_2849:
[----:B------:R-:W-:-:S09]  /*16c0*/  UISETP.GT.AND UP0, UPT, UR4, 0x6, UPT ;  /* 0x000000060400788c */ /* 0x000fd2000bf04270 */
[----:B------:R-:W-:Y:S05]  /*16d0*/  BRA.U UP0, `(.L_x_2856) ;  /* 0x0000000100347547 */ /* 0x000fea000b800000 */
[----:B------:R-:W-:-:S09]  /*16e0*/  UISETP.NE.AND UP0, UPT, UR4, 0x5, UPT ;  /* 0x000000050400788c */ /* 0x000fd2000bf05270 */
[----:B------:R-:W-:Y:S05]  /*16f0*/  BRA.U !UP0, `(.L_x_2857) ;  /* 0x0000000108187547 */ /* 0x000fea000b800000 */
[----:B------:R-:W-:-:S09]  /*1700*/  UISETP.NE.AND UP0, UPT, UR4, 0x6, UPT ;  /* 0x000000060400788c */ /* 0x000fd2000bf05270 */
[----:B------:R-:W-:Y:S05]  /*1710*/  BRA.U UP0, `(.L_x_2852) ;  /* 0x0000000900d87547 */ /* 0x000fea000b800000 */
[----:B------:R0:W2:Y:S02]  /*1720*/  LDG.E R0, desc[UR36][R2.64] ;  /* 0x0000002402007981 */ /* 0x0000a4000c1e1900 */
[----:B0-----:R-:W-:Y:S02]  /*1730*/  PRMT R3, R3, 0x5410, RZ ;  /* 0x0000541003037816 */ /* 0x001fe400000000ff */
[----:B--2---:R-:W-:Y:S01]  /*1740*/  F2FP.F16.F32.PACK_AB R0, RZ, R0 ;  /* 0x00000000ff00723e */ /* 0x004fe200000000ff */
[----:B------:R-:W-:Y:S06]  /*1750*/  BRA `(.L_x_2853) ;  /* 0x0000000c00687947 */ /* 0x000fec0003800000 */
.L_x_2857:
[----:B------:R0:W2:Y:S02]  /*1760*/  LDG.E.U16 R0, desc[UR36][R2.64] ;  /* 0x0000002402007981 */ /* 0x0000a4000c1e1500 */
[----:B0-----:R-:W-:Y:S01]  /*1770*/  PRMT R3, R3, 0x5410, RZ ;  /* 0x0000541003037816 */ /* 0x001fe200000000ff */
[----:B--2---:R-:W-:-:S05]  /*1780*/  HADD2.F32 R0, -RZ, R0.H0_H0 ;  /* 0x20000000ff007230 */ /* 0x004fca0000004100 */
[----:B------:R-:W-:Y:S01]  /*1790*/  F2FP.F16.F32.PACK_AB R0, RZ, R0 ;  /* 0x00000000ff00723e */ /* 0x000fe200000000ff */
[----:B------:R-:W-:Y:S06]  /*17a0*/  BRA `(.L_x_2853) ;  /* 0x0000000c00547947 */ /* 0x000fec0003800000 */
.L_x_2856:
[----:B------:R-:W-:-:S09]  /*17b0*/  UISETP.NE.AND UP0, UPT, UR4, 0x7, UPT ;  /* 0x000000070400788c */ /* 0x000fd2000bf05270 */
[----:B------:R-:W-:Y:S05]  /*17c0*/  BRA.U !UP0, `(.L_x_2858) ;  /* 0x0000000108307547 */ /* 0x000fea000b800000 */
[----:B------:R-:W-:-:S09]  /*17d0*/  UISETP.NE.AND UP0, UPT, UR4, 0x8, UPT ;  /* 0x000000080400788c */ /* 0x000fd2000bf05270 */
[----:B------:R-:W-:Y:S05]  /*17e0*/  BRA.U !UP0, `(.L_x_2859) ;  /* 0x0000000108187547 */ /* 0x000fea000b800000 */
[----:B------:R-:W-:-:S09]  /*17f0*/  UISETP.NE.AND UP0, UPT, UR4, 0x9, UPT ;  /* 0x000000090400788c */ /* 0x000fd2000bf05270 */
[----:B------:R-:W-:Y:S05]  /*1800*/  BRA.U UP0, `(.L_x_2852) ;  /* 0x00000009009c7547 */ /* 0x000fea000b800000 */
[----:B------:R-:W2:Y:S02]  /*1810*/  LDG.E.64 R2, desc[UR36][R2.64] ;  /* 0x0000002402027981 */ /* 0x000ea4000c1e1b00 */
[----:B--2---:R-:W-:-:S04]  /*1820*/  F2FP.F16.F32.PACK_AB R3, R3, R2 ;  /* 0x000000020303723e */ /* 0x004fc800000000ff */
[----:B------:R-:W-:Y:S01]  /*1830*/  PRMT R0, R3, 0x7610, R0 ;  /* 0x0000761003007816 */ /* 0x000fe20000000000 */
[----:B------:R-:W-:Y:S06]  /*1840*/  BRA `(.L_x_2853) ;  /* 0x0000000c002c7947 */ /* 0x000fec0003800000 */
.L_x_2859:
[----:B------:R-:W2:Y:S02]  /*1850*/  LDG.E R2, desc[UR36][R2.64] ;  /* 0x0000002402027981 */ /* 0x000ea4000c1e1900 */
[----:B--2---:R-:W-:Y:S02]  /*1860*/  PRMT R0, R2, 0x7610, R0 ;  /* 0x0000761002007816 */ /* 0x004fe40000000000 */
[----:B------:R-:W-:Y:S01]  /*1870*/  PRMT R3, R3, 0x7610, R2 ;  /* 0x0000761003037816 */ /* 0x000fe20000000002 */
[----:B------:R-:W-:Y:S06]  /*1880*/  BRA `(.L_x_2853) ;  /* 0x0000000c001c7947 */ /* 0x000fec0003800000 */
.L_x_2858:
[----:B------:R-:W2:Y:S01]  /*1890*/  LDG.E.64 R2, desc[UR36][R2.64] ;  /* 0x0000002402027981 */ /* 0x000ea2000c1e1b00 */
[----:B------:R-:W-:Y:S01]  /*18a0*/  UMOV UR4, 0xf0000000 ;  /* 0xf000000000047882 */ /* 0x000fe20000000000 */
[----:B------:R-:W-:Y:S01]  /*18b0*/  UMOV UR5, 0x380fffff ;  /* 0x380fffff00057882 */ /* 0x000fe20000000000 */
[----:B--2---:R0:W1:Y:S01]  /*18c0*/  F2F.F32.F64 R0, R2 ;  /* 0x0000000200007310 */ /* 0x0040620000301000 */
[----:B------:R-:W-:Y:S01]  /*18d0*/  DSETP.GEU.AND P0, PT, |R2|, UR4, PT ;  /* 0x0000000402007e2a */ /* 0x000fe2000bf0e200 */
[----:B0-----:R-:W-:-:S13]  /*18e0*/  PRMT R3, R3, 0x5410, RZ ;  /* 0x0000541003037816 */ /* 0x001fda00000000ff */
[----:B-1----:R-:W-:-:S05]  /*18f0*/  @!P0 FMUL R0, R0, 1.175494350822287508e-38 ;  /* 0x0080000000008820 */ /* 0x002fca0000400000 */
[----:B------:R-:W-:Y:S01]  /*1900*/  F2FP.F16.F32.PACK_AB R0, RZ, R0 ;  /* 0x00000000ff00723e */ /* 0x000fe200000000ff */
[----:B------:R-:W-:Y:S06]  /*1910*/  BRA `(.L_x_2853) ;  /* 0x0000000800f87947 */ /* 0x000fec0003800000 */
.L_x_2848:
        /* <DEDUP_REMOVED lines=8> */
[----:B------:R0:W2:Y:S02]  /*19a0*/  LDG.E.U8 R2, desc[UR36][R2.64] ;  /* 0x0000002402027981 */ /* 0x0000a4000c1e1100 */
[----:B0-----:R-:W-:Y:S02]  /*19b0*/  PRMT R3, R3, 0x5410, RZ ;  /* 0x0000541003037816 */ /* 0x001fe400000000ff */
[----:B--2---:R-:W-:-:S04]  /*19c0*/  ISETP.NE.AND P0, PT, R2, RZ, PT ;  /* 0x000000ff0200720c */ /* 0x004fc80003f05270 */
[----:B------:R-:W-:-:S04]  /*19d0*/  FSEL R0, RZ, 1, !P0 ;  /* 0x3f800000ff007808 */ /* 0x000fc80004000000 */
[----:B------:R-:W-:Y:S01]  /*19e0*/  F2FP.F16.F32.PACK_AB R0, RZ, R0 ;  /* 0x00000000ff00723e */ /* 0x000fe200000000ff */
[----:B------:R-:W-:Y:S06]  /*19f0*/  BRA `(.L_x_2853) ;  /* 0x0000000800c07947 */ /* 0x000fec0003800000 */
.L_x_2862:
[----:B------:R-:W2:Y:S01]  /*1a00*/  LDG.E.128 R4, desc[UR36][R2.64] ;  /* 0x0000002402047981 */ /* 0x000ea2000c1e1d00 */
[----:B------:R-:W-:Y:S01]  /*1a10*/  UMOV UR4, 0xf0000000 ;  /* 0xf000000000047882 */ /* 0x000fe20000000000 */
[----:B------:R-:W-:Y:S01]  /*1a20*/  UMOV UR5, 0x380fffff ;  /* 0x380fffff00057882 */ /* 0x000fe20000000000 */
[----:B--2---:R-:W0:Y:S01]  /*1a30*/  F2F.F32.F64 R8, R6 ;  /* 0x0000000600087310 */ /* 0x004e220000301000 */
[----:B------:R-:W-:Y:S02]  /*1a40*/  DSETP.GEU.AND P1, PT, |R6|, UR4, PT ;  /* 0x0000000406007e2a */ /* 0x000fe4000bf2e200 */
[----:B------:R-:W-:-:S05]  /*1a50*/  DSETP.GEU.AND P0, PT, |R4|, UR4, PT ;  /* 0x0000000404007e2a */ /* 0x000fca000bf0e200 */
[----:B------:R-:W1:Y:S07]  /*1a60*/  F2F.F32.F64 R0, R4 ;  /* 0x0000000400007310 */ /* 0x000e6e0000301000 */
[----:B0-----:R-:W-:-:S05]  /*1a70*/  @!P1 FMUL R8, R8, 1.175494350822287508e-38 ;  /* 0x0080000008089820 */ /* 0x001fca0000400000 */
[----:B------:R-:W-:Y:S01]  /*1a80*/  F2FP.F16.F32.PACK_AB R8, RZ, R8 ;  /* 0x00000008ff08723e */ /* 0x000fe200000000ff */
[----:B-1----:R-:W-:-:S03]  /*1a90*/  @!P0 FMUL R0, R0, 1.175494350822287508e-38 ;  /* 0x0080000000008820 */ /* 0x002fc60000400000 */
[----:B------:R-:W-:Y:S02]  /*1aa0*/  PRMT R3, R3, 0x5410, R8 ;  /* 0x0000541003037816 */ /* 0x000fe40000000008 */
[----:B------:R-:W-:Y:S01]  /*1ab0*/  F2FP.F16.F32.PACK_AB R0, RZ, R0 ;  /* 0x00000000ff00723e */ /* 0x000fe200000000ff */
[----:B------:R-:W-:Y:S06]  /*1ac0*/  BRA `(.L_x_2853) ;  /* 0x00000008008c7947 */ /* 0x000fec0003800000 */
.L_x_2861:
[----:B------:R-:W-:-:S09]  /*1ad0*/  UISETP.NE.AND UP0, UPT, UR4, 0xf, UPT ;  /* 0x0000000f0400788c */ /* 0x000fd2000bf05270 */
[----:B------:R-:W-:Y:S05]  /*1ae0*/  BRA.U !UP0, `(.L_x_2863) ;  /* 0x00000001089c7547 */ /* 0x000fea000b800000 */
[----:B------:R-:W-:-:S09]  /*1af0*/  UISETP.NE.AND UP0, UPT, UR4, 0x17, UPT ;  /* 0x000000170400788c */ /* 0x000fd2000bf05270 */
[----:B------:R-:W-:Y:S05]  /*1b00*/  BRA.U !UP0, `(.L_x_2864) ;  /* 0x00000001085c7547 */ /* 0x000fea000b800000 */
[----:B------:R-:W-:-:S09]  /*1b10*/  UISETP.NE.AND UP0, UPT, UR4, 0x18, UPT ;  /* 0x000000180400788c */ /* 0x000fd2000bf05270 */
[----:B------:R-:W-:Y:S05]  /*1b20*/  BRA.U UP0, `(.L_x_2852) ;  /* 0x0000000500d47547 */ /* 0x000fea000b800000 */
[----:B------:R0:W2:Y:S01]  /*1b30*/  LDG.E.U8 R0, desc[UR36][R2.64] ;  /* 0x0000002402007981 */ /* 0x0000a2000c1e1100 */
[----:B------:R-:W-:Y:S01]  /*1b40*/  IMAD.MOV.U32 R6, RZ, RZ, 0x1f ;  /* 0x0000001fff067424 */ /* 0x000fe200078e00ff */
[----:B0-----:R-:W-:Y:S02]  /*1b50*/  PRMT R3, R3, 0x5410, RZ ;  /* 0x0000541003037816 */ /* 0x001fe400000000ff */
        /* <DEDUP_REMOVED lines=16> */
[----:B------:R-:W-:Y:S01]  /*1c60*/  F2FP.F16.F32.PACK_AB R0, RZ, R0 ;  /* 0x00000000ff00723e */ /* 0x000fe200000000ff */
[----:B------:R-:W-:Y:S06]  /*1c70*/  BRA `(.L_x_2853) ;  /* 0x0000000800207947 */ /* 0x000fec0003800000 */
.L_x_2864:
[----:B------:R0:W2:Y:S02]  /*1c80*/  LDG.E.U8 R2, desc[UR36][R2.64] ;  /* 0x0000002402027981 */ /* 0x0000a4000c1e1100 */
[----:B0-----:R-:W-:Y:S01]  /*1c90*/  PRMT R3, R3, 0x5410, RZ ;  /* 0x0000541003037816 */ /* 0x001fe200000000ff */
        /* <DEDUP_REMOVED lines=12> */
.L_x_2863:
[----:B------:R0:W2:Y:S02]  /*1d60*/  LDG.E.U16 R0, desc[UR36][R2.64] ;  /* 0x0000002402007981 */ /* 0x0000a4000c1e1500 */
[----:B0-----:R-:W-:Y:S02]  /*1d70*/  PRMT R3, R3, 0x5410, RZ ;  /* 0x0000541003037816 */ /* 0x001fe400000000ff */
[----:B--2---:R-:W-:-:S04]  /*1d80*/  SHF.L.U32 R0, R0, 0x10, RZ ;  /* 0x0000001000007819 */ /* 0x004fc800000006ff */
[----:B------:R-:W-:Y:S01]  /*1d90*/  F2FP.F16.F32.PACK_AB R0, RZ, R0 ;  /* 0x00000000ff00723e */ /* 0x000fe200000000ff */
[----:B------:R-:W-:Y:S06]  /*1da0*/  BRA `(.L_x_2853) ;  /* 0x0000000400d47947 */ /* 0x000fec0003800000 */
.L_x_2860:
        /* <DEDUP_REMOVED lines=8> */
[----:B------:R0:W2:Y:S02]  /*1e30*/  LDG.E.U16 R0, desc[UR36][R2.64] ;  /* 0x0000002402007981 */ /* 0x0000a4000c1e1500 */
[----:B0-----:R-:W-:Y:S02]  /*1e40*/  PRMT R3, R3, 0x5410, RZ ;  /* 0x0000541003037816 */ /* 0x001fe400000000ff */
[----:B--2---:R-:W-:-:S04]  /*1e50*/  I2FP.F32.U32 R0, R0 ;  /* 0x0000000000007245 */ /* 0x004fc80000201000 */
[----:B------:R-:W-:Y:S01]  /*1e60*/  F2FP.F16.F32.PACK_AB R0, RZ, R0 ;  /* 0x00000000ff00723e */ /* 0x000fe200000000ff */
[----:B------:R-:W-:Y:S06]  /*1e70*/  BRA `(.L_x_2853) ;  /* 0x0000000400a07947 */ /* 0x000fec0003800000 */
.L_x_2867:
        /* <DEDUP_REMOVED lines=21> */
.L_x_2871:
[----:B------:R-:W-:Y:S05]  /*1fd0*/  BSYNC.RECONVERGENT B1 ;  /* 0x0000000000017941 */ /* 0x000fea0003800200 */
.L_x_2870:
[----:B------:R-:W-:Y:S01]  /*1fe0*/  IMAD.SHL.U32 R0, R0, 0x100000, RZ ;  /* 0x0010000000007824 */ /* 0x000fe200078e00ff */
[----:B------:R-:W-:-:S04]  /*1ff0*/  LEA R2, R2, 0x3b800000, 0x17 ;  /* 0x3b80000002027811 */ /* 0x000fc800078eb8ff */
[----:B------:R-:W-:-:S07]  /*2000*/  LOP3.LUT R0, R2, R0, R7, 0xfe, !PT ;  /* 0x0000000002007212 */ /* 0x000fce00078efe07 */
.L_x_2869:
[----:B------:R-:W-:Y:S05]  /*2010*/  BSYNC.RECONVERGENT B0 ;  /* 0x0000000000007941 */ /* 0x000fea0003800200 */
.L_x_2868:
[----:B------:R-:W-:Y:S02]  /*2020*/  F2FP.F16.F32.PACK_AB R0, RZ, R0 ;  /* 0x00000000ff00723e */ /* 0x000fe400000000ff */
[----:B------:R-:W-:Y:S01]  /*2030*/  PRMT R3, R3, 0x5410, RZ ;  /* 0x0000541003037816 */ /* 0x000fe200000000ff */
[----:B------:R-:W-:Y:S06]  /*2040*/  BRA `(.L_x_2853) ;  /* 0x00000004002c7947 */ /* 0x000fec0003800000 */
.L_x_2866:
        /* <DEDUP_REMOVED lines=21> */
.L_x_2875:
[----:B------:R-:W-:Y:S05]  /*21a0*/  BSYNC.RECONVERGENT B1 ;  /* 0x0000000000017941 */ /* 0x000fea0003800200 */
.L_x_2874:
[----:B------:R-:W-:Y:S01]  /*21b0*/  IMAD.SHL.U32 R0, R0, 0x200000, RZ ;  /* 0x0020000000007824 */ /* 0x000fe200078e00ff */
[----:B------:R-:W-:-:S04]  /*21c0*/  LEA R2, R2, 0x37800000, 0x17 ;  /* 0x3780000002027811 */ /* 0x000fc800078eb8ff */
[----:B------:R-:W-:-:S07]  /*21d0*/  LOP3.LUT R0, R2, R0, R7, 0xfe, !PT ;  /* 0x0000000002007212 */ /* 0x000fce00078efe07 */
.L_x_2873:
[----:B------:R-:W-:Y:S05]  /*21e0*/  BSYNC.RECONVERGENT B0 ;  /* 0x0000000000007941 */ /* 0x000fea0003800200 */
.L_x_2872:
[----:B------:R-:W-:Y:S02]  /*21f0*/  F2FP.F16.F32.PACK_AB R0, RZ, R0 ;  /* 0x00000000ff00723e */ /* 0x000fe400000000ff */
[----:B------:R-:W-:Y:S01]  /*2200*/  PRMT R3, R3, 0x5410, RZ ;  /* 0x0000541003037816 */ /* 0x000fe200000000ff */
[----:B------:R-:W-:Y:S06]  /*2210*/  BRA `(.L_x_2853) ;  /* 0x0000000000b87947 */ /* 0x000fec0003800000 */
.L_x_2865:
[----:B------:R-:W-:-:S09]  /*2220*/  UISETP.NE.AND UP0, UPT, UR4, 0x1c, UPT ;  /* 0x0000001c0400788c */ /* 0x000fd2000bf05270 */
[----:B------:R-:W-:Y:S05]  /*2230*/  BRA.U !UP0, `(.L_x_2876) ;  /* 0x0000000108a07547 */ /* 0x000fea000b800000 */
[----:B------:R-:W-:-:S09]  /*2240*/  UISETP.NE.AND UP0, UPT, UR4, 0x1d, UPT ;  /* 0x0000001d0400788c */ /* 0x000fd2000bf05270 */
[----:B------:R-:W-:Y:S05]  /*2250*/  BRA.U !UP0, `(.L_x_2877) ;  /* 0x0000000108847547 */ /* 0x000fea000b800000 */
[----:B------:R-:W-:-:S09]  /*2260*/  UISETP.NE.AND UP0, UPT, UR4, 0x2c, UPT ;  /* 0x0000002c0400788c */ /* 0x000fd2000bf05270 */
[----:B------:R-:W-:Y:S05]  /*2270*/  BRA.U !UP0, `(.L_x_2878) ;  /* 0x00000001084c7547 */ /* 0x000fea000b800000 */
.L_x_2852:
        /* <DEDUP_REMOVED lines=16> */
.L_x_2879:
[----:B------:R-:W-:Y:S02]  /*2380*/  PRMT R0, RZ, 0x7610, R0 ;  /* 0x00007610ff007816 */ /* 0x000fe40000000000 */
[----:B------:R-:W-:Y:S01]  /*2390*/  PRMT R3, R3, 0x5410, RZ ;  /* 0x0000541003037816 */ /* 0x000fe200000000ff */
[----:B------:R-:W-:Y:S06]  /*23a0*/  BRA `(.L_x_2853) ;  /* 0x0000000000547947 */ /* 0x000fec0003800000 */
.L_x_2878:
        /* <DEDUP_REMOVED lines=8> */
.L_x_2881:
[----:B------:R-:W-:Y:S05]  /*2430*/  BSYNC.RECONVERGENT B0 ;  /* 0x0000000000007941 */ /* 0x000fea0003800200 */
.L_x_2880:
[----:B------:R-:W-:Y:S02]  /*2440*/  PRMT R3, R3, 0x5410, RZ ;  /* 0x0000541003037816 */ /* 0x000fe400000000ff */
[----:B------:R-:W-:Y:S01]  /*2450*/  F2FP.F16.F32.PACK_AB R0, RZ, R0 ;  /* 0x00000000ff00723e */ /* 0x000fe200000000ff */
[----:B------:R-:W-:Y:S06]  /*2460*/  BRA `(.L_x_2853) ;  /* 0x0000000000247947 */ /* 0x000fec0003800000 */
.L_x_2877:
[----:B------:R-:W2:Y:S02]  /*2470*/  LDG.E.64 R2, desc[UR36][R2.64] ;  /* 0x0000002402027981 */ /* 0x000ea4000c1e1b00 */
[----:B--2---:R0:W1:Y:S02]  /*2480*/  I2F.U64 R0, R2 ;  /* 0x0000000200007312 */ /* 0x0040640000301000 */
[----:B0-----:R-:W-:Y:S02]  /*2490*/  PRMT R3, R3, 0x5410, RZ ;  /* 0x0000541003037816 */ /* 0x001fe400000000ff */
[----:B-1----:R-:W-:Y:S01]  /*24a0*/  F2FP.F16.F32.PACK_AB R0, RZ, R0 ;  /* 0x00000000ff00723e */ /* 0x002fe200000000ff */
[----:B------:R-:W-:Y:S06]  /*24b0*/  BRA `(.L_x_2853) ;  /* 0x0000000000107947 */ /* 0x000fec0003800000 */
.L_x_2876:
[----:B------:R0:W2:Y:S02]  /*24c0*/  LDG.E R2, desc[UR36][R2.64] ;  /* 0x0000002402027981 */ /* 0x0000a4000c1e1900 */
[----:B0-----:R-:W-:Y:S02]  /*24d0*/  PRMT R3, R3, 0x5410, RZ ;  /* 0x0000541003037816 */ /* 0x001fe400000000ff */
[----:B--2---:R-:W-:-:S04]  /*24e0*/  I2FP.F32.U32 R0, R2 ;  /* 0x0000000200007245 */ /* 0x004fc80000201000 */
[----:B------:R-:W-:-:S07]  /*24f0*/  F2FP.F16.F32.PACK_AB R0, RZ, R0 ;  /* 0x00000000ff00723e */ /* 0x000fce00000000ff */
.L_x_2853:
[----:B------:R-:W-:Y:S01]  /*2500*/  HADD2.F32 R6, -RZ, R3.H1_H1 ;  /* 0x30000003ff067230 */ /* 0x000fe20000004100 */
[----:B------:R-:W-:Y:S01]  /*2510*/  BSSY.RECONVERGENT B0, `(.L_x_2882) ;  /* 0x000004e000007945 */ /* 0x000fe20003800200 */
[----:B------:R-:W-:-:S03]  /*2520*/  HADD2.F32 R3, -RZ, R0.H0_H0 ;  /* 0x20000000ff037230 */ /* 0x000fc60000004100 */
[----:B------:R-:W-:-:S04]  /*2530*/  FADD.FTZ R7, -R6, -RZ ;  /* 0x800000ff06077221 */ /* 0x000fc80000010100 */
[----:B------:R-:W-:Y:S01]  /*2540*/  IMAD.MOV.U32 R0, RZ, RZ, R7 ;  /* 0x000000ffff007224 */ /* 0x000fe200078e0007 */
[----:B------:R-:W-:-:S04]  /*2550*/  LOP3.LUT R2, R7, 0x7fffffff, RZ, 0xc0, !PT ;  /* 0x7fffffff07027812 */ /* 0x000fc800078ec0ff */
[----:B------:R-:W-:-:S13]  /*2560*/  ISETP.GE.U32.AND P0, PT, R2, 0x7f800000, PT ;  /* 0x7f8000000200780c */ /* 0x000fda0003f06070 */
[----:B------:R-:W-:Y:S05]  /*2570*/  @!P0 BRA `(.L_x_2883) ;  /* 0x0000000000348947 */ /* 0x000fea0003800000 */
[----:B------:R-:W-:-:S13]  /*2580*/  LOP3.LUT P0, RZ, R7, 0x7fffff, RZ, 0xc0, !PT ;  /* 0x007fffff07ff7812 */ /* 0x000fda000780c0ff */
[C---:B------:R-:W-:Y:S01]  /*2590*/  @P0 FMUL.FTZ R2, R3.reuse, R0 ;  /* 0x0000000003020220 */ /* 0x040fe20000410000 */
[----:B------:R-:W-:-:S04]  /*25a0*/  @P0 FSETP.NEU.FTZ.AND P1, PT, R3, RZ, PT ;  /* 0x000000ff0300020b */ /* 0x000fc80003f3d000 */
[----:B------:R-:W-:Y:S01]  /*25b0*/  @P0 FSEL R4, R3, R2, !P1 ;  /* 0x0000000203040208 */ /* 0x000fe20004800000 */
[----:B------:R-:W-:Y:S08]  /*25c0*/  @P0 BRA `(.L_x_2884) ;  /* 0x0000000400080947 */ /* 0x000ff00003800000 */
[----:B------:R-:W-:-:S13]  /*25d0*/  FSETP.NEU.FTZ.AND P0, PT, |R3|, +INF , PT ;  /* 0x7f8000000300780b */ /* 0x000fda0003f1d200 */
[----:B------:R-:W-:-:S04]  /*25e0*/  @P0 FMUL.RZ R2, R3, 0.15915493667125701904 ;  /* 0x3e22f98303020820 */ /* 0x000fc8000040c000 */
[----:B------:R-:W-:Y:S08]  /*25f0*/  @P0 MUFU.SIN R0, R2 ;  /* 0x0000000200000308 */ /* 0x000ff00000000400 */
[----:B------:R-:W0:Y:S02]  /*2600*/  @P0 MUFU.COS R5, R2 ;  /* 0x0000000200050308 */ /* 0x000e240000000000 */
[----:B0-----:R-:W-:Y:S01]  /*2610*/  @P0 FMUL.FTZ R3, R0, R5 ;  /* 0x0000000500030220 */ /* 0x001fe20000410000 */
[----:B------:R-:W-:-:S04]  /*2620*/  IADD3 R0, PT, PT, R7, -0x40000000, RZ ;  /* 0xc000000007007810 */ /* 0x000fc80007ffe0ff */
[----:B------:R-:W-:Y:S01]  /*2630*/  LOP3.LUT R4, RZ, 0x80000000, R3, 0xb8, !PT ;  /* 0x80000000ff047812 */ /* 0x000fe200078eb803 */
[----:B------:R-:W-:Y:S06]  /*2640*/  BRA `(.L_x_2884) ;  /* 0x0000000000e87947 */ /* 0x000fec0003800000 */
.L_x_2883:
[----:B------:R-:W-:-:S13]  /*2650*/  FSETP.NE.FTZ.AND P0, PT, |R3|, +INF , PT ;  /* 0x7f8000000300780b */ /* 0x000fda0003f15200 */
[----:B------:R-:W-:-:S04]  /*2660*/  @!P0 FADD.FTZ R0, R3, -R3 ;  /* 0x8000000303008221 */ /* 0x000fc80000010000 */
[----:B------:R-:W-:Y:S01]  /*2670*/  @!P0 IMAD.MOV.U32 R4, RZ, RZ, R0 ;  /* 0x000000ffff048224 */ /* 0x000fe200078e0000 */
[----:B------:R-:W-:Y:S06]  /*2680*/  @!P0 BRA `(.L_x_2884) ;  /* 0x0000000000d88947 */ /* 0x000fec0003800000 */
[----:B------:R-:W-:-:S13]  /*2690*/  ISETP.GE.U32.AND P0, PT, R2, 0x41300000, PT ;  /* 0x413000000200780c */ /* 0x000fda0003f06070 */
[----:B------:R-:W-:Y:S05]  /*26a0*/  @!P0 BRA `(.L_x_2885) ;  /* 0x0000000000308947 */ /* 0x000fea0003800000 */
[----:B------:R-:W-:Y:S01]  /*26b0*/  FMUL.RZ R6, R3, 0.15915493667125701904 ;  /* 0x3e22f98303067820 */ /* 0x000fe2000040c000 */
[----:B------:R-:W-:Y:S01]  /*26c0*/  FMUL.FTZ R2, |R0|, -1.4426950216293334961 ;  /* 0xbfb8aa3b00027820 */ /* 0x000fe20000410200 */
[----:B------:R-:W-:Y:S02]  /*26d0*/  IMAD.MOV.U32 R5, RZ, RZ, 0x3f800000 ;  /* 0x3f800000ff057424 */ /* 0x000fe400078e00ff */
[----:B------:R-:W0:Y:S03]  /*26e0*/  MUFU.SIN R3, R6 ;  /* 0x0000000600037308 */ /* 0x000e260000000400 */
[----:B------:R-:W-:-:S05]  /*26f0*/  LOP3.LUT R0, R5, 0x80000000, R0, 0xb8, !PT ;  /* 0x8000000005007812 */ /* 0x000fca00078eb800 */
[----:B------:R-:W1:Y:S08]  /*2700*/  MUFU.COS R4, R6 ;  /* 0x0000000600047308 */ /* 0x000e700000000000 */
[----:B------:R-:W2:Y:S01]  /*2710*/  MUFU.EX2 R2, R2 ;  /* 0x0000000200027308 */ /* 0x000ea20000000800 */
[----:B0-----:R-:W-:-:S04]  /*2720*/  FMUL.FTZ R3, R3, 4 ;  /* 0x4080000003037820 */ /* 0x001fc80000410000 */
[----:B-1----:R-:W-:-:S04]  /*2730*/  FMUL.FTZ R3, R4, R3 ;  /* 0x0000000304037220 */ /* 0x002fc80000410000 */
[----:B--2---:R-:W-:-:S04]  /*2740*/  FMUL.FTZ R3, R2, R3 ;  /* 0x0000000302037220 */ /* 0x004fc80000410000 */
[----:B------:R-:W-:Y:S01]  /*2750*/  FMUL.FTZ R4, R2, R3 ;  /* 0x0000000302047220 */ /* 0x000fe20000410000 */
[----:B------:R-:W-:Y:S06]  /*2760*/  BRA `(.L_x_2884) ;  /* 0x0000000000a07947 */ /* 0x000fec0003800000 */
.L_x_2885:
[----:B------:R-:W-:Y:S01]  /*2770*/  FMUL.FTZ R2, |R0|, 1.4426950216293334961 ;  /* 0x3fb8aa3b00027820 */ /* 0x000fe20000410200 */
[----:B------:R-:W-:Y:S02]  /*2780*/  HFMA2 R5, -RZ, RZ, 3.4921875, 0 ;  /* 0x42fc0000ff057431 */ /* 0x000fe400000001ff */
[----:B------:R-:W-:Y:S01]  /*2790*/  FMUL.RZ R9, R3, 0.15915493667125701904 ;  /* 0x3e22f98303097820 */ /* 0x000fe2000040c000 */
[----:B------:R-:W-:Y:S02]  /*27a0*/  IMAD.MOV.U32 R3, RZ, RZ, 0x363d0ada ;  /* 0x363d0adaff037424 */ /* 0x000fe400078e00ff */
[----:B------:R-:W-:Y:S01]  /*27b0*/  FMUL.FTZ R6, R6, R6 ;  /* 0x0000000606067220 */ /* 0x000fe20000410000 */
[----:B------:R-:W0:Y:S03]  /*27c0*/  FRND.TRUNC R2, R2 ;  /* 0x0000000200027307 */ /* 0x000e26000020d000 */
[----:B------:R-:W-:-:S04]  /*27d0*/  FFMA.FTZ R3, R6, R3, 0.00019836159481201320887 ;  /* 0x394fff4906037423 */ /* 0x000fc80000010003 */
[C---:B------:R-:W-:Y:S01]  /*27e0*/  FFMA.FTZ R7, R6.reuse, R3, 0.0083333496004343032837 ;  /* 0x3c08889a06077423 */ /* 0x040fe20000010003 */
[----:B------:R-:W1:Y:S03]  /*27f0*/  MUFU.COS R8, R9 ;  /* 0x0000000900087308 */ /* 0x000e660000000000 */
[----:B------:R-:W-:-:S04]  /*2800*/  FFMA.FTZ R7, R6, R7, 0.16666667163372039795 ;  /* 0x3e2aaaab06077423 */ /* 0x000fc80000010007 */
[----:B------:R-:W-:Y:S01]  /*2810*/  FMUL.FTZ R7, R6, R7 ;  /* 0x0000000706077220 */ /* 0x000fe20000410000 */
[----:B0-----:R-:W-:Y:S01]  /*2820*/  FSETP.GT.FTZ.AND P0, PT, |R2|, 126, PT ;  /* 0x42fc00000200780b */ /* 0x001fe20003f14200 */
[----:B------:R-:W-:Y:S01]  /*2830*/  MUFU.SIN R11, R9 ;  /* 0x00000009000b7308 */ /* 0x000fe20000000400 */
[----:B------:R-:W-:-:S04]  /*2840*/  LOP3.LUT R5, R5, 0x80000000, R2, 0xb8, !PT ;  /* 0x8000000005057812 */ /* 0x000fc800078eb802 */
[----:B------:R-:W-:Y:S02]  /*2850*/  FSEL R5, R5, R2, P0 ;  /* 0x0000000205057208 */ /* 0x000fe40000000000 */
[----:B------:R-:W-:Y:S01]  /*2860*/  FSETP.GE.FTZ.AND P0, PT, |R0|, 1, PT ;  /* 0x3f8000000000780b */ /* 0x000fe20003f16200 */
[----:B-1----:R-:W-:Y:S02]  /*2870*/  MUFU.RCP R8, R8 ;  /* 0x0000000800087308 */ /* 0x002fe40000001000 */
[----:B------:R-:W-:-:S04]  /*2880*/  FFMA.FTZ R4, R5, -0.69314718246459960938, |R0| ;  /* 0xbf31721805047823 */ /* 0x000fc80000010400 */
[C---:B------:R-:W-:Y:S01]  /*2890*/  FFMA.FTZ R4, R5.reuse, 1.9046542121259335545e-09, R4 ;  /* 0x3102e30805047823 */ /* 0x040fe20000010004 */
[----:B------:R-:W-:-:S03]  /*28a0*/  FADD.FTZ R5, R5, 12583037 ;  /* 0x4b40007d05057421 */ /* 0x000fc60000010000 */
[----:B------:R-:W-:Y:S01]  /*28b0*/  FMUL.FTZ R4, R4, 1.4426950216293334961 ;  /* 0x3fb8aa3b04047820 */ /* 0x000fe20000410000 */
[----:B------:R-:W-:-:S05]  /*28c0*/  IMAD.SHL.U32 R5, R5, 0x800000, RZ ;  /* 0x0080000005057824 */ /* 0x000fca00078e00ff */
[----:B------:R-:W0:Y:S02]  /*28d0*/  MUFU.EX2 R4, R4 ;  /* 0x0000000400047308 */ /* 0x000e240000000800 */
[----:B0-----:R-:W-:Y:S01]  /*28e0*/  FMUL.FTZ R5, R5, R4 ;  /* 0x0000000405057220 */ /* 0x001fe20000410000 */
[----:B------:R-:W-:-:S05]  /*28f0*/  FMUL.FTZ R4, R11, R8 ;  /* 0x000000080b047220 */ /* 0x000fca0000410000 */
[----:B------:R-:W0:Y:S02]  /*2900*/  MUFU.RCP R2, R5 ;  /* 0x0000000500027308 */ /* 0x000e240000001000 */
[----:B0-----:R-:W-:-:S04]  /*2910*/  FMUL.FTZ R2, R2, -0.125 ;  /* 0xbe00000002027820 */ /* 0x001fc80000410000 */
[----:B------:R-:W-:-:S05]  /*2920*/  FFMA.FTZ R3, R5, 2, R2 ;  /* 0x4000000005037823 */ /* 0x000fca0000010002 */
[--C-:B------:R-:W-:Y:S01]  /*2930*/  LOP3.LUT R3, R3, 0x80000000, R0.reuse, 0xb8, !PT ;  /* 0x8000000003037812 */ /* 0x100fe200078eb800 */
[----:B------:R-:W-:Y:S01]  /*2940*/  @!P0 FFMA.FTZ R3, R0, R7, R0 ;  /* 0x0000000700038223 */ /* 0x000fe20000010000 */
[----:B------:R-:W-:-:S03]  /*2950*/  FFMA.FTZ R0, R4, R4, 1 ;  /* 0x3f80000004007423 */ /* 0x000fc60000010004 */
[-C--:B------:R-:W-:Y:S01]  /*2960*/  FFMA.FTZ R2, R3, R3.reuse, 1 ;  /* 0x3f80000003027423 */ /* 0x080fe20000010003 */
[----:B------:R-:W-:-:S03]  /*2970*/  FMUL.FTZ R6, R0, R3 ;  /* 0x0000000300067220 */ /* 0x000fc60000410000 */
[----:B------:R-:W0:Y:S01]  /*2980*/  MUFU.SQRT R5, R2 ;  /* 0x0000000200057308 */ /* 0x000e220000002000 */
[----:B------:R-:W-:-:S07]  /*2990*/  FFMA.FTZ R6, R3, R6, 1 ;  /* 0x3f80000003067423 */ /* 0x000fce0000010006 */
[----:B------:R-:W1:Y:S01]  /*29a0*/  MUFU.RCP R7, R6 ;  /* 0x0000000600077308 */ /* 0x000e620000001000 */
[----:B0-----:R-:W-:-:S04]  /*29b0*/  FMUL.FTZ R0, R0, R5 ;  /* 0x0000000500007220 */ /* 0x001fc80000410000 */
[----:B------:R-:W-:Y:S01]  /*29c0*/  FMUL.FTZ R0, R3, R0 ;  /* 0x0000000003007220 */ /* 0x000fe20000410000 */
[----:B-1----:R-:W-:-:S03]  /*29d0*/  FMUL.FTZ R4, R4, R7 ;  /* 0x0000000704047220 */ /* 0x002fc60000410000 */
[----:B------:R-:W-:-:S07]  /*29e0*/  FMUL.FTZ R0, R0, R7 ;  /* 0x0000000700007220 */ /* 0x000fce0000410000 */
.L_x_2884:
[----:B------:R-:W-:Y:S05]  /*29f0*/  BSYNC.RECONVERGENT B0 ;  /* 0x0000000000007941 */ /* 0x000fea0003800200 */
.L_x_2882:
[----:B------:R-:W0:Y:S01]  /*2a00*/  LDCU.64 UR6, c[0x0][0x580] ;  /* 0x0000b000ff0677ac */ /* 0x000e220008000a00 */
[----:B------:R-:W-:Y:S01]  /*2a10*/  FADD.FTZ R5, -R0, -RZ ;  /* 0x800000ff00057221 */ /* 0x000fe20000010100 */
[----:B------:R-:W-:-:S04]  /*2a20*/  UPRMT UR4, UR42, 0x9910, URZ ;  /* 0x000099102a047896 */ /* 0x000fc800080000ff */
[----:B------:R-:W-:Y:S01]  /*2a30*/  F2FP.F16.F32.PACK_AB R5, R5, R4 ;  /* 0x000000040505723e */ /* 0x000fe200000000ff */
        /* <DEDUP_REMOVED lines=16> */
.L_x_2889:
[----:B------:R-:W-:-:S06]  /*2b40*/  HADD2.F32 R5, -RZ, R5.H0_H0 ;  /* 0x20000005ff057230 */ /* 0x000fcc0000004100 */
[----:B------:R-:W0:Y:S02]  /*2b50*/  F2I.S64.TRUNC R4, R5 ;  /* 0x0000000500047311 */ /* 0x000e24000020d900 */
[----:B0-----:R3:W-:Y:S01]  /*2b60*/  STG.E.U8 desc[UR36][R2.64], R4 ;  /* 0x0000000402007986 */ /* 0x0017e2000c101124 */
[----:B------:R-:W-:Y:S05]  /*2b70*/  BRA `(.L_x_2891) ;  /* 0x0000000c00747947 */ /* 0x000fea0003800000 */
.L_x_2888:
        /* <DEDUP_REMOVED lines=10> */
.L_x_2893:
[----:B------:R-:W-:-:S06]  /*2c20*/  HADD2.F32 R5, -RZ, R5.H0_H0 ;  /* 0x20000005ff057230 */ /* 0x000fcc0000004100 */
[----:B------:R-:W0:Y:S02]  /*2c30*/  F2I.FTZ.TRUNC.NTZ R5, R5 ;  /* 0x0000000500057305 */ /* 0x000e24000021f100 */
[----:B0-----:R1:W-:Y:S01]  /*2c40*/  STG.E desc[UR36][R2.64], R5 ;  /* 0x0000000502007986 */ /* 0x0013e2000c101924 */
[----:B------:R-:W-:Y:S05]  /*2c50*/  BRA `(.L_x_2891) ;  /* 0x0000000c003c7947 */ /* 0x000fea0003800000 */
.L_x_2892:
[----:B------:R-:W-:-:S06]  /*2c60*/  HADD2.F32 R5, -RZ, R5.H0_H0 ;  /* 0x20000005ff057230 */ /* 0x000fcc0000004100 */
[----:B------:R-:W0:Y:S02]  /*2c70*/  F2I.FTZ.TRUNC.NTZ R5, R5 ;  /* 0x0000000500057305 */ /* 0x000e24000021f100 */
[----:B0-----:R2:W-:Y:S01]  /*2c80*/  STG.E.U16 desc[UR36][R2.64], R5 ;  /* 0x0000000502007986 */ /* 0x0015e2000c101524 */
[----:B------:R-:W-:Y:S05]  /*2c90*/  BRA `(.L_x_2891) ;  /* 0x0000000c002c7947 */ /* 0x000fea0003800000 */
.L_x_2887:
        /* <DEDUP_REMOVED lines=9> */
.L_x_2895:
[----:B------:R0:W-:Y:S01]  /*2d30*/  STG.E.U16 desc[UR36][R2.64], R5 ;  /* 0x0000000502007986 */ /* 0x0001e2000c101524 */
[----:B------:R-:W-:Y:S05]  /*2d40*/  BRA `(.L_x_2891) ;  /* 0x0000000c00007947 */ /* 0x000fea0003800000 */
.L_x_2894:
[----:B------:R-:W-:-:S09]  /*2d50*/  UISETP.NE.AND UP0, UPT, UR4, 0x7, UPT ;  /* 0x000000070400788c */ /* 0x000fd2000bf05270 */
[----:B------:R-:W-:Y:S05]  /*2d60*/  BRA.U !UP0, `(.L_x_2896) ;  /* 0x0000000108287547 */ /* 0x000fea000b800000 */
[----:B------:R-:W-:-:S09]  /*2d70*/  UISETP.NE.AND UP0, UPT, UR4, 0x8, UPT ;  /* 0x000000080400788c */ /* 0x000fd2000bf05270 */
[----:B------:R-:W-:Y:S05]  /*2d80*/  BRA.U !UP0, `(.L_x_2897) ;  /* 0x0000000108187547 */ /* 0x000fea000b800000 */
[----:B------:R-:W-:-:S09]  /*2d90*/  UISETP.NE.AND UP0, UPT, UR4, 0x9, UPT ;  /* 0x000000090400788c */ /* 0x000fd2000bf05270 */
[----:B------:R-:W-:Y:S05]  /*2da0*/  BRA.U UP0, `(.L_x_2890) ;  /* 0x0000000900487547 */ /* 0x000fea000b800000 */
[--C-:B------:R-:W-:Y:S02]  /*2db0*/  HADD2.F32 R4, -RZ, R5.reuse.H0_H0 ;  /* 0x20000005ff047230 */ /* 0x100fe40000004100 */
[----:B------:R-:W-:-:S05]  /*2dc0*/  HADD2.F32 R5, -RZ, R5.H1_H1 ;  /* 0x30000005ff057230 */ /* 0x000fca0000004100 */
[----:B------:R0:W-:Y:S01]  /*2dd0*/  STG.E.64 desc[UR36][R2.64], R4 ;  /* 0x0000000402007986 */ /* 0x0001e2000c101b24 */
[----:B------:R-:W-:Y:S05]  /*2de0*/  BRA `(.L_x_2891) ;  /* 0x0000000800d87947 */ /* 0x000fea0003800000 */
.L_x_2897:
[----:B------:R0:W-:Y:S01]  /*2df0*/  STG.E desc[UR36][R2.64], R5 ;  /* 0x0000000502007986 */ /* 0x0001e2000c101924 */
[----:B------:R-:W-:Y:S05]  /*2e00*/  BRA `(.L_x_2891) ;  /* 0x0000000800d07947 */ /* 0x000fea0003800000 */
.L_x_2896:
[----:B------:R-:W-:-:S05]  /*2e10*/  HADD2.F32 R4, -RZ, R5.H0_H0 ;  /* 0x20000005ff047230 */ /* 0x000fca0000004100 */
[----:B------:R-:W-:-:S06]  /*2e20*/  FMUL.FTZ R4, R4, 1 ;  /* 0x3f80000004047820 */ /* 0x000fcc0000410000 */
[----:B------:R-:W0:Y:S02]  /*2e30*/  F2F.F64.F32 R4, R4 ;  /* 0x0000000400047310 */ /* 0x000e240000201800 */
[----:B0-----:R0:W-:Y:S01]  /*2e40*/  STG.E.64 desc[UR36][R2.64], R4 ;  /* 0x0000000402007986 */ /* 0x0011e2000c101b24 */
[----:B------:R-:W-:Y:S05]  /*2e50*/  BRA `(.L_x_2891) ;  /* 0x0000000800bc7947 */ /* 0x000fea0003800000 */
.L_x_2886:
        /* <DEDUP_REMOVED lines=9> */
[----:B------:R-:W-:-:S13]  /*2ef0*/  FSETP.NEU.FTZ.AND P0, PT, R0, RZ, PT ;  /* 0x000000ff0000720b */ /* 0x000fda0003f1d000 */
[----:B------:R-:W-:-:S05]  /*2f00*/  @!P0 HADD2.F32 R5, -RZ, R5.H1_H1 ;  /* 0x30000005ff058230 */ /* 0x000fca0000004100 */
[----:B------:R-:W-:-:S04]  /*2f10*/  FSETP.NEU.OR P0, PT, R5, RZ, P0 ;  /* 0x000000ff0500720b */ /* 0x000fc8000070d400 */
[----:B------:R-:W-:-:S05]  /*2f20*/  SEL R5, RZ, 0x1, !P0 ;  /* 0x00000001ff057807 */ /* 0x000fca0004000000 */
[----:B------:R0:W-:Y:S01]  /*2f30*/  STG.E.U8 desc[UR36][R2.64], R5 ;  /* 0x0000000502007986 */ /* 0x0001e2000c101124 */
[----:B------:R-:W-:Y:S05]  /*2f40*/  BRA `(.L_x_2891) ;  /* 0x0000000800807947 */ /* 0x000fea0003800000 */
.L_x_2900:
[--C-:B------:R-:W-:Y:S02]  /*2f50*/  HADD2.F32 R6, -RZ, R5.reuse.H1_H1 ;  /* 0x30000005ff067230 */ /* 0x100fe40000004100 */
[----:B------:R-:W-:-:S03]  /*2f60*/  HADD2.F32 R0, -RZ, R5.H0_H0 ;  /* 0x20000005ff007230 */ /* 0x000fc60000004100 */
[----:B------:R-:W-:Y:S02]  /*2f70*/  FMUL.FTZ R6, R6, 1 ;  /* 0x3f80000006067820 */ /* 0x000fe40000410000 */
[----:B------:R-:W-:-:S04]  /*2f80*/  FMUL.FTZ R0, R0, 1 ;  /* 0x3f80000000007820 */ /* 0x000fc80000410000 */
[----:B------:R-:W-:Y:S08]  /*2f90*/  F2F.F64.F32 R4, R0 ;  /* 0x0000000000047310 */ /* 0x000ff00000201800 */
[----:B------:R-:W0:Y:S02]  /*2fa0*/  F2F.F64.F32 R6, R6 ;  /* 0x0000000600067310 */ /* 0x000e240000201800 */
[----:B0-----:R0:W-:Y:S01]  /*2fb0*/  STG.E.128 desc[UR36][R2.64], R4 ;  /* 0x0000000402007986 */ /* 0x0011e2000c101d24 */
[----:B------:R-:W-:Y:S05]  /*2fc0*/  BRA `(.L_x_2891) ;  /* 0x0000000800607947 */ /* 0x000fea0003800000 */
.L_x_2899:
        /* <DEDUP_REMOVED lines=19> */
.L_x_2904:
[----:B------:R-:W-:Y:S05]  /*3100*/  BSYNC.RECONVERGENT B0 ;  /* 0x0000000000007941 */ /* 0x000fea0003800200 */
.L_x_2903:
[----:B------:R-:W-:-:S05]  /*3110*/  LOP3.LUT R5, R0, 0x80, R5, 0xf8, !PT ;  /* 0x0000008000057812 */ /* 0x000fca00078ef805 */
[----:B------:R0:W-:Y:S01]  /*3120*/  STG.E.U8 desc[UR36][R2.64], R5 ;  /* 0x0000000502007986 */ /* 0x0001e2000c101124 */
[----:B------:R-:W-:Y:S05]  /*3130*/  BRA `(.L_x_2891) ;  /* 0x0000000800047947 */ /* 0x000fea0003800000 */
.L_x_2902:
        /* <DEDUP_REMOVED lines=15> */
.L_x_2906:
[----:B------:R-:W-:Y:S05]  /*3230*/  BSYNC.RECONVERGENT B0 ;  /* 0x0000000000007941 */ /* 0x000fea0003800200 */
.L_x_2905:
[----:B------:R-:W-:-:S05]  /*3240*/  LOP3.LUT R5, R0, 0x80, R5, 0xf8, !PT ;  /* 0x0000008000057812 */ /* 0x000fca00078ef805 */
[----:B------:R0:W-:Y:S01]  /*3250*/  STG.E.U8 desc[UR36][R2.64], R5 ;  /* 0x0000000502007986 */ /* 0x0001e2000c101124 */
[----:B------:R-:W-:Y:S05]  /*3260*/  BRA `(.L_x_2891) ;  /* 0x0000000400b87947 */ /* 0x000fea0003800000 */
.L_x_2901:
[----:B------:R-:W-:-:S05]  /*3270*/  HADD2.F32 R0, -RZ, R5.H0_H0 ;  /* 0x20000005ff007230 */ /* 0x000fca0000004100 */
[----:B------:R-:W-:-:S05]  /*3280*/  F2FP.BF16.F32.PACK_AB R0, RZ, R0 ;  /* 0x00000000ff00723e */ /* 0x000fca00000010ff */
[----:B------:R0:W-:Y:S01]  /*3290*/  STG.E.U16 desc[UR36][R2.64], R0 ;  /* 0x0000000002007986 */ /* 0x0001e2000c101524 */
[----:B------:R-:W-:Y:S05]  /*32a0*/  BRA `(.L_x_2891) ;  /* 0x0000000400a87947 */ /* 0x000fea0003800000 */
.L_x_2898:
        /* <DEDUP_REMOVED lines=12> */
.L_x_2909:
        /* <DEDUP_REMOVED lines=13> */
.L_x_2912:
[----:B------:R-:W-:-:S04]  /*3440*/  SHF.R.U32.HI R0, RZ, 0x14, R5 ;  /* 0x00000014ff007819 */ /* 0x000fc80000011605 */
[----:B------:R-:W-:-:S04]  /*3450*/  LOP3.LUT R0, R0, 0x1, RZ, 0xc0, !PT ;  /* 0x0000000100007812 */ /* 0x000fc800078ec0ff */
[----:B------:R-:W-:-:S04]  /*3460*/  IADD3 R0, PT, PT, R5, 0x487ffff, R0 ;  /* 0x0487ffff05007810 */ /* 0x000fc80007ffe000 */
[----:B------:R-:W-:-:S04]  /*3470*/  SHF.R.U32.HI R0, RZ, 0x14, R0 ;  /* 0x00000014ff007819 */ /* 0x000fc80000011600 */
[----:B------:R-:W-:-:S07]  /*3480*/  LOP3.LUT R4, R0, 0xff, RZ, 0xc0, !PT ;  /* 0x000000ff00047812 */ /* 0x000fce00078ec0ff */
.L_x_2913:
[----:B------:R-:W-:-:S04]  /*3490*/  SHF.R.U32.HI R5, RZ, 0x18, R5 ;  /* 0x00000018ff057819 */ /* 0x000fc80000011605 */
[----:B------:R-:W-:-:S04]  /*34a0*/  LOP3.LUT R4, R4, 0x80, R5, 0xf8, !PT ;  /* 0x0000008004047812 */ /* 0x000fc800078ef805 */
[----:B------:R-:W-:-:S07]  /*34b0*/  PRMT R0, R4, 0x7610, R0 ;  /* 0x0000761004007816 */ /* 0x000fce0000000000 */
.L_x_2911:
[----:B------:R-:W-:Y:S05]  /*34c0*/  BSYNC.RECONVERGENT B0 ;  /* 0x0000000000007941 */ /* 0x000fea0003800200 */
.L_x_2910:
[----:B------:R0:W-:Y:S01]  /*34d0*/  STG.E.U8 desc[UR36][R2.64], R0 ;  /* 0x0000000002007986 */ /* 0x0001e2000c101124 */
[----:B------:R-:W-:Y:S05]  /*34e0*/  BRA `(.L_x_2891) ;  /* 0x0000000400187947 */ /* 0x000fea0003800000 */
.L_x_2908:
        /* <DEDUP_REMOVED lines=13> */
.L_x_2916:
[----:B------:R-:W-:-:S04]  /*35c0*/  SHF.R.U32.HI R0, RZ, 0x15, R5 ;  /* 0x00000015ff007819 */ /* 0x000fc80000011605 */
[----:B------:R-:W-:-:S04]  /*35d0*/  LOP3.LUT R0, R0, 0x1, RZ, 0xc0, !PT ;  /* 0x0000000100007812 */ /* 0x000fc800078ec0ff */
[----:B------:R-:W-:-:S04]  /*35e0*/  IADD3 R0, PT, PT, R5, 0x88fffff, R0 ;  /* 0x088fffff05007810 */ /* 0x000fc80007ffe000 */
[----:B------:R-:W-:-:S04]  /*35f0*/  SHF.R.U32.HI R0, RZ, 0x15, R0 ;  /* 0x00000015ff007819 */ /* 0x000fc80000011600 */
[----:B------:R-:W-:-:S07]  /*3600*/  LOP3.LUT R4, R0, 0xff, RZ, 0xc0, !PT ;  /* 0x000000ff00047812 */ /* 0x000fce00078ec0ff */
.L_x_2917:
[----:B------:R-:W-:-:S04]  /*3610*/  SHF.R.U32.HI R5, RZ, 0x18, R5 ;  /* 0x00000018ff057819 */ /* 0x000fc80000011605 */
[----:B------:R-:W-:-:S04]  /*3620*/  LOP3.LUT R4, R4, 0x80, R5, 0xf8, !PT ;  /* 0x0000008004047812 */ /* 0x000fc800078ef805 */
[----:B------:R-:W-:-:S07]  /*3630*/  PRMT R0, R4, 0x7610, R0 ;  /* 0x0000761004007816 */ /* 0x000fce0000000000 */
.L_x_2915:
[----:B------:R-:W-:Y:S05]  /*3640*/  BSYNC.RECONVERGENT B0 ;  /* 0x0000000000007941 */ /* 0x000fea0003800200 */
.L_x_2914:
[----:B------:R0:W-:Y:S01]  /*3650*/  STG.E.U8 desc[UR36][R2.64], R0 ;  /* 0x0000000002007986 */ /* 0x0001e2000c101124 */
[----:B------:R-:W-:Y:S05]  /*3660*/  BRA `(.L_x_2891) ;  /* 0x0000000000b87947 */ /* 0x000fea0003800000 */
.L_x_2907:
[----:B------:R-:W-:-:S09]  /*3670*/  UISETP.NE.AND UP0, UPT, UR4, 0x1c, UPT ;  /* 0x0000001c0400788c */ /* 0x000fd2000bf05270 */
[----:B------:R-:W-:Y:S05]  /*3680*/  BRA.U !UP0, `(.L_x_2918) ;  /* 0x0000000108a47547 */ /* 0x000fea000b800000 */
[----:B------:R-:W-:-:S09]  /*3690*/  UISETP.NE.AND UP0, UPT, UR4, 0x1d, UPT ;  /* 0x0000001d0400788c */ /* 0x000fd2000bf05270 */
[----:B------:R-:W-:Y:S05]  /*36a0*/  BRA.U !UP0, `(.L_x_2919) ;  /* 0x00000001088c7547 */ /* 0x000fea000b800000 */
[----:B------:R-:W-:-:S09]  /*36b0*/  UISETP.NE.AND UP0, UPT, UR4, 0x2c, UPT ;  /* 0x0000002c0400788c */ /* 0x000fd2000bf05270 */
[----:B------:R-:W-:Y:S05]  /*36c0*/  BRA.U !UP0, `(.L_x_2920) ;  /* 0x0000000108447547 */ /* 0x000fea000b800000 */
.L_x_2890:
        /* <DEDUP_REMOVED lines=16> */
.L_x_2921:
[----:B------:R-:W-:Y:S05]  /*37d0*/  BRA `(.L_x_2891) ;  /* 0x00000000005c7947 */ /* 0x000fea0003800000 */
.L_x_2920:
        /* <DEDUP_REMOVED lines=16> */
.L_x_2919:
[----:B------:R-:W-:-:S06]  /*38e0*/  HADD2.F32 R5, -RZ, R5.H0_H0 ;  /* 0x20000005ff057230 */ /* 0x000fcc0000004100 */
[----:B------:R-:W0:Y:S02]  /*38f0*/  F2I.U64.TRUNC R4, R5 ;  /* 0x0000000500047311 */ /* 0x000e24000020d800 */
[----:B0-----:R0:W-:Y:S01]  /*3900*/  STG.E.64 desc[UR36][R2.64], R4 ;  /* 0x0000000402007986 */ /* 0x0011e2000c101b24 */
[----:B------:R-:W-:Y:S05]  /*3910*/  BRA `(.L_x_2891) ;  /* 0x00000000000c7947 */ /* 0x000fea0003800000 */
.L_x_2918:
[----:B------:R-:W-:-:S06]  /*3920*/  HADD2.F32 R5, -RZ, R5.H0_H0 ;  /* 0x20000005ff057230 */ /* 0x000fcc0000004100 */
[----:B------:R-:W0:Y:S02]  /*3930*/  F2I.FTZ.U32.TRUNC.NTZ R5, R5 ;  /* 0x0000000500057305 */ /* 0x000e24000021f000 */
[----:B0-----:R0:W-:Y:S02]  /*3940*/  STG.E desc[UR36][R2.64], R5 ;  /* 0x0000000502007986 */ /* 0x0011e4000c101924 */
.L_x_2891:
[----:B------:R-:W-:-:S07]  /*3950*/  IADD3 R17, PT, PT, R17, 0x80, RZ ;  /* 0x0000008011117810 */ /* 0x000fce0007ffe0ff */
.L_x_2846:
[----:B------:R-:W-:Y:S05]  /*3960*/  BSYNC.RECONVERGENT B6 ;  /* 0x0000000000067941 */ /* 0x000fea0003800200 */
.L_x_2845:
        /* <DEDUP_REMOVED lines=307> */
.L_x_2924:
        /* <DEDUP_REMOVED lines=19> */
.L_x_2928:
[----:B------:R0:W2:Y:S02]  /*4dd0*/  LDG.E.U8 R2, desc[UR36][R2.64] ;  /* 0x0000002402027981 */ /* 0x0000a4000c1e1100 */
[----:B0-----:R-:W-:Y:S02]  /*4de0*/  PRMT R3, R3, 0x5410, RZ ;  /* 0x0000541003037816 */ /* 0x001fe400000000ff */
[----:B--2---:R-:W-:-:S04]  /*4df0*/  I2FP.F32.U32 R0, R2 ;  /* 0x0000000200007245 */ /* 0x004fc80000201000 */
[----:B------:R-:W-:Y:S01]  /*4e00*/  F2FP.F16.F32.PACK_AB R0, RZ, R0 ;  /* 0x00000000ff00723e */ /* 0x000fe200000000ff */
[----:B------:R-:W-:Y:S06]  /*4e10*/  BRA `(.L_x_2930) ;  /* 0x0000000c00e47947 */ /* 0x000fec0003800000 */
.L_x_2927:
        /* <DEDUP_REMOVED lines=11> */
.L_x_2932:
[----:B------:R0:W2:Y:S02]  /*4ed0*/  LDG.E R2, desc[UR36][R2.64] ;  /* 0x0000002402027981 */ /* 0x0000a4000c1e1900 */
[----:B0-----:R-:W-:Y:S02]  /*4ee0*/  PRMT R3, R3, 0x5410, RZ ;  /* 0x0000541003037816 */ /* 0x001fe400000000ff */
[----:B--2---:R-:W-:-:S04]  /*4ef0*/  I2FP.F32.S32 R0, R2 ;  /* 0x0000000200007245 */ /* 0x004fc80000201400 */
[----:B------:R-:W-:Y:S01]  /*4f00*/  F2FP.F16.F32.PACK_AB R0, RZ, R0 ;  /* 0x00000000ff00723e */ /* 0x000fe200000000ff */
[----:B------:R-:W-:Y:S06]  /*4f10*/  BRA `(.L_x_2930) ;  /* 0x0000000c00a47947 */ /* 0x000fec0003800000 */
.L_x_2931:
[----:B------:R0:W2:Y:S02]  /*4f20*/  LDG.E.U16 R2, desc[UR36][R2.64] ;  /* 0x0000002402027981 */ /* 0x0000a4000c1e1500 */
[----:B0-----:R-:W-:Y:S01]  /*4f30*/  PRMT R3, R3, 0x5410, RZ ;  /* 0x0000541003037816 */ /* 0x001fe200000000ff */
[----:B--2---:R-:W0:Y:S02]  /*4f40*/  I2F.S16 R0, R2 ;  /* 0x0000000200007306 */ /* 0x004e240000101400 */
[----:B0-----:R-:W-:Y:S01]  /*4f50*/  F2FP.F16.F32.PACK_AB R0, RZ, R0 ;  /* 0x00000000ff00723e */ /* 0x001fe200000000ff */
[----:B------:R-:W-:Y:S06]  /*4f60*/  BRA `(.L_x_2930) ;  /* 0x0000000c00907947 */ /* 0x000fec0003800000 */
.L_x_2926:
        /* <DEDUP_REMOVED lines=10> */
.L_x_2934:
[----:B------:R0:W2:Y:S02]  /*5010*/  LDG.E.U16 R0, desc[UR36][R2.64] ;  /* 0x0000002402007981 */ /* 0x0000a4000c1e1500 */
[----:B0-----:R-:W-:Y:S01]  /*5020*/  PRMT R3, R3, 0x5410, RZ ;  /* 0x0000541003037816 */ /* 0x001fe200000000ff */
[----:B--2---:R-:W-:-:S05]  /*5030*/  HADD2.F32 R0, -RZ, R0.H0_H0 ;  /* 0x20000000ff007230 */ /* 0x004fca0000004100 */
[----:B------:R-:W-:Y:S01]  /*5040*/  F2FP.F16.F32.PACK_AB R0, RZ, R0 ;  /* 0x00000000ff00723e */ /* 0x000fe200000000ff */
[----:B------:R-:W-:Y:S06]  /*5050*/  BRA `(.L_x_2930) ;  /* 0x0000000c00547947 */ /* 0x000fec0003800000 */
.L_x_2933:
        /* <DEDUP_REMOVED lines=10> */
.L_x_2936:
[----:B------:R-:W2:Y:S02]  /*5100*/  LDG.E R2, desc[UR36][R2.64] ;  /* 0x0000002402027981 */ /* 0x000ea4000c1e1900 */
[----:B--2---:R-:W-:Y:S02]  /*5110*/  PRMT R0, R2, 0x7610, R0 ;  /* 0x0000761002007816 */ /* 0x004fe40000000000 */
[----:B------:R-:W-:Y:S01]  /*5120*/  PRMT R3, R3, 0x7610, R2 ;  /* 0x0000761003037816 */ /* 0x000fe20000000002 */
[----:B------:R-:W-:Y:S06]  /*5130*/  BRA `(.L_x_2930) ;  /* 0x0000000c001c7947 */ /* 0x000fec0003800000 */
.L_x_2935:
        /* <DEDUP_REMOVED lines=9> */
.L_x_2925:
        /* <DEDUP_REMOVED lines=14> */
.L_x_2939:
        /* <DEDUP_REMOVED lines=13> */
.L_x_2938:
        /* <DEDUP_REMOVED lines=27> */
.L_x_2941:
[----:B------:R0:W2:Y:S02]  /*5530*/  LDG.E.U8 R2, desc[UR36][R2.64] ;  /* 0x0000002402027981 */ /* 0x0000a4000c1e1100 */
[----:B0-----:R-:W-:Y:S01]  /*5540*/  PRMT R3, R3, 0x5410, RZ ;  /* 0x0000541003037816 */ /* 0x001fe200000000ff */
        /* <DEDUP_REMOVED lines=12> */
.L_x_2940:
[----:B------:R0:W2:Y:S02]  /*5610*/  LDG.E.U16 R0, desc[UR36][R2.64] ;  /* 0x0000002402007981 */ /* 0x0000a4000c1e1500 */
[----:B0-----:R-:W-:Y:S02]  /*5620*/  PRMT R3, R3, 0x5410, RZ ;  /* 0x0000541003037816 */ /* 0x001fe400000000ff */
[----:B--2---:R-:W-:-:S04]  /*5630*/  SHF.L.U32 R0, R0, 0x10, RZ ;  /* 0x0000001000007819 */ /* 0x004fc800000006ff */
[----:B------:R-:W-:Y:S01]  /*5640*/  F2FP.F16.F32.PACK_AB R0, RZ, R0 ;  /* 0x00000000ff00723e */ /* 0x000fe200000000ff */
[----:B------:R-:W-:Y:S06]  /*5650*/  BRA `(.L_x_2930) ;  /* 0x0000000400d47947 */ /* 0x000fec0003800000 */
.L_x_2937:
        /* <DEDUP_REMOVED lines=13> */
.L_x_2944:
        /* <DEDUP_REMOVED lines=21> */
.L_x_2948:
[----:B------:R-:W-:Y:S05]  /*5880*/  BSYNC.RECONVERGENT B1 ;  /* 0x0000000000017941 */ /* 0x000fea0003800200 */
.L_x_2947:
[----:B------:R-:W-:Y:S01]  /*5890*/  IMAD.SHL.U32 R0, R0, 0x100000, RZ ;  /* 0x0010000000007824 */ /* 0x000fe200078e00ff */
[----:B------:R-:W-:-:S04]  /*58a0*/  LEA R2, R2, 0x3b800000, 0x17 ;  /* 0x3b80000002027811 */ /* 0x000fc800078eb8ff */
[----:B------:R-:W-:-:S07]  /*58b0*/  LOP3.LUT R0, R2, R0, R7, 0xfe, !PT ;  /* 0x0000000002007212 */ /* 0x000fce00078efe07 */
.L_x_2946:
[----:B------:R-:W-:Y:S05]  /*58c0*/  BSYNC.RECONVERGENT B0 ;  /* 0x0000000000007941 */ /* 0x000fea0003800200 */
.L_x_2945:
[----:B------:R-:W-:Y:S02]  /*58d0*/  F2FP.F16.F32.PACK_AB R0, RZ, R0 ;  /* 0x00000000ff00723e */ /* 0x000fe400000000ff */
[----:B------:R-:W-:Y:S01]  /*58e0*/  PRMT R3, R3, 0x5410, RZ ;  /* 0x0000541003037816 */ /* 0x000fe200000000ff */
[----:B------:R-:W-:Y:S06]  /*58f0*/  BRA `(.L_x_2930) ;  /* 0x00000004002c7947 */ /* 0x000fec0003800000 */
.L_x_2943:
        /* <DEDUP_REMOVED lines=21> */
.L_x_2952:
[----:B------:R-:W-:Y:S05]  /*5a50*/  BSYNC.RECONVERGENT B1 ;  /* 0x0000000000017941 */ /* 0x000fea0003800200 */
.L_x_2951:
[----:B------:R-:W-:Y:S01]  /*5a60*/  IMAD.SHL.U32 R0, R0, 0x200000, RZ ;  /* 0x0020000000007824 */ /* 0x000fe200078e00ff */
[----:B------:R-:W-:-:S04]  /*5a70*/  LEA R2, R2, 0x37800000, 0x17 ;  /* 0x3780000002027811 */ /* 0x000fc800078eb8ff */
[----:B------:R-:W-:-:S07]  /*5a80*/  LOP3.LUT R0, R2, R0, R7, 0xfe, !PT ;  /* 0x0000000002007212 */ /* 0x000fce00078efe07 */
.L_x_2950:
[----:B------:R-:W-:Y:S05]  /*5a90*/  BSYNC.RECONVERGENT B0 ;  /* 0x0000000000007941 */ /* 0x000fea0003800200 */
.L_x_2949:
[----:B------:R-:W-:Y:S02]  /*5aa0*/  F2FP.F16.F32.PACK_AB R0, RZ, R0 ;  /* 0x00000000ff00723e */ /* 0x000fe400000000ff */
[----:B------:R-:W-:Y:S01]  /*5ab0*/  PRMT R3, R3, 0x5410, RZ ;  /* 0x0000541003037816 */ /* 0x000fe200000000ff */
[----:B------:R-:W-:Y:S06]  /*5ac0*/  BRA `(.L_x_2930) ;  /* 0x0000000000b87947 */ /* 0x000fec0003800000 */
.L_x_2942:
        /* <DEDUP_REMOVED lines=14> */
.L_x_2956:
[----:B------:R-:W-:Y:S05]  /*5bb0*/  BSYNC.RECONVERGENT B0 ;  /* 0x0000000000007941 */ /* 0x000fea0003800200 */
.L_x_2955:
[----:B------:R-:W-:Y:S02]  /*5bc0*/  PRMT R3, R3, 0x5410, RZ ;  /* 0x0000541003037816 */ /* 0x000fe400000000ff */
[----:B------:R-:W-:Y:S01]  /*5bd0*/  F2FP.F16.F32.PACK_AB R0, RZ, R0 ;  /* 0x00000000ff00723e */ /* 0x000fe200000000ff */
[----:B------:R-:W-:Y:S06]  /*5be0*/  BRA `(.L_x_2930) ;  /* 0x0000000000707947 */ /* 0x000fec0003800000 */
.L_x_2929:
        /* <DEDUP_REMOVED lines=16> */
.L_x_2957:
[----:B------:R-:W-:Y:S02]  /*5cf0*/  PRMT R0, RZ, 0x7610, R0 ;  /* 0x00007610ff007816 */ /* 0x000fe40000000000 */
[----:B------:R-:W-:Y:S01]  /*5d00*/  PRMT R3, R3, 0x5410, RZ ;  /* 0x0000541003037816 */ /* 0x000fe200000000ff */
[----:B------:R-:W-:Y:S06]  /*5d10*/  BRA `(.L_x_2930) ;  /* 0x0000000000247947 */ /* 0x000fec0003800000 */
.L_x_2954:
[----:B------:R-:W2:Y:S02]  /*5d20*/  LDG.E.64 R2, desc[UR36][R2.64] ;  /* 0x0000002402027981 */ /* 0x000ea4000c1e1b00 */
[----:B--2---:R0:W1:Y:S02]  /*5d30*/  I2F.U64 R0, R2 ;  /* 0x0000000200007312 */ /* 0x0040640000301000 */
[----:B0-----:R-:W-:Y:S02]  /*5d40*/  PRMT R3, R3, 0x5410, RZ ;  /* 0x0000541003037816 */ /* 0x001fe400000000ff */
[----:B-1----:R-:W-:Y:S01]  /*5d50*/  F2FP.F16.F32.PACK_AB R0, RZ, R0 ;  /* 0x00000000ff00723e */ /* 0x002fe200000000ff */
[----:B------:R-:W-:Y:S06]  /*5d60*/  BRA `(.L_x_2930) ;  /* 0x0000000000107947 */ /* 0x000fec0003800000 */
.L_x_2953:
[----:B------:R0:W2:Y:S02]  /*5d70*/  LDG.E R2, desc[UR36][R2.64] ;  /* 0x0000002402027981 */ /* 0x0000a4000c1e1900 */
[----:B0-----:R-:W-:Y:S02]  /*5d80*/  PRMT R3, R3, 0x5410, RZ ;  /* 0x0000541003037816 */ /* 0x001fe400000000ff */
[----:B--2---:R-:W-:-:S04]  /*5d90*/  I2FP.F32.U32 R0, R2 ;  /* 0x0000000200007245 */ /* 0x004fc80000201000 */
[----:B------:R-:W-:-:S07]  /*5da0*/  F2FP.F16.F32.PACK_AB R0, RZ, R0 ;  /* 0x00000000ff00723e */ /* 0x000fce00000000ff */
.L_x_2930:
[----:B------:R-:W-:Y:S01]  /*5db0*/  HADD2.F32 R6, -RZ, R3.H1_H1 ;  /* 0x30000003ff067230 */ /* 0x000fe20000004100 */
[----:B------:R-:W-:Y:S01]  /*5dc0*/  BSSY.RECONVERGENT B0, `(.L_x_2958) ;  /* 0x000004f000007945 */ /* 0x000fe20003800200 */
[----:B------:R-:W-:-:S03]  /*5dd0*/  HADD2.F32 R3, -RZ, R0.H0_H0 ;  /* 0x20000000ff037230 */ /* 0x000fc60000004100 */
[----:B------:R-:W-:-:S04]  /*5de0*/  FADD.FTZ R4, -R6, -RZ ;  /* 0x800000ff06047221 */ /* 0x000fc80000010100 */
[----:B------:R-:W-:Y:S01]  /*5df0*/  IMAD.MOV.U32 R0, RZ, RZ, R4 ;  /* 0x000000ffff007224 */ /* 0x000fe200078e0004 */
[----:B------:R-:W-:-:S04]  /*5e00*/  LOP3.LUT R2, R4, 0x7fffffff, RZ, 0xc0, !PT ;  /* 0x7fffffff04027812 */ /* 0x000fc800078ec0ff */
[----:B------:R-:W-:-:S13]  /*5e10*/  ISETP.GT.U32.AND P0, PT, R2, 0x7f7fffff, PT ;  /* 0x7f7fffff0200780c */ /* 0x000fda0003f04070 */
[----:B------:R-:W-:Y:S05]  /*5e20*/  @P0 BRA `(.L_x_2959) ;  /* 0x0000000000f00947 */ /* 0x000fea0003800000 */
[----:B------:R-:W-:-:S13]  /*5e30*/  FSETP.NE.FTZ.AND P0, PT, |R3|, +INF , PT ;  /* 0x7f8000000300780b */ /* 0x000fda0003f15200 */
[----:B------:R-:W-:Y:S05]  /*5e40*/  @!P0 BRA `(.L_x_2960) ;  /* 0x0000000000dc8947 */ /* 0x000fea0003800000 */
[----:B------:R-:W-:-:S13]  /*5e50*/  ISETP.GT.U32.AND P0, PT, R2, 0x412fffff, PT ;  /* 0x412fffff0200780c */ /* 0x000fda0003f04070 */
[----:B------:R-:W-:Y:S05]  /*5e60*/  @P0 BRA `(.L_x_2961) ;  /* 0x0000000000a40947 */ /* 0x000fea0003800000 */
[----:B------:R-:W-:Y:S01]  /*5e70*/  FMUL.FTZ R2, |R0|, 1.4426950216293334961 ;  /* 0x3fb8aa3b00027820 */ /* 0x000fe20000410200 */
[----:B------:R-:W-:Y:S01]  /*5e80*/  MOV R5, 0x42fc0000 ;  /* 0x42fc000000057802 */ /* 0x000fe20000000f00 */
        /* <DEDUP_REMOVED lines=9> */
[----:B0-----:R-:W-:Y:S02]  /*5f20*/  FSETP.GT.FTZ.AND P0, PT, |R2|, 126, PT ;  /* 0x42fc00000200780b */ /* 0x001fe40003f14200 */
[----:B------:R-:W-:-:S04]  /*5f30*/  LOP3.LUT R5, R5, 0x80000000, R2, 0xb8, !PT ;  /* 0x8000000005057812 */ /* 0x000fc800078eb802 */
[----:B------:R-:W-:Y:S02]  /*5f40*/  FSEL R5, R5, R2, P0 ;  /* 0x0000000205057208 */ /* 0x000fe40000000000 */
[----:B------:R-:W-:Y:S01]  /*5f50*/  MUFU.SIN R2, R10 ;  /* 0x0000000a00027308 */ /* 0x000fe20000000400 */
[----:B------:R-:W-:Y:S02]  /*5f60*/  FSETP.GE.FTZ.AND P0, PT, |R0|, 1, PT ;  /* 0x3f8000000000780b */ /* 0x000fe40003f16200 */
[----:B------:R-:W-:-:S04]  /*5f70*/  FFMA.FTZ R4, R5, -0.69314718246459960938, |R0| ;  /* 0xbf31721805047823 */ /* 0x000fc80000010400 */
[C---:B------:R-:W-:Y:S01]  /*5f80*/  FFMA.FTZ R4, R5.reuse, 1.9046542121259335545e-09, R4 ;  /* 0x3102e30805047823 */ /* 0x040fe20000010004 */
[----:B------:R-:W-:Y:S01]  /*5f90*/  FADD.FTZ R5, R5, 12583037 ;  /* 0x4b40007d05057421 */ /* 0x000fe20000010000 */
[----:B-1----:R-:W0:Y:S02]  /*5fa0*/  MUFU.RCP R3, R3 ;  /* 0x0000000300037308 */ /* 0x002e240000001000 */
[----:B------:R-:W-:Y:S01]  /*5fb0*/  FMUL.FTZ R4, R4, 1.4426950216293334961 ;  /* 0x3fb8aa3b04047820 */ /* 0x000fe20000410000 */
[----:B------:R-:W-:-:S05]  /*5fc0*/  IMAD.SHL.U32 R5, R5, 0x800000, RZ ;  /* 0x0080000005057824 */ /* 0x000fca00078e00ff */
[----:B------:R-:W1:Y:S01]  /*5fd0*/  MUFU.EX2 R4, R4 ;  /* 0x0000000400047308 */ /* 0x000e620000000800 */
[----:B0-----:R-:W-:Y:S01]  /*5fe0*/  FMUL.FTZ R2, R2, R3 ;  /* 0x0000000302027220 */ /* 0x001fe20000410000 */
[----:B-1----:R-:W-:-:S06]  /*5ff0*/  FMUL.FTZ R5, R5, R4 ;  /* 0x0000000405057220 */ /* 0x002fcc0000410000 */
[----:B------:R-:W0:Y:S02]  /*6000*/  MUFU.RCP R8, R5 ;  /* 0x0000000500087308 */ /* 0x000e240000001000 */
[----:B0-----:R-:W-:-:S04]  /*6010*/  FMUL.FTZ R4, R8, -0.125 ;  /* 0xbe00000008047820 */ /* 0x001fc80000410000 */
[----:B------:R-:W-:-:S05]  /*6020*/  FFMA.FTZ R7, R5, 2, R4 ;  /* 0x4000000005077823 */ /* 0x000fca0000010004 */
[--C-:B------:R-:W-:Y:S01]  /*6030*/  LOP3.LUT R7, R7, 0x80000000, R0.reuse, 0xb8, !PT ;  /* 0x8000000007077812 */ /* 0x100fe200078eb800 */
[----:B------:R-:W-:Y:S01]  /*6040*/  @!P0 FFMA.FTZ R7, R0, R9, R0 ;  /* 0x0000000900078223 */ /* 0x000fe20000010000 */
[----:B------:R-:W-:-:S03]  /*6050*/  FFMA.FTZ R0, R2, R2, 1 ;  /* 0x3f80000002007423 */ /* 0x000fc60000010002 */
[-C--:B------:R-:W-:Y:S01]  /*6060*/  FFMA.FTZ R3, R7, R7.reuse, 1 ;  /* 0x3f80000007037423 */ /* 0x080fe20000010007 */
[----:B------:R-:W-:-:S04]  /*6070*/  FMUL.FTZ R4, R0, R7 ;  /* 0x0000000700047220 */ /* 0x000fc80000410000 */
[----:B------:R-:W-:Y:S01]  /*6080*/  FFMA.FTZ R4, R7, R4, 1 ;  /* 0x3f80000007047423 */ /* 0x000fe20000010004 */
[----:B------:R-:W0:Y:S08]  /*6090*/  MUFU.SQRT R3, R3 ;  /* 0x0000000300037308 */ /* 0x000e300000002000 */
[----:B------:R-:W1:Y:S01]  /*60a0*/  MUFU.RCP R9, R4 ;  /* 0x0000000400097308 */ /* 0x000e620000001000 */
[----:B0-----:R-:W-:-:S04]  /*60b0*/  FMUL.FTZ R0, R0, R3 ;  /* 0x0000000300007220 */ /* 0x001fc80000410000 */
[----:B------:R-:W-:Y:S01]  /*60c0*/  FMUL.FTZ R0, R7, R0 ;  /* 0x0000000007007220 */ /* 0x000fe20000410000 */
[----:B-1----:R-:W-:-:S03]  /*60d0*/  FMUL.FTZ R5, R2, R9 ;  /* 0x0000000902057220 */ /* 0x002fc60000410000 */
[----:B------:R-:W-:Y:S01]  /*60e0*/  FMUL.FTZ R0, R0, R9 ;  /* 0x0000000900007220 */ /* 0x000fe20000410000 */
[----:B------:R-:W-:Y:S06]  /*60f0*/  BRA `(.L_x_2962) ;  /* 0x00000000006c7947 */ /* 0x000fec0003800000 */
.L_x_2961:
[----:B------:R-:W-:Y:S01]  /*6100*/  FMUL.RZ R4, R3, 0.15915493667125701904 ;  /* 0x3e22f98303047820 */ /* 0x000fe2000040c000 */
[----:B------:R-:W-:Y:S01]  /*6110*/  FMUL.FTZ R2, |R0|, -1.4426950216293334961 ;  /* 0xbfb8aa3b00027820 */ /* 0x000fe20000410200 */
[----:B------:R-:W-:Y:S02]  /*6120*/  HFMA2 R5, -RZ, RZ, 1.875, 0 ;  /* 0x3f800000ff057431 */ /* 0x000fe400000001ff */
[----:B------:R-:W0:Y:S08]  /*6130*/  MUFU.SIN R3, R4 ;  /* 0x0000000400037308 */ /* 0x000e300000000400 */
[----:B------:R-:W1:Y:S01]  /*6140*/  MUFU.COS R6, R4 ;  /* 0x0000000400067308 */ /* 0x000e620000000000 */
[----:B------:R-:W-:-:S07]  /*6150*/  LOP3.LUT R0, R5, 0x80000000, R0, 0xb8, !PT ;  /* 0x8000000005007812 */ /* 0x000fce00078eb800 */
[----:B------:R-:W2:Y:S01]  /*6160*/  MUFU.EX2 R2, R2 ;  /* 0x0000000200027308 */ /* 0x000ea20000000800 */
[----:B0-----:R-:W-:-:S04]  /*6170*/  FMUL.FTZ R3, R3, 4 ;  /* 0x4080000003037820 */ /* 0x001fc80000410000 */
[----:B-1----:R-:W-:-:S04]  /*6180*/  FMUL.FTZ R3, R6, R3 ;  /* 0x0000000306037220 */ /* 0x002fc80000410000 */
[----:B--2---:R-:W-:-:S04]  /*6190*/  FMUL.FTZ R3, R2, R3 ;  /* 0x0000000302037220 */ /* 0x004fc80000410000 */
[----:B------:R-:W-:Y:S01]  /*61a0*/  FMUL.FTZ R5, R2, R3 ;  /* 0x0000000302057220 */ /* 0x000fe20000410000 */
[----:B------:R-:W-:Y:S06]  /*61b0*/  BRA `(.L_x_2962) ;  /* 0x00000000003c7947 */ /* 0x000fec0003800000 */
.L_x_2960:
[----:B------:R-:W-:-:S04]  /*61c0*/  FADD.FTZ R0, R3, -R3 ;  /* 0x8000000303007221 */ /* 0x000fc80000010000 */
[----:B------:R-:W-:Y:S01]  /*61d0*/  IMAD.MOV.U32 R5, RZ, RZ, R0 ;  /* 0x000000ffff057224 */ /* 0x000fe200078e0000 */
[----:B------:R-:W-:Y:S06]  /*61e0*/  BRA `(.L_x_2962) ;  /* 0x0000000000307947 */ /* 0x000fec0003800000 */
.L_x_2959:
        /* <DEDUP_REMOVED lines=10> */
[----:B------:R-:W-:-:S04]  /*6290*/  VIADD R0, R4, 0xc0000000 ;  /* 0xc000000004007836 */ /* 0x000fc80000000000 */
[----:B------:R-:W-:-:S07]  /*62a0*/  LOP3.LUT R5, RZ, 0x80000000, R3, 0xb8, !PT ;  /* 0x80000000ff057812 */ /* 0x000fce00078eb803 */
.L_x_2962:
[----:B------:R-:W-:Y:S05]  /*62b0*/  BSYNC.RECONVERGENT B0 ;  /* 0x0000000000007941 */ /* 0x000fea0003800200 */
.L_x_2958:
        /* <DEDUP_REMOVED lines=20> */
.L_x_2966:
[----:B------:R-:W-:-:S06]  /*6400*/  HADD2.F32 R5, -RZ, R5.H0_H0 ;  /* 0x20000005ff057230 */ /* 0x000fcc0000004100 */
[----:B------:R-:W0:Y:S02]  /*6410*/  F2I.S64.TRUNC R4, R5 ;  /* 0x0000000500047311 */ /* 0x000e24000020d900 */
[----:B0-----:R0:W-:Y:S01]  /*6420*/  STG.E.U8 desc[UR36][R2.64], R4 ;  /* 0x0000000402007986 */ /* 0x0011e2000c101124 */
[----:B------:R-:W-:Y:S05]  /*6430*/  BRA `(.L_x_2968) ;  /* 0x0000000c00707947 */ /* 0x000fea0003800000 */
.L_x_2965:
        /* <DEDUP_REMOVED lines=10> */
.L_x_2970:
[----:B------:R-:W-:-:S06]  /*64e0*/  HADD2.F32 R5, -RZ, R5.H0_H0 ;  /* 0x20000005ff057230 */ /* 0x000fcc0000004100 */
[----:B------:R-:W0:Y:S02]  /*64f0*/  F2I.FTZ.TRUNC.NTZ R5, R5 ;  /* 0x0000000500057305 */ /* 0x000e24000021f100 */
[----:B0-----:R3:W-:Y:S01]  /*6500*/  STG.E desc[UR36][R2.64], R5 ;  /* 0x0000000502007986 */ /* 0x0017e2000c101924 */
[----:B------:R-:W-:Y:S05]  /*6510*/  BRA `(.L_x_2968) ;  /* 0x0000000c00387947 */ /* 0x000fea0003800000 */
.L_x_2969:
[----:B------:R-:W-:-:S06]  /*6520*/  HADD2.F32 R5, -RZ, R5.H0_H0 ;  /* 0x20000005ff057230 */ /* 0x000fcc0000004100 */
[----:B------:R-:W0:Y:S02]  /*6530*/  F2I.FTZ.TRUNC.NTZ R5, R5 ;  /* 0x0000000500057305 */ /* 0x000e24000021f100 */
[----:B0-----:R2:W-:Y:S01]  /*6540*/  STG.E.U16 desc[UR36][R2.64], R5 ;  /* 0x0000000502007986 */ /* 0x0015e2000c101524 */
[----:B------:R-:W-:Y:S05]  /*6550*/  BRA `(.L_x_2968) ;  /* 0x0000000c00287947 */ /* 0x000fea0003800000 */
.L_x_2964:
        /* <DEDUP_REMOVED lines=9> */
.L_x_2972:
[----:B------:R0:W-:Y:S01]  /*65f0*/  STG.E.U16 desc[UR36][R2.64], R5 ;  /* 0x0000000502007986 */ /* 0x0001e2000c101524 */
[----:B------:R-:W-:Y:S05]  /*6600*/  BRA `(.L_x_2968) ;  /* 0x0000000800fc7947 */ /* 0x000fea0003800000 */
.L_x_2971:
        /* <DEDUP_REMOVED lines=10> */
.L_x_2974:
[----:B------:R0:W-:Y:S01]  /*66b0*/  STG.E desc[UR36][R2.64], R5 ;  /* 0x0000000502007986 */ /* 0x0001e2000c101924 */
[----:B------:R-:W-:Y:S05]  /*66c0*/  BRA `(.L_x_2968) ;  /* 0x0000000800cc7947 */ /* 0x000fea0003800000 */
.L_x_2973:
[----:B------:R-:W-:-:S05]  /*66d0*/  HADD2.F32 R4, -RZ, R5.H0_H0 ;  /* 0x20000005ff047230 */ /* 0x000fca0000004100 */
[----:B------:R-:W-:-:S06]  /*66e0*/  FMUL.FTZ R4, R4, 1 ;  /* 0x3f80000004047820 */ /* 0x000fcc0000410000 */
[----:B------:R-:W0:Y:S02]  /*66f0*/  F2F.F64.F32 R4, R4 ;  /* 0x0000000400047310 */ /* 0x000e240000201800 */
[----:B0-----:R0:W-:Y:S01]  /*6700*/  STG.E.64 desc[UR36][R2.64], R4 ;  /* 0x0000000402007986 */ /* 0x0011e2000c101b24 */
[----:B------:R-:W-:Y:S05]  /*6710*/  BRA `(.L_x_2968) ;  /* 0x0000000800b87947 */ /* 0x000fea0003800000 */
.L_x_2963:
        /* <DEDUP_REMOVED lines=14> */
.L_x_2978:
        /* <DEDUP_REMOVED lines=18> */
.L_x_2981:
[----:B------:R-:W-:-:S04]  /*6920*/  SHF.R.U32.HI R5, RZ, 0x18, R5 ;  /* 0x00000018ff057819 */ /* 0x000fc80000011605 */
[----:B------:R-:W-:-:S07]  /*6930*/  LOP3.LUT R0, R0, 0x80, R5, 0xf8, !PT ;  /* 0x0000008000007812 */ /* 0x000fce00078ef805 */
.L_x_2980:
[----:B------:R-:W-:Y:S05]  /*6940*/  BSYNC.RECONVERGENT B0 ;  /* 0x0000000000007941 */ /* 0x000fea0003800200 */
.L_x_2979:
[----:B------:R0:W-:Y:S01]  /*6950*/  STG.E.U8 desc[UR36][R2.64], R0 ;  /* 0x0000000002007986 */ /* 0x0001e2000c101124 */
[----:B------:R-:W-:Y:S05]  /*6960*/  BRA `(.L_x_2968) ;  /* 0x0000000800247947 */ /* 0x000fea0003800000 */
.L_x_2977:
        /* <DEDUP_REMOVED lines=18> */
.L_x_2984:
[----:B------:R-:W-:-:S04]  /*6a90*/  SHF.R.U32.HI R5, RZ, 0x18, R5 ;  /* 0x00000018ff057819 */ /* 0x000fc80000011605 */
[----:B------:R-:W-:-:S07]  /*6aa0*/  LOP3.LUT R0, R0, 0x80, R5, 0xf8, !PT ;  /* 0x0000008000007812 */ /* 0x000fce00078ef805 */
.L_x_2983:
[----:B------:R-:W-:Y:S05]  /*6ab0*/  BSYNC.RECONVERGENT B0 ;  /* 0x0000000000007941 */ /* 0x000fea0003800200 */
.L_x_2982:
[----:B------:R0:W-:Y:S01]  /*6ac0*/  STG.E.U8 desc[UR36][R2.64], R0 ;  /* 0x0000000002007986 */ /* 0x0001e2000c101124 */
[----:B------:R-:W-:Y:S05]  /*6ad0*/  BRA `(.L_x_2968) ;  /* 0x0000000400c87947 */ /* 0x000fea0003800000 */
.L_x_2976:
        /* <DEDUP_REMOVED lines=22> */
.L_x_2986:
[----:B------:R-:W-:-:S06]  /*6c40*/  HADD2.F32 R5, -RZ, R5.H0_H0 ;  /* 0x20000005ff057230 */ /* 0x000fcc0000004100 */
[----:B------:R-:W0:Y:S02]  /*6c50*/  F2I.U64.TRUNC R4, R5 ;  /* 0x0000000500047311 */ /* 0x000e24000020d800 */
[----:B0-----:R0:W-:Y:S01]  /*6c60*/  STG.E.64 desc[UR36][R2.64], R4 ;  /* 0x0000000402007986 */ /* 0x0011e2000c101b24 */
[----:B------:R-:W-:Y:S05]  /*6c70*/  BRA `(.L_x_2968) ;  /* 0x0000000400607947 */ /* 0x000fea0003800000 */
.L_x_2985:
[----:B------:R-:W-:-:S06]  /*6c80*/  HADD2.F32 R5, -RZ, R5.H0_H0 ;  /* 0x20000005ff057230 */ /* 0x000fcc0000004100 */
[----:B------:R-:W0:Y:S02]  /*6c90*/  F2I.FTZ.U32.TRUNC.NTZ R5, R5 ;  /* 0x0000000500057305 */ /* 0x000e24000021f000 */
[----:B0-----:R0:W-:Y:S01]  /*6ca0*/  STG.E desc[UR36][R2.64], R5 ;  /* 0x0000000502007986 */ /* 0x0011e2000c101924 */
[----:B------:R-:W-:Y:S05]  /*6cb0*/  BRA `(.L_x_2968) ;  /* 0x0000000400507947 */ /* 0x000fea0003800000 */
.L_x_2975:
        /* <DEDUP_REMOVED lines=13> */
.L_x_2988:
        /* <DEDUP_REMOVED lines=8> */
.L_x_2987:
[----:B------:R-:W-:-:S09]  /*6e10*/  UISETP.NE.AND UP0, UPT, UR4, 0xf, UPT ;  /* 0x0000000f0400788c */ /* 0x000fd2000bf05270 */
[----:B------:R-:W-:Y:S05]  /*6e20*/  BRA.U !UP0, `(.L_x_2989) ;  /* 0x0000000108e87547 */ /* 0x000fea000b800000 */
[----:B------:R-:W-:-:S09]  /*6e30*/  UISETP.NE.AND UP0, UPT, UR4, 0x17, UPT ;  /* 0x000000170400788c */ /* 0x000fd2000bf05270 */
[----:B------:R-:W-:Y:S05]  /*6e40*/  BRA.U !UP0, `(.L_x_2990) ;  /* 0x0000000108907547 */ /* 0x000fea000b800000 */
[----:B------:R-:W-:-:S09]  /*6e50*/  UISETP.NE.AND UP0, UPT, UR4, 0x18, UPT ;  /* 0x000000180400788c */ /* 0x000fd2000bf05270 */
[----:B------:R-:W-:Y:S05]  /*6e60*/  BRA.U !UP0, `(.L_x_2991) ;  /* 0x0000000108447547 */ /* 0x000fea000b800000 */
.L_x_2967:
        /* <DEDUP_REMOVED lines=16> */
.L_x_2992:
[----:B------:R-:W-:Y:S05]  /*6f70*/  BRA `(.L_x_2968) ;  /* 0x0000000000a07947 */ /* 0x000fea0003800000 */
.L_x_2991:
        /* <DEDUP_REMOVED lines=13> */
.L_x_2994:
[----:B------:R-:W-:Y:S05]  /*7050*/  BSYNC.RECONVERGENT B0 ;  /* 0x0000000000007941 */ /* 0x000fea0003800200 */
.L_x_2993:
[----:B------:R-:W-:-:S05]  /*7060*/  LOP3.LUT R5, R0, 0x80, R5, 0xf8, !PT ;  /* 0x0000008000057812 */ /* 0x000fca00078ef805 */
[----:B------:R0:W-:Y:S01]  /*7070*/  STG.E.U8 desc[UR36][R2.64], R5 ;  /* 0x0000000502007986 */ /* 0x0001e2000c101124 */
[----:B------:R-:W-:Y:S05]  /*7080*/  BRA `(.L_x_2968) ;  /* 0x00000000005c7947 */ /* 0x000fea0003800000 */
.L_x_2990:
        /* <DEDUP_REMOVED lines=12> */
.L_x_2996:
[----:B------:R-:W-:Y:S01]  /*7150*/  IMAD.MOV.U32 R0, RZ, RZ, 0x7f ;  /* 0x0000007fff007424 */ /* 0x000fe200078e00ff */
[----:B------:R-:W-:-:S04]  /*7160*/  ISETP.GT.U32.AND P0, PT, R4, 0x7f800000, PT ;  /* 0x7f8000000400780c */ /* 0x000fc80003f04070 */
[----:B------:R-:W-:-:S09]  /*7170*/  SEL R0, R0, 0x7c, P0 ;  /* 0x0000007c00007807 */ /* 0x000fd20000000000 */
.L_x_2997:
[----:B------:R-:W-:Y:S05]  /*7180*/  BSYNC.RECONVERGENT B0 ;  /* 0x0000000000007941 */ /* 0x000fea0003800200 */
.L_x_2995:
[----:B------:R-:W-:-:S04]  /*7190*/  SHF.R.U32.HI R5, RZ, 0x18, R5 ;  /* 0x00000018ff057819 */ /* 0x000fc80000011605 */
[----:B------:R-:W-:-:S05]  /*71a0*/  LOP3.LUT R5, R0, 0x80, R5, 0xf8, !PT ;  /* 0x0000008000057812 */ /* 0x000fca00078ef805 */
[----:B------:R0:W-:Y:S01]  /*71b0*/  STG.E.U8 desc[UR36][R2.64], R5 ;  /* 0x0000000502007986 */ /* 0x0001e2000c101124 */
[----:B------:R-:W-:Y:S05]  /*71c0*/  BRA `(.L_x_2968) ;  /* 0x00000000000c7947 */ /* 0x000fea0003800000 */
.L_x_2989:
[----:B------:R-:W-:-:S05]  /*71d0*/  HADD2.F32 R0, -RZ, R5.H0_H0 ;  /* 0x20000005ff007230 */ /* 0x000fca0000004100 */
[----:B------:R-:W-:-:S05]  /*71e0*/  F2FP.BF16.F32.PACK_AB R0, RZ, R0 ;  /* 0x00000000ff00723e */ /* 0x000fca00000010ff */
[----:B------:R0:W-:Y:S02]  /*71f0*/  STG.E.U16 desc[UR36][R2.64], R0 ;  /* 0x0000000002007986 */ /* 0x0001e4000c101524 */
.L_x_2968:
[----:B------:R-:W-:-:S07]  /*7200*/  VIADD R17, R17, 0x80 ;  /* 0x0000008011117836 */ /* 0x000fce0000000000 */
.L_x_2923:
[----:B------:R-:W-:Y:S05]  /*7210*/  BSYNC.RECONVERGENT B6 ;  /* 0x0000000000067941 */ /* 0x000fea0003800200 */
.L_x_2922:
        /* <DEDUP_REMOVED lines=307> */
.L_x_3000:
        /* <DEDUP_REMOVED lines=19> */
.L_x_3004:
[----:B------:R0:W2:Y:S02]  /*8680*/  LDG.E.U8 R2, desc[UR36][R2.64] ;  /* 0x0000002402027981 */ /* 0x0000a4000c1e1100 */
[----:B0-----:R-:W-:Y:S02]  /*8690*/  PRMT R3, R3, 0x5410, RZ ;  /* 0x0000541003037816 */ /* 0x001fe400000000ff */
[----:B--2---:R-:W-:-:S04]  /*86a0*/  I2FP.F32.U32 R0, R2 ;  /* 0x0000000200007245 */ /* 0x004fc80000201000 */
[----:B------:R-:W-:Y:S01]  /*86b0*/  F2FP.F16.F32.PACK_AB R0, RZ, R0 ;  /* 0x00000000ff00723e */ /* 0x000fe200000000ff */
[----:B------:R-:W-:Y:S06]  /*86c0*/  BRA `(.L_x_3006) ;  /* 0x0000000c00e47947 */ /* 0x000fec0003800000 */
.L_x_3003:
        /* <DEDUP_REMOVED lines=11> */
.L_x_3008:
[----:B------:R0:W2:Y:S02]  /*8780*/  LDG.E R2, desc[UR36][R2.64] ;  /* 0x0000002402027981 */ /* 0x0000a4000c1e1900 */
[----:B0-----:R-:W-:Y:S02]  /*8790*/  PRMT R3, R3, 0x5410, RZ ;  /* 0x0000541003037816 */ /* 0x001fe400000000ff */
[----:B--2---:R-:W-:-:S04]  /*87a0*/  I2FP.F32.S32 R0, R2 ;  /* 0x0000000200007245 */ /* 0x004fc80000201400 */
[----:B------:R-:W-:Y:S01]  /*87b0*/  F2FP.F16.F32.PACK_AB R0, RZ, R0 ;  /* 0x00000000ff00723e */ /* 0x000fe200000000ff */
[----:B------:R-:W-:Y:S06]  /*87c0*/  BRA `(.L_x_3006) ;  /* 0x0000000c00a47947 */ /* 0x000fec0003800000 */
.L_x_3007:
[----:B------:R0:W2:Y:S02]  /*87d0*/  LDG.E.U16 R2, desc[UR36][R2.64] ;  /* 0x0000002402027981 */ /* 0x0000a4000c1e1500 */
[----:B0-----:R-:W-:Y:S01]  /*87e0*/  PRMT R3, R3, 0x5410, RZ ;  /* 0x0000541003037816 */ /* 0x001fe200000000ff */
[----:B--2---:R-:W0:Y:S02]  /*87f0*/  I2F.S16 R0, R2 ;  /* 0x0000000200007306 */ /* 0x004e240000101400 */
[----:B0-----:R-:W-:Y:S01]  /*8800*/  F2FP.F16.F32.PACK_AB R0, RZ, R0 ;  /* 0x00000000ff00723e */ /* 0x001fe200000000ff */
[----:B------:R-:W-:Y:S06]  /*8810*/  BRA `(.L_x_3006) ;  /* 0x0000000c00907947 */ /* 0x000fec0003800000 */
.L_x_3002:
        /* <DEDUP_REMOVED lines=10> */
.L_x_3010:
[----:B------:R0:W2:Y:S02]  /*88c0*/  LDG.E.U16 R0, desc[UR36][R2.64] ;  /* 0x0000002402007981 */ /* 0x0000a4000c1e1500 */
[----:B0-----:R-:W-:Y:S01]  /*88d0*/  PRMT R3, R3, 0x5410, RZ ;  /* 0x0000541003037816 */ /* 0x001fe200000000ff */
[----:B--2---:R-:W-:-:S05]  /*88e0*/  HADD2.F32 R0, -RZ, R0.H0_H0 ;  /* 0x20000000ff007230 */ /* 0x004fca0000004100 */
[----:B------:R-:W-:Y:S01]  /*88f0*/  F2FP.F16.F32.PACK_AB R0, RZ, R0 ;  /* 0x00000000ff00723e */ /* 0x000fe200000000ff */
[----:B------:R-:W-:Y:S06]  /*8900*/  BRA `(.L_x_3006) ;  /* 0x0000000c00547947 */ /* 0x000fec0003800000 */
.L_x_3009:
        /* <DEDUP_REMOVED lines=10> */
.L_x_3012:
[----:B------:R-:W2:Y:S02]  /*89b0*/  LDG.E R2, desc[UR36][R2.64] ;  /* 0x0000002402027981 */ /* 0x000ea4000c1e1900 */
[----:B--2---:R-:W-:Y:S02]  /*89c0*/  PRMT R0, R2, 0x7610, R0 ;  /* 0x0000761002007816 */ /* 0x004fe40000000000 */
[----:B------:R-:W-:Y:S01]  /*89d0*/  PRMT R3, R3, 0x7610, R2 ;  /* 0x0000761003037816 */ /* 0x000fe20000000002 */
[----:B------:R-:W-:Y:S06]  /*89e0*/  BRA `(.L_x_3006) ;  /* 0x0000000c001c7947 */ /* 0x000fec0003800000 */
.L_x_3011:
        /* <DEDUP_REMOVED lines=9> */
.L_x_3001:
        /* <DEDUP_REMOVED lines=14> */
.L_x_3015:
        /* <DEDUP_REMOVED lines=13> */
.L_x_3014:
[----:B------:R-:W-:-:S09]  /*8c30*/  UISETP.NE.AND UP0, UPT, UR4, 0xf, UPT ;  /* 0x0000000f0400788c */ /* 0x000fd2000bf05270 */
[----:B------:R-:W-:Y:S05]  /*8c40*/  BRA.U !UP0, `(.L_x_3016) ;  /* 0x00000001089c7547 */ /* 0x000fea000b800000 */
[----:B------:R-:W-:-:S09]  /*8c50*/  UISETP.NE.AND UP0, UPT, UR4, 0x17, UPT ;  /* 0x000000170400788c */ /* 0x000fd2000bf05270 */
[----:B------:R-:W-:Y:S05]  /*8c60*/  BRA.U !UP0, `(.L_x_3017) ;  /* 0x00000001085c7547 */ /* 0x000fea000b800000 */
[----:B------:R-:W-:-:S09]  /*8c70*/  UISETP.NE.AND UP0, UPT, UR4, 0x18, UPT ;  /* 0x000000180400788c */ /* 0x000fd2000bf05270 */
[----:B------:R-:W-:Y:S05]  /*8c80*/  BRA.U UP0, `(.L_x_3005) ;  /* 0x0000000900047547 */ /* 0x000fea000b800000 */
[----:B------:R0:W2:Y:S01]  /*8c90*/  LDG.E.U8 R0, desc[UR36][R2.64] ;  /* 0x0000002402007981 */ /* 0x0000a2000c1e1100 */
[----:B------:R-:W-:Y:S02]  /*8ca0*/  MOV R6, 0x1f ;  /* 0x0000001f00067802 */ /* 0x000fe40000000f00 */
[----:B0-----:R-:W-:Y:S01]  /*8cb0*/  PRMT R3, R3, 0x5410, RZ ;  /* 0x0000541003037816 */ /* 0x001fe200000000ff */
        /* <DEDUP_REMOVED lines=16> */
[----:B------:R-:W-:Y:S01]  /*8dc0*/  F2FP.F16.F32.PACK_AB R0, RZ, R0 ;  /* 0x00000000ff00723e */ /* 0x000fe200000000ff */
[----:B------:R-:W-:Y:S06]  /*8dd0*/  BRA `(.L_x_3006) ;  /* 0x0000000800207947 */ /* 0x000fec0003800000 */
.L_x_3017:
[----:B------:R0:W2:Y:S02]  /*8de0*/  LDG.E.U8 R2, desc[UR36][R2.64] ;  /* 0x0000002402027981 */ /* 0x0000a4000c1e1100 */
[----:B0-----:R-:W-:Y:S02]  /*8df0*/  PRMT R3, R3, 0x5410, RZ ;  /* 0x0000541003037816 */ /* 0x001fe400000000ff */
        /* <DEDUP_REMOVED lines=12> */
.L_x_3016:
[----:B------:R0:W2:Y:S02]  /*8ec0*/  LDG.E.U16 R0, desc[UR36][R2.64] ;  /* 0x0000002402007981 */ /* 0x0000a4000c1e1500 */
[----:B0-----:R-:W-:Y:S01]  /*8ed0*/  PRMT R3, R3, 0x5410, RZ ;  /* 0x0000541003037816 */ /* 0x001fe200000000ff */
[----:B--2---:R-:W-:-:S05]  /*8ee0*/  IMAD.U32 R0, R0, 0x10000, RZ ;  /* 0x0001000000007824 */ /* 0x004fca00078e00ff */
[----:B------:R-:W-:Y:S01]  /*8ef0*/  F2FP.F16.F32.PACK_AB R0, RZ, R0 ;  /* 0x00000000ff00723e */ /* 0x000fe200000000ff */
[----:B------:R-:W-:Y:S06]  /*8f00*/  BRA `(.L_x_3006) ;  /* 0x0000000400d47947 */ /* 0x000fec0003800000 */
.L_x_3013:
        /* <DEDUP_REMOVED lines=13> */
.L_x_3020:
        /* <DEDUP_REMOVED lines=21> */
.L_x_3024:
[----:B------:R-:W-:Y:S05]  /*9130*/  BSYNC.RECONVERGENT B1 ;  /* 0x0000000000017941 */ /* 0x000fea0003800200 */
.L_x_3023:
[----:B------:R-:W-:Y:S01]  /*9140*/  IMAD.SHL.U32 R0, R0, 0x100000, RZ ;  /* 0x0010000000007824 */ /* 0x000fe200078e00ff */
[----:B------:R-:W-:-:S04]  /*9150*/  LEA R2, R2, 0x3b800000, 0x17 ;  /* 0x3b80000002027811 */ /* 0x000fc800078eb8ff */
[----:B------:R-:W-:-:S07]  /*9160*/  LOP3.LUT R0, R2, R0, R7, 0xfe, !PT ;  /* 0x0000000002007212 */ /* 0x000fce00078efe07 */
.L_x_3022:
[----:B------:R-:W-:Y:S05]  /*9170*/  BSYNC.RECONVERGENT B0 ;  /* 0x0000000000007941 */ /* 0x000fea0003800200 */
.L_x_3021:
[----:B------:R-:W-:Y:S02]  /*9180*/  F2FP.F16.F32.PACK_AB R0, RZ, R0 ;  /* 0x00000000ff00723e */ /* 0x000fe400000000ff */
[----:B------:R-:W-:Y:S01]  /*9190*/  PRMT R3, R3, 0x5410, RZ ;  /* 0x0000541003037816 */ /* 0x000fe200000000ff */
[----:B------:R-:W-:Y:S06]  /*91a0*/  BRA `(.L_x_3006) ;  /* 0x00000004002c7947 */ /* 0x000fec0003800000 */
.L_x_3019:
        /* <DEDUP_REMOVED lines=21> */
.L_x_3028:
[----:B------:R-:W-:Y:S05]  /*9300*/  BSYNC.RECONVERGENT B1 ;  /* 0x0000000000017941 */ /* 0x000fea0003800200 */
.L_x_3027:
[----:B------:R-:W-:Y:S02]  /*9310*/  SHF.L.U32 R0, R0, 0x15, RZ ;  /* 0x0000001500007819 */ /* 0x000fe400000006ff */
[----:B------:R-:W-:-:S04]  /*9320*/  LEA R2, R2, 0x37800000, 0x17 ;  /* 0x3780000002027811 */ /* 0x000fc800078eb8ff */
[----:B------:R-:W-:-:S07]  /*9330*/  LOP3.LUT R0, R2, R0, R7, 0xfe, !PT ;  /* 0x0000000002007212 */ /* 0x000fce00078efe07 */
.L_x_3026:
[----:B------:R-:W-:Y:S05]  /*9340*/  BSYNC.RECONVERGENT B0 ;  /* 0x0000000000007941 */ /* 0x000fea0003800200 */
.L_x_3025:
[----:B------:R-:W-:Y:S02]  /*9350*/  F2FP.F16.F32.PACK_AB R0, RZ, R0 ;  /* 0x00000000ff00723e */ /* 0x000fe400000000ff */
[----:B------:R-:W-:Y:S01]  /*9360*/  PRMT R3, R3, 0x5410, RZ ;  /* 0x0000541003037816 */ /* 0x000fe200000000ff */
[----:B------:R-:W-:Y:S06]  /*9370*/  BRA `(.L_x_3006) ;  /* 0x0000000000b87947 */ /* 0x000fec0003800000 */
.L_x_3018:
        /* <DEDUP_REMOVED lines=14> */
.L_x_3032:
[----:B------:R-:W-:Y:S05]  /*9460*/  BSYNC.RECONVERGENT B0 ;  /* 0x0000000000007941 */ /* 0x000fea0003800200 */
.L_x_3031:
[----:B------:R-:W-:Y:S02]  /*9470*/  PRMT R3, R3, 0x5410, RZ ;  /* 0x0000541003037816 */ /* 0x000fe400000000ff */
[----:B------:R-:W-:Y:S01]  /*9480*/  F2FP.F16.F32.PACK_AB R0, RZ, R0 ;  /* 0x00000000ff00723e */ /* 0x000fe200000000ff */
[----:B------:R-:W-:Y:S06]  /*9490*/  BRA `(.L_x_3006) ;  /* 0x0000000000707947 */ /* 0x000fec0003800000 */
.L_x_3005:
[----:B------:R-:W-:Y:S01]  /*94a0*/  MOV R2, 0x0 ;  /* 0x0000000000027802 */ /* 0x000fe20000000f00 */
[----:B------:R-:W0:Y:S01]  /*94b0*/  LDCU.64 UR4, c[0x4][0x158] ;  /* 0x01002b00ff0477ac */ /* 0x000e220008000a00 */
[----:B------:R-:W-:Y:S02]  /*94c0*/  HFMA2 R8, -RZ, RZ, 0, 4.64916229248046875e-06 ;  /* 0x0000004eff087431 */ /* 0x000fe400000001ff */
[----:B------:R-:W-:Y:S01]  /*94d0*/  IMAD.MOV.U32 R12, RZ, RZ, 0x1 ;  /* 0x00000001ff0c7424 */ /* 0x000fe200078e00ff */
[----:B------:R-:W-:Y:S01]  /*94e0*/  MOV R13, RZ ;  /* 0x000000ff000d7202 */ /* 0x000fe20000000f00 */
[----:B------:R-:W1:Y:S01]  /*94f0*/  LDCU.64 UR6, c[0x4][0x160] ;  /* 0x01002c00ff0677ac */ /* 0x000e620008000a00 */
[----:B------:R-:W2:Y:S01]  /*9500*/  LDC.64 R2, c[0x4][R2] ;  /* 0x0100000002027b82 */ /* 0x000ea20000000a00 */
[----:B------:R-:W3:Y:S01]  /*9510*/  LDCU.64 UR8, c[0x4][0x28] ;  /* 0x01000500ff0877ac */ /* 0x000ee20008000a00 */
[----:B0-----:R-:W-:Y:S01]  /*9520*/  MOV R4, UR4 ;  /* 0x0000000400047c02 */ /* 0x001fe20008000f00 */
[----:B------:R-:W-:Y:S01]  /*9530*/  IMAD.U32 R5, RZ, RZ, UR5 ;  /* 0x00000005ff057e24 */ /* 0x000fe2000f8e00ff */
[----:B-1----:R-:W-:Y:S01]  /*9540*/  MOV R6, UR6 ;  /* 0x0000000600067c02 */ /* 0x002fe20008000f00 */
[----:B------:R-:W-:Y:S01]  /*9550*/  IMAD.U32 R7, RZ, RZ, UR7 ;  /* 0x00000007ff077e24 */ /* 0x000fe2000f8e00ff */
[----:B---3--:R-:W-:Y:S01]  /*9560*/  MOV R10, UR8 ;  /* 0x00000008000a7c02 */ /* 0x008fe20008000f00 */
[----:B------:R-:W-:-:S07]  /*9570*/  IMAD.U32 R11, RZ, RZ, UR9 ;  /* 0x00000009ff0b7e24 */ /* 0x000fce000f8e00ff */
[----:B------:R-:W-:-:S07]  /*9580*/  LEPC R20, `(.L_x_3033) ;  /* 0x000000001014794e */ /* 0x000fce0000000000 */
[----:B--2---:R-:W-:Y:S05]  /*9590*/  CALL.ABS.NOINC R2 ;  /* 0x0000000002007343 */ /* 0x004fea0003c00000 */
.L_x_3033:
[----:B------:R-:W-:Y:S02]  /*95a0*/  PRMT R0, RZ, 0x7610, R0 ;  /* 0x00007610ff007816 */ /* 0x000fe40000000000 */
[----:B------:R-:W-:Y:S01]  /*95b0*/  PRMT R3, R3, 0x5410, RZ ;  /* 0x0000541003037816 */ /* 0x000fe200000000ff */
[----:B------:R-:W-:Y:S06]  /*95c0*/  BRA `(.L_x_3006) ;  /* 0x0000000000247947 */ /* 0x000fec0003800000 */
.L_x_3030:
[----:B------:R-:W2:Y:S02]  /*95d0*/  LDG.E.64 R2, desc[UR36][R2.64] ;  /* 0x0000002402027981 */ /* 0x000ea4000c1e1b00 */
[----:B--2---:R0:W1:Y:S02]  /*95e0*/  I2F.U64 R0, R2 ;  /* 0x0000000200007312 */ /* 0x0040640000301000 */
[----:B0-----:R-:W-:Y:S02]  /*95f0*/  PRMT R3, R3, 0x5410, RZ ;  /* 0x0000541003037816 */ /* 0x001fe400000000ff */
[----:B-1----:R-:W-:Y:S01]  /*9600*/  F2FP.F16.F32.PACK_AB R0, RZ, R0 ;  /* 0x00000000ff00723e */ /* 0x002fe200000000ff */
[----:B------:R-:W-:Y:S06]  /*9610*/  BRA `(.L_x_3006) ;  /* 0x0000000000107947 */ /* 0x000fec0003800000 */
.L_x_3029:
[----:B------:R0:W2:Y:S02]  /*9620*/  LDG.E R2, desc[UR36][R2.64] ;  /* 0x0000002402027981 */ /* 0x0000a4000c1e1900 */
[----:B0-----:R-:W-:Y:S02]  /*9630*/  PRMT R3, R3, 0x5410, RZ ;  /* 0x0000541003037816 */ /* 0x001fe400000000ff */
[----:B--2---:R-:W-:-:S04]  /*9640*/  I2FP.F32.U32 R0, R2 ;  /* 0x0000000200007245 */ /* 0x004fc80000201000 */
[----:B------:R-:W-:-:S07]  /*9650*/  F2FP.F16.F32.PACK_AB R0, RZ, R0 ;  /* 0x00000000ff00723e */ /* 0x000fce00000000ff */
.L_x_3006:
        /* <DEDUP_REMOVED lines=13> */
[----:B------:R-:W-:Y:S02]  /*9730*/  HFMA2 R5, -RZ, RZ, 3.4921875, 0 ;  /* 0x42fc0000ff057431 */ /* 0x000fe400000001ff */
[----:B------:R-:W-:Y:S01]  /*9740*/  FMUL.RZ R10, R3, 0.15915493667125701904 ;  /* 0x3e22f983030a7820 */ /* 0x000fe2000040c000 */
[----:B------:R-:W-:Y:S01]  /*9750*/  MOV R7, 0x363d0ada ;  /* 0x363d0ada00077802 */ /* 0x000fe20000000f00 */
        /* <DEDUP_REMOVED lines=37> */
.L_x_3037:
        /* <DEDUP_REMOVED lines=12> */
.L_x_3036:
[----:B------:R-:W-:-:S05]  /*9a70*/  FADD.FTZ R0, R3, -R3 ;  /* 0x8000000303007221 */ /* 0x000fca0000010000 */
[----:B------:R-:W-:Y:S01]  /*9a80*/  MOV R5, R0 ;  /* 0x0000000000057202 */ /* 0x000fe20000000f00 */
[----:B------:R-:W-:Y:S06]  /*9a90*/  BRA `(.L_x_3038) ;  /* 0x0000000000307947 */ /* 0x000fec0003800000 */
.L_x_3035:
        /* <DEDUP_REMOVED lines=12> */
.L_x_3038:
[----:B------:R-:W-:Y:S05]  /*9b60*/  BSYNC.RECONVERGENT B0 ;  /* 0x0000000000007941 */ /* 0x000fea0003800200 */
.L_x_3034:
        /* <DEDUP_REMOVED lines=20> */
.L_x_3042:
[----:B------:R-:W-:-:S06]  /*9cb0*/  HADD2.F32 R5, -RZ, R5.H0_H0 ;  /* 0x20000005ff057230 */ /* 0x000fcc0000004100 */
[----:B------:R-:W0:Y:S02]  /*9cc0*/  F2I.S64.TRUNC R4, R5 ;  /* 0x0000000500047311 */ /* 0x000e24000020d900 */
[----:B0-----:R0:W-:Y:S01]  /*9cd0*/  STG.E.U8 desc[UR36][R2.64], R4 ;  /* 0x0000000402007986 */ /* 0x0011e2000c101124 */
[----:B------:R-:W-:Y:S05]  /*9ce0*/  BRA `(.L_x_3044) ;  /* 0x0000000c00707947 */ /* 0x000fea0003800000 */
.L_x_3041:
        /* <DEDUP_REMOVED lines=10> */
.L_x_3046:
[----:B------:R-:W-:-:S06]  /*9d90*/  HADD2.F32 R5, -RZ, R5.H0_H0 ;  /* 0x20000005ff057230 */ /* 0x000fcc0000004100 */
[----:B------:R-:W0:Y:S02]  /*9da0*/  F2I.FTZ.TRUNC.NTZ R5, R5 ;  /* 0x0000000500057305 */ /* 0x000e24000021f100 */
[----:B0-----:R0:W-:Y:S01]  /*9db0*/  STG.E desc[UR36][R2.64], R5 ;  /* 0x0000000502007986 */ /* 0x0011e2000c101924 */
[----:B------:R-:W-:Y:S05]  /*9dc0*/  BRA `(.L_x_3044) ;  /* 0x0000000c00387947 */ /* 0x000fea0003800000 */
.L_x_3045:
[----:B------:R-:W-:-:S06]  /*9dd0*/  HADD2.F32 R5, -RZ, R5.H0_H0 ;  /* 0x20000005ff057230 */ /* 0x000fcc0000004100 */
[----:B------:R-:W0:Y:S02]  /*9de0*/  F2I.FTZ.TRUNC.NTZ R5, R5 ;  /* 0x0000000500057305 */ /* 0x000e24000021f100 */
[----:B0-----:R0:W-:Y:S01]  /*9df0*/  STG.E.U16 desc[UR36][R2.64], R5 ;  /* 0x0000000502007986 */ /* 0x0011e2000c101524 */
[----:B------:R-:W-:Y:S05]  /*9e00*/  BRA `(.L_x_3044) ;  /* 0x0000000c00287947 */ /* 0x000fea0003800000 */
.L_x_3040:
        /* <DEDUP_REMOVED lines=9> */
.L_x_3048:
[----:B------:R0:W-:Y:S01]  /*9ea0*/  STG.E.U16 desc[UR36][R2.64], R5 ;  /* 0x0000000502007986 */ /* 0x0001e2000c101524 */
[----:B------:R-:W-:Y:S05]  /*9eb0*/  BRA `(.L_x_3044) ;  /* 0x0000000800fc7947 */ /* 0x000fea0003800000 */
.L_x_3047:
        /* <DEDUP_REMOVED lines=10> */
.L_x_3050:
[----:B------:R0:W-:Y:S01]  /*9f60*/  STG.E desc[UR36][R2.64], R5 ;  /* 0x0000000502007986 */ /* 0x0001e2000c101924 */
[----:B------:R-:W-:Y:S05]  /*9f70*/  BRA `(.L_x_3044) ;  /* 0x0000000800cc7947 */ /* 0x000fea0003800000 */
.L_x_3049:
[----:B------:R-:W-:-:S05]  /*9f80*/  HADD2.F32 R4, -RZ, R5.H0_H0 ;  /* 0x20000005ff047230 */ /* 0x000fca0000004100 */
[----:B------:R-:W-:-:S06]  /*9f90*/  FMUL.FTZ R4, R4, 1 ;  /* 0x3f80000004047820 */ /* 0x000fcc0000410000 */
[----:B------:R-:W0:Y:S02]  /*9fa0*/  F2F.F64.F32 R4, R4 ;  /* 0x0000000400047310 */ /* 0x000e240000201800 */
[----:B0-----:R0:W-:Y:S01]  /*9fb0*/  STG.E.64 desc[UR36][R2.64], R4 ;  /* 0x0000000402007986 */ /* 0x0011e2000c101b24 */
[----:B------:R-:W-:Y:S05]  /*9fc0*/  BRA `(.L_x_3044) ;  /* 0x0000000800b87947 */ /* 0x000fea0003800000 */
.L_x_3039:
        /* <DEDUP_REMOVED lines=14> */
.L_x_3054:
        /* <DEDUP_REMOVED lines=18> */
.L_x_3057:
[----:B------:R-:W-:-:S04]  /*a1d0*/  SHF.R.U32.HI R5, RZ, 0x18, R5 ;  /* 0x00000018ff057819 */ /* 0x000fc80000011605 */
[----:B------:R-:W-:-:S07]  /*a1e0*/  LOP3.LUT R0, R0, 0x80, R5, 0xf8, !PT ;  /* 0x0000008000007812 */ /* 0x000fce00078ef805 */
.L_x_3056:
[----:B------:R-:W-:Y:S05]  /*a1f0*/  BSYNC.RECONVERGENT B0 ;  /* 0x0000000000007941 */ /* 0x000fea0003800200 */
.L_x_3055:
[----:B------:R0:W-:Y:S01]  /*a200*/  STG.E.U8 desc[UR36][R2.64], R0 ;  /* 0x0000000002007986 */ /* 0x0001e2000c101124 */
[----:B------:R-:W-:Y:S05]  /*a210*/  BRA `(.L_x_3044) ;  /* 0x0000000800247947 */ /* 0x000fea0003800000 */
.L_x_3053:
        /* <DEDUP_REMOVED lines=18> */
.L_x_3060:
[----:B------:R-:W-:-:S04]  /*a340*/  SHF.R.U32.HI R5, RZ, 0x18, R5 ;  /* 0x00000018ff057819 */ /* 0x000fc80000011605 */
[----:B------:R-:W-:-:S07]  /*a350*/  LOP3.LUT R0, R0, 0x80, R5, 0xf8, !PT ;  /* 0x0000008000007812 */ /* 0x000fce00078ef805 */
.L_x_3059:
[----:B------:R-:W-:Y:S05]  /*a360*/  BSYNC.RECONVERGENT B0 ;  /* 0x0000000000007941 */ /* 0x000fea0003800200 */
.L_x_3058:
[----:B------:R0:W-:Y:S01]  /*a370*/  STG.E.U8 desc[UR36][R2.64], R0 ;  /* 0x0000000002007986 */ /* 0x0001e2000c101124 */
[----:B------:R-:W-:Y:S05]  /*a380*/  BRA `(.L_x_3044) ;  /* 0x0000000400c87947 */ /* 0x000fea0003800000 */
.L_x_3052:
        /* <DEDUP_REMOVED lines=20> */
[----:B------:R0:W-:Y:S01]  /*a4d0*/  STG.E.U8 desc[UR36][R2.64], R5 ;  /* 0x0000000502007986 */ /* 0x0001e2000c101124 */
[----:B------:R-:W-:Y:S05]  /*a4e0*/  BRA `(.L_x_3044) ;  /* 0x0000000400707947 */ /* 0x000fea0003800000 */
.L_x_3062:
[----:B------:R-:W-:-:S06]  /*a4f0*/  HADD2.F32 R5, -RZ, R5.H0_H0 ;  /* 0x20000005ff057230 */ /* 0x000fcc0000004100 */
[----:B------:R-:W0:Y:S02]  /*a500*/  F2I.U64.TRUNC R4, R5 ;  /* 0x0000000500047311 */ /* 0x000e24000020d800 */
[----:B0-----:R0:W-:Y:S01]  /*a510*/  STG.E.64 desc[UR36][R2.64], R4 ;  /* 0x0000000402007986 */ /* 0x0011e2000c101b24 */
[----:B------:R-:W-:Y:S05]  /*a520*/  BRA `(.L_x_3044) ;  /* 0x0000000400607947 */ /* 0x000fea0003800000 */
.L_x_3061:
[----:B------:R-:W-:-:S06]  /*a530*/  HADD2.F32 R5, -RZ, R5.H0_H0 ;  /* 0x20000005ff057230 */ /* 0x000fcc0000004100 */
[----:B------:R-:W0:Y:S02]  /*a540*/  F2I.FTZ.U32.TRUNC.NTZ R5, R5 ;  /* 0x0000000500057305 */ /* 0x000e24000021f000 */
[----:B0-----:R0:W-:Y:S01]  /*a550*/  STG.E desc[UR36][R2.64], R5 ;  /* 0x0000000502007986 */ /* 0x0011e2000c101924 */
[----:B------:R-:W-:Y:S05]  /*a560*/  BRA `(.L_x_3044) ;  /* 0x0000000400507947 */ /* 0x000fea0003800000 */
.L_x_3051:
        /* <DEDUP_REMOVED lines=13> */
.L_x_3064:
        /* <DEDUP_REMOVED lines=8> */
.L_x_3063:
[----:B------:R-:W-:-:S09]  /*a6c0*/  UISETP.NE.AND UP0, UPT, UR4, 0xf, UPT ;  /* 0x0000000f0400788c */ /* 0x000fd2000bf05270 */
[----:B------:R-:W-:Y:S05]  /*a6d0*/  BRA.U !UP0, `(.L_x_3065) ;  /* 0x0000000108e87547 */ /* 0x000fea000b800000 */
[----:B------:R-:W-:-:S09]  /*a6e0*/  UISETP.NE.AND UP0, UPT, UR4, 0x17, UPT ;  /* 0x000000170400788c */ /* 0x000fd2000bf05270 */
[----:B------:R-:W-:Y:S05]  /*a6f0*/  BRA.U !UP0, `(.L_x_3066) ;  /* 0x0000000108907547 */ /* 0x000fea000b800000 */
[----:B------:R-:W-:-:S09]  /*a700*/  UISETP.NE.AND UP0, UPT, UR4, 0x18, UPT ;  /* 0x000000180400788c */ /* 0x000fd2000bf05270 */
[----:B------:R-:W-:Y:S05]  /*a710*/  BRA.U !UP0, `(.L_x_3067) ;  /* 0x0000000108447547 */ /* 0x000fea000b800000 */
.L_x_3043:
        /* <DEDUP_REMOVED lines=16> */
.L_x_3068:
[----:B------:R-:W-:Y:S05]  /*a820*/  BRA `(.L_x_3044) ;  /* 0x0000000000a07947 */ /* 0x000fea0003800000 */
.L_x_3067:
        /* <DEDUP_REMOVED lines=13> */
.L_x_3070:
[----:B------:R-:W-:Y:S05]  /*a900*/  BSYNC.RECONVERGENT B0 ;  /* 0x0000000000007941 */ /* 0x000fea0003800200 */
.L_x_3069:
[----:B------:R-:W-:-:S05]  /*a910*/  LOP3.LUT R5, R0, 0x80, R5, 0xf8, !PT ;  /* 0x0000008000057812 */ /* 0x000fca00078ef805 */
[----:B------:R3:W-:Y:S01]  /*a920*/  STG.E.U8 desc[UR36][R2.64], R5 ;  /* 0x0000000502007986 */ /* 0x0007e2000c101124 */
[----:B------:R-:W-:Y:S05]  /*a930*/  BRA `(.L_x_3044) ;  /* 0x00000000005c7947 */ /* 0x000fea0003800000 */
.L_x_3066:
        /* <DEDUP_REMOVED lines=12> */
.L_x_3072:
[----:B------:R-:W-:Y:S01]  /*aa00*/  IMAD.MOV.U32 R0, RZ, RZ, 0x7f ;  /* 0x0000007fff007424 */ /* 0x000fe200078e00ff */
[----:B------:R-:W-:-:S04]  /*aa10*/  ISETP.GT.U32.AND P0, PT, R4, 0x7f800000, PT ;  /* 0x7f8000000400780c */ /* 0x000fc80003f04070 */
[----:B------:R-:W-:-:S09]  /*aa20*/  SEL R0, R0, 0x7c, P0 ;  /* 0x0000007c00007807 */ /* 0x000fd20000000000 */
.L_x_3073:
[----:B------:R-:W-:Y:S05]  /*aa30*/  BSYNC.RECONVERGENT B0 ;  /* 0x0000000000007941 */ /* 0x000fea0003800200 */
.L_x_3071:
[----:B------:R-:W-:-:S04]  /*aa40*/  SHF.R.U32.HI R5, RZ, 0x18, R5 ;  /* 0x00000018ff057819 */ /* 0x000fc80000011605 */
[----:B------:R-:W-:-:S05]  /*aa50*/  LOP3.LUT R5, R0, 0x80, R5, 0xf8, !PT ;  /* 0x0000008000057812 */ /* 0x000fca00078ef805 */
[----:B------:R2:W-:Y:S01]  /*aa60*/  STG.E.U8 desc[UR36][R2.64], R5 ;  /* 0x0000000502007986 */ /* 0x0005e2000c101124 */
[----:B------:R-:W-:Y:S05]  /*aa70*/  BRA `(.L_x_3044) ;  /* 0x00000000000c7947 */ /* 0x000fea0003800000 */
.L_x_3065:
[----:B------:R-:W-:-:S05]  /*aa80*/  HADD2.F32 R0, -RZ, R5.H0_H0 ;  /* 0x20000005ff007230 */ /* 0x000fca0000004100 */
[----:B------:R-:W-:-:S05]  /*aa90*/  F2FP.BF16.F32.PACK_AB R0, RZ, R0 ;  /* 0x00000000ff00723e */ /* 0x000fca00000010ff */
[----:B------:R4:W-:Y:S02]  /*aaa0*/  STG.E.U16 desc[UR36][R2.64], R0 ;  /* 0x0000000002007986 */ /* 0x0009e4000c101524 */
.L_x_3044:
[----:B------:R-:W-:-:S07]  /*aab0*/  IADD3 R17, PT, PT, R17, 0x80, RZ ;  /* 0x0000008011117810 */ /* 0x000fce0007ffe0ff */
.L_x_2999:
[----:B------:R-:W-:Y:S05]  /*aac0*/  BSYNC.RECONVERGENT B6 ;  /* 0x0000000000067941 */ /* 0x000fea0003800200 */
.L_x_2998:
[----:B------:R-:W5:Y:S02]  /*aad0*/  LDCU UR4, c[0x0][0x380] ;  /* 0x00007000ff0477ac */ /* 0x000f640008000800 */
[----:B-----5:R-:W-:-:S13]  /*aae0*/  ISETP.GE.AND P0, PT, R17, UR4, PT ;  /* 0x0000000411007c0c */ /* 0x020fda000bf06270 */
[----:B------:R-:W-:Y:S05]  /*aaf0*/  @P0 EXIT ;  /* 0x000000000000094d */ /* 0x000fea0003800000 */
[----:B------:R-:W5:Y:S01]  /*ab00*/  LDCU UR4, c[0x0][0x388] ;  /* 0x00007100ff0477ac */ /* 0x000f620008000800 */
[----:B------:R-:W-:Y:S02]  /*ab10*/  HFMA2 R16, -RZ, RZ, 0, 0 ;  /* 0x00000000ff107431 */ /* 0x000fe400000001ff */
[----:B0---4-:R-:W-:Y:S01]  /*ab20*/  IMAD.MOV.U32 R0, RZ, RZ, RZ ;  /* 0x000000ffff007224 */ /* 0x011fe200078e00ff */
[----:B-----5:R-:W-:-:S09]  /*ab30*/  UISETP.NE.AND UP0, UPT, UR4, URZ, UPT ;  /* 0x000000ff0400728c */ /* 0x020fd2000bf05270 */
[----:B------:R-:W-:Y:S05]  /*ab40*/  BRA.U !UP0, `(.L_x_3074) ;  /* 0x0000001108a87547 */ /* 0x000fea000b800000 */
[----:B------:R-:W1:Y:S01]  /*ab50*/  LDCU.64 UR4, c[0x0][0x390] ;  /* 0x00007200ff0477ac */ /* 0x000e620008000a00 */
[----:B------:R-:W-:Y:S01]  /*ab60*/  IMAD.MOV.U32 R16, RZ, RZ, RZ ;  /* 0x000000ffff107224 */ /* 0x000fe200078e00ff */
[----:B------:R-:W0:Y:S01]  /*ab70*/  LDCU UR6, c[0x0][0x38c] ;  /* 0x00007180ff0677ac */ /* 0x000e220008000800 */
[----:B------:R-:W4:Y:S01]  /*ab80*/  LDCU.64 UR8, c[0x0][0x4b8] ;  /* 0x00009700ff0877ac */ /* 0x000f220008000a00 */
[----:B------:R-:W-:Y:S01]  /*ab90*/  UISETP.NE.AND UP0, UPT, UR40, URZ, UPT ;  /* 0x000000ff2800728c */ /* 0x000fe2000bf05270 */
[----:B-123--:R-:W-:-:S05]  /*aba0*/  IMAD.HI.U32 R2, R17, UR4, R16 ;  /* 0x0000000411027c27 */ /* 0x00efca000f8e0010 */
[----:B------:R-:W-:-:S04]  /*abb0*/  SHF.R.U32.HI R3, RZ, UR5, R2 ;  /* 0x00000005ff037c19 */ /* 0x000fc80008011602 */
[----:B------:R-:W-:-:S05]  /*abc0*/  IADD3 R0, PT, PT, -R3, RZ, RZ ;  /* 0x000000ff03007210 */ /* 0x000fca0007ffe1ff */
[----:B0-----:R-:W-:-:S04]  /*abd0*/  IMAD R0, R0, UR6, R17 ;  /* 0x0000000600007c24 */ /* 0x001fc8000f8e0211 */
        /* <DEDUP_REMOVED lines=289> */
.L_x_3074:
[----:B------:R-:W0:Y:S01]  /*bdf0*/  LDCU.128 UR8, c[0x0][0x580] ;  /* 0x0000b000ff0877ac */ /* 0x000e220008000c00 */
[----:B------:R-:W-:-:S04]  /*be00*/  UPRMT UR4, UR41, 0x9910, URZ ;  /* 0x0000991029047896 */ /* 0x000fc800080000ff */
[----:B------:R-:W-:Y:S01]  /*be10*/  UISETP.GT.AND UP0, UPT, UR4, 0x9, UPT ;  /* 0x000000090400788c */ /* 0x000fe2000bf04270 */
[----:B0-----:R-:W-:Y:S02]  /*be20*/  IADD3 R16, P0, PT, R16, UR8, RZ ;  /* 0x0000000810107c10 */ /* 0x001fe4000ff1e0ff */
[----:B-123--:R-:W-:-:S03]  /*be30*/  IADD3 R2, P1, PT, R0, UR10, RZ ;  /* 0x0000000a00027c10 */ /* 0x00efc6000ff3e0ff */
        /* <DEDUP_REMOVED lines=16> */
.L_x_3078:
[----:B------:R0:W2:Y:S02]  /*bf40*/  LDG.E.U8 R2, desc[UR36][R2.64] ;  /* 0x0000002402027981 */ /* 0x0000a4000c1e1100 */
[----:B0-----:R-:W-:Y:S02]  /*bf50*/  PRMT R3, R3, 0x5410, RZ ;  /* 0x0000541003037816 */ /* 0x001fe400000000ff */
[----:B--2---:R-:W-:-:S04]  /*bf60*/  I2FP.F32.U32 R0, R2 ;  /* 0x0000000200007245 */ /* 0x004fc80000201000 */
[----:B------:R-:W-:Y:S01]  /*bf70*/  F2FP.F16.F32.PACK_AB R0, RZ, R0 ;  /* 0x00000000ff00723e */ /* 0x000fe200000000ff */
[----:B------:R-:W-:Y:S06]  /*bf80*/  BRA `(.L_x_3080) ;  /* 0x0000000c00e47947 */ /* 0x000fec0003800000 */
.L_x_3077:
        /* <DEDUP_REMOVED lines=11> */
.L_x_3082:
[----:B------:R0:W2:Y:S02]  /*c040*/  LDG.E R2, desc[UR36][R2.64] ;  /* 0x0000002402027981 */ /* 0x0000a4000c1e1900 */
[----:B0-----:R-:W-:Y:S02]  /*c050*/  PRMT R3, R3, 0x5410, RZ ;  /* 0x0000541003037816 */ /* 0x001fe400000000ff */
[----:B--2---:R-:W-:-:S04]  /*c060*/  I2FP.F32.S32 R0, R2 ;  /* 0x0000000200007245 */ /* 0x004fc80000201400 */
[----:B------:R-:W-:Y:S01]  /*c070*/  F2FP.F16.F32.PACK_AB R0, RZ, R0 ;  /* 0x00000000ff00723e */ /* 0x000fe200000000ff */
[----:B------:R-:W-:Y:S06]  /*c080*/  BRA `(.L_x_3080) ;  /* 0x0000000c00a47947 */ /* 0x000fec0003800000 */
.L_x_3081:
[----:B------:R0:W2:Y:S02]  /*c090*/  LDG.E.U16 R2, desc[UR36][R2.64] ;  /* 0x0000002402027981 */ /* 0x0000a4000c1e1500 */
[----:B0-----:R-:W-:Y:S01]  /*c0a0*/  PRMT R3, R3, 0x5410, RZ ;  /* 0x0000541003037816 */ /* 0x001fe200000000ff */
[----:B--2---:R-:W0:Y:S02]  /*c0b0*/  I2F.S16 R0, R2 ;  /* 0x0000000200007306 */ /* 0x004e240000101400 */
[----:B0-----:R-:W-:Y:S01]  /*c0c0*/  F2FP.F16.F32.PACK_AB R0, RZ, R0 ;  /* 0x00000000ff00723e */ /* 0x001fe200000000ff */
[----:B------:R-:W-:Y:S06]  /*c0d0*/  BRA `(.L_x_3080) ;  /* 0x0000000c00907947 */ /* 0x000fec0003800000 */
.L_x_3076:
        /* <DEDUP_REMOVED lines=10> */
.L_x_3084:
[----:B------:R0:W2:Y:S02]  /*c180*/  LDG.E.U16 R0, desc[UR36][R2.64] ;  /* 0x0000002402007981 */ /* 0x0000a4000c1e1500 */
[----:B0-----:R-:W-:Y:S01]  /*c190*/  PRMT R3, R3, 0x5410, RZ ;  /* 0x0000541003037816 */ /* 0x001fe200000000ff */
[----:B--2---:R-:W-:-:S05]  /*c1a0*/  HADD2.F32 R0, -RZ, R0.H0_H0 ;  /* 0x20000000ff007230 */ /* 0x004fca0000004100 */
[----:B------:R-:W-:Y:S01]  /*c1b0*/  F2FP.F16.F32.PACK_AB R0, RZ, R0 ;  /* 0x00000000ff00723e */ /* 0x000fe200000000ff */
[----:B------:R-:W-:Y:S06]  /*c1c0*/  BRA `(.L_x_3080) ;  /* 0x0000000c00547947 */ /* 0x000fec0003800000 */
.L_x_3083:
        /* <DEDUP_REMOVED lines=10> */
.L_x_3086:
[----:B------:R-:W2:Y:S02]  /*c270*/  LDG.E R2, desc[UR36][R2.64] ;  /* 0x0000002402027981 */ /* 0x000ea4000c1e1900 */
[----:B--2---:R-:W-:Y:S02]  /*c280*/  PRMT R0, R2, 0x7610, R0 ;  /* 0x0000761002007816 */ /* 0x004fe40000000000 */
[----:B------:R-:W-:Y:S01]  /*c290*/  PRMT R3, R3, 0x7610, R2 ;  /* 0x0000761003037816 */ /* 0x000fe20000000002 */
[----:B------:R-:W-:Y:S06]  /*c2a0*/  BRA `(.L_x_3080) ;  /* 0x0000000c001c7947 */ /* 0x000fec0003800000 */
.L_x_3085:
        /* <DEDUP_REMOVED lines=9> */
.L_x_3075:
        /* <DEDUP_REMOVED lines=14> */
.L_x_3089:
        /* <DEDUP_REMOVED lines=13> */
.L_x_3088:
        /* <DEDUP_REMOVED lines=27> */
.L_x_3091:
        /* <DEDUP_REMOVED lines=14> */
.L_x_3090:
[----:B------:R0:W2:Y:S02]  /*c780*/  LDG.E.U16 R0, desc[UR36][R2.64] ;  /* 0x0000002402007981 */ /* 0x0000a4000c1e1500 */
[----:B0-----:R-:W-:Y:S02]  /*c790*/  PRMT R3, R3, 0x5410, RZ ;  /* 0x0000541003037816 */ /* 0x001fe400000000ff */
[----:B--2---:R-:W-:-:S04]  /*c7a0*/  SHF.L.U32 R0, R0, 0x10, RZ ;  /* 0x0000001000007819 */ /* 0x004fc800000006ff */
[----:B------:R-:W-:Y:S01]  /*c7b0*/  F2FP.F16.F32.PACK_AB R0, RZ, R0 ;  /* 0x00000000ff00723e */ /* 0x000fe200000000ff */
[----:B------:R-:W-:Y:S06]  /*c7c0*/  BRA `(.L_x_3080) ;  /* 0x0000000400d47947 */ /* 0x000fec0003800000 */
.L_x_3087:
        /* <DEDUP_REMOVED lines=13> */
.L_x_3094:
        /* <DEDUP_REMOVED lines=21> */
.L_x_3098:
[----:B------:R-:W-:Y:S05]  /*c9f0*/  BSYNC.RECONVERGENT B1 ;  /* 0x0000000000017941 */ /* 0x000fea0003800200 */
.L_x_3097:
[----:B------:R-:W-:Y:S01]  /*ca00*/  IMAD.SHL.U32 R0, R0, 0x100000, RZ ;  /* 0x0010000000007824 */ /* 0x000fe200078e00ff */
[----:B------:R-:W-:-:S04]  /*ca10*/  LEA R2, R2, 0x3b800000, 0x17 ;  /* 0x3b80000002027811 */ /* 0x000fc800078eb8ff */
[----:B------:R-:W-:-:S07]  /*ca20*/  LOP3.LUT R0, R2, R0, R7, 0xfe, !PT ;  /* 0x0000000002007212 */ /* 0x000fce00078efe07 */
.L_x_3096:
[----:B------:R-:W-:Y:S05]  /*ca30*/  BSYNC.RECONVERGENT B0 ;  /* 0x0000000000007941 */ /* 0x000fea0003800200 */
.L_x_3095:
[----:B------:R-:W-:Y:S02]  /*ca40*/  F2FP.F16.F32.PACK_AB R0, RZ, R0 ;  /* 0x00000000ff00723e */ /* 0x000fe400000000ff */
[----:B------:R-:W-:Y:S01]  /*ca50*/  PRMT R3, R3, 0x5410, RZ ;  /* 0x0000541003037816 */ /* 0x000fe200000000ff */
[----:B------:R-:W-:Y:S06]  /*ca60*/  BRA `(.L_x_3080) ;  /* 0x00000004002c7947 */ /* 0x000fec0003800000 */
.L_x_3093:
        /* <DEDUP_REMOVED lines=21> */
.L_x_3102:
[----:B------:R-:W-:Y:S05]  /*cbc0*/  BSYNC.RECONVERGENT B1 ;  /* 0x0000000000017941 */ /* 0x000fea0003800200 */
.L_x_3101:
[----:B------:R-:W-:Y:S02]  /*cbd0*/  SHF.L.U32 R0, R0, 0x15, RZ ;  /* 0x0000001500007819 */ /* 0x000fe400000006ff */
[----:B------:R-:W-:-:S04]  /*cbe0*/  LEA R2, R2, 0x37800000, 0x17 ;  /* 0x3780000002027811 */ /* 0x000fc800078eb8ff */
[----:B------:R-:W-:-:S07]  /*cbf0*/  LOP3.LUT R0, R2, R0, R7, 0xfe, !PT ;  /* 0x0000000002007212 */ /* 0x000fce00078efe07 */
.L_x_3100:
[----:B------:R-:W-:Y:S05]  /*cc00*/  BSYNC.RECONVERGENT B0 ;  /* 0x0000000000007941 */ /* 0x000fea0003800200 */
.L_x_3099:
[----:B------:R-:W-:Y:S02]  /*cc10*/  F2FP.F16.F32.PACK_AB R0, RZ, R0 ;  /* 0x00000000ff00723e */ /* 0x000fe400000000ff */
[----:B------:R-:W-:Y:S01]  /*cc20*/  PRMT R3, R3, 0x5410, RZ ;  /* 0x0000541003037816 */ /* 0x000fe200000000ff */
[----:B------:R-:W-:Y:S06]  /*cc30*/  BRA `(.L_x_3080) ;  /* 0x0000000000b87947 */ /* 0x000fec0003800000 */
.L_x_3092:
        /* <DEDUP_REMOVED lines=14> */
.L_x_3106:
[----:B------:R-:W-:Y:S05]  /*cd20*/  BSYNC.RECONVERGENT B0 ;  /* 0x0000000000007941 */ /* 0x000fea0003800200 */
.L_x_3105:
[----:B------:R-:W-:Y:S02]  /*cd30*/  PRMT R3, R3, 0x5410, RZ ;  /* 0x0000541003037816 */ /* 0x000fe400000000ff */
[----:B------:R-:W-:Y:S01]  /*cd40*/  F2FP.F16.F32.PACK_AB R0, RZ, R0 ;  /* 0x00000000ff00723e */ /* 0x000fe200000000ff */
[----:B------:R-:W-:Y:S06]  /*cd50*/  BRA `(.L_x_3080) ;  /* 0x0000000000707947 */ /* 0x000fec0003800000 */
.L_x_3079:
        /* <DEDUP_REMOVED lines=16> */
.L_x_3107:
[----:B------:R-:W-:Y:S02]  /*ce60*/  PRMT R0, RZ, 0x7610, R0 ;  /* 0x00007610ff007816 */ /* 0x000fe40000000000 */
[----:B------:R-:W-:Y:S01]  /*ce70*/  PRMT R3, R3, 0x5410, RZ ;  /* 0x0000541003037816 */ /* 0x000fe200000000ff */
[----:B------:R-:W-:Y:S06]  /*ce80*/  BRA `(.L_x_3080) ;  /* 0x0000000000247947 */ /* 0x000fec0003800000 */
.L_x_3104:
[----:B------:R-:W2:Y:S02]  /*ce90*/  LDG.E.64 R2, desc[UR36][R2.64] ;  /* 0x0000002402027981 */ /* 0x000ea4000c1e1b00 */
[----:B--2---:R0:W1:Y:S02]  /*cea0*/  I2F.U64 R0, R2 ;  /* 0x0000000200007312 */ /* 0x0040640000301000 */
[----:B0-----:R-:W-:Y:S02]  /*ceb0*/  PRMT R3, R3, 0x5410, RZ ;  /* 0x0000541003037816 */ /* 0x001fe400000000ff */
[----:B-1----:R-:W-:Y:S01]  /*cec0*/  F2FP.F16.F32.PACK_AB R0, RZ, R0 ;  /* 0x00000000ff00723e */ /* 0x002fe200000000ff */
[----:B------:R-:W-:Y:S06]  /*ced0*/  BRA `(.L_x_3080) ;  /* 0x0000000000107947 */ /* 0x000fec0003800000 */
.L_x_3103:
[----:B------:R0:W2:Y:S02]  /*cee0*/  LDG.E R2, desc[UR36][R2.64] ;  /* 0x0000002402027981 */ /* 0x0000a4000c1e1900 */
[----:B0-----:R-:W-:Y:S02]  /*cef0*/  PRMT R3, R3, 0x5410, RZ ;  /* 0x0000541003037816 */ /* 0x001fe400000000ff */
[----:B--2---:R-:W-:-:S04]  /*cf00*/  I2FP.F32.U32 R0, R2 ;  /* 0x0000000200007245 */ /* 0x004fc80000201000 */
[----:B------:R-:W-:-:S07]  /*cf10*/  F2FP.F16.F32.PACK_AB R0, RZ, R0 ;  /* 0x00000000ff00723e */ /* 0x000fce00000000ff */
.L_x_3080:
        /* <DEDUP_REMOVED lines=53> */
.L_x_3111:
[----:B------:R-:W-:Y:S01]  /*d270*/  FMUL.RZ R4, R3, 0.15915493667125701904 ;  /* 0x3e22f98303047820 */ /* 0x000fe2000040c000 */
[----:B------:R-:W-:-:S03]  /*d280*/  FMUL.FTZ R3, |R0|, -1.4426950216293334961 ;  /* 0xbfb8aa3b00037820 */ /* 0x000fc60000410200 */
[----:B------:R-:W0:Y:S08]  /*d290*/  MUFU.SIN R2, R4 ;  /* 0x0000000400027308 */ /* 0x000e300000000400 */
[----:B------:R-:W1:Y:S08]  /*d2a0*/  MUFU.COS R5, R4 ;  /* 0x0000000400057308 */ /* 0x000e700000000000 */
[----:B------:R-:W2:Y:S01]  /*d2b0*/  MUFU.EX2 R3, R3 ;  /* 0x0000000300037308 */ /* 0x000ea20000000800 */
[----:B0-----:R-:W-:-:S04]  /*d2c0*/  FMUL.FTZ R2, R2, 4 ;  /* 0x4080000002027820 */ /* 0x001fc80000410000 */
[----:B-1----:R-:W-:Y:S01]  /*d2d0*/  FMUL.FTZ R2, R5, R2 ;  /* 0x0000000205027220 */ /* 0x002fe20000410000 */
[----:B------:R-:W-:-:S05]  /*d2e0*/  IMAD.MOV.U32 R5, RZ, RZ, 0x3f800000 ;  /* 0x3f800000ff057424 */ /* 0x000fca00078e00ff */
[----:B------:R-:W-:Y:S01]  /*d2f0*/  LOP3.LUT R0, R5, 0x80000000, R0, 0xb8, !PT ;  /* 0x8000000005007812 */ /* 0x000fe200078eb800 */
[----:B--2---:R-:W-:-:S04]  /*d300*/  FMUL.FTZ R2, R3, R2 ;  /* 0x0000000203027220 */ /* 0x004fc80000410000 */
[----:B------:R-:W-:Y:S01]  /*d310*/  FMUL.FTZ R2, R3, R2 ;  /* 0x0000000203027220 */ /* 0x000fe20000410000 */
[----:B------:R-:W-:Y:S06]  /*d320*/  BRA `(.L_x_3112) ;  /* 0x00000000003c7947 */ /* 0x000fec0003800000 */
.L_x_3110:
[----:B------:R-:W-:-:S05]  /*d330*/  FADD.FTZ R0, R3, -R3 ;  /* 0x8000000303007221 */ /* 0x000fca0000010000 */
[----:B------:R-:W-:Y:S01]  /*d340*/  MOV R2, R0 ;  /* 0x0000000000027202 */ /* 0x000fe20000000f00 */
[----:B------:R-:W-:Y:S06]  /*d350*/  BRA `(.L_x_3112) ;  /* 0x0000000000307947 */ /* 0x000fec0003800000 */
.L_x_3109:
        /* <DEDUP_REMOVED lines=12> */
.L_x_3112:
[----:B------:R-:W-:Y:S05]  /*d420*/  BSYNC.RECONVERGENT B0 ;  /* 0x0000000000007941 */ /* 0x000fea0003800200 */
.L_x_3108:
[----:B------:R-:W-:Y:S01]  /*d430*/  UPRMT UR4, UR42, 0x9910, URZ ;  /* 0x000099102a047896 */ /* 0x000fe200080000ff */
[----:B------:R-:W-:-:S03]  /*d440*/  FADD.FTZ R3, -R0, -RZ ;  /* 0x800000ff00037221 */ /* 0x000fc60000010100 */
[----:B------:R-:W-:Y:S02]  /*d450*/  UISETP.GT.AND UP0, UPT, UR4, 0x9, UPT ;  /* 0x000000090400788c */ /* 0x000fe4000bf04270 */
[----:B------:R-:W-:-:S07]  /*d460*/  F2FP.F16.F32.PACK_AB R3, R3, R2 ;  /* 0x000000020303723e */ /* 0x000fce00000000ff */
        /* <DEDUP_REMOVED lines=13> */
.L_x_3116:
[----:B------:R-:W-:-:S06]  /*d540*/  HADD2.F32 R3, -RZ, R3.H0_H0 ;  /* 0x20000003ff037230 */ /* 0x000fcc0000004100 */
[----:B------:R-:W0:Y:S02]  /*d550*/  F2I.S64.TRUNC R2, R3 ;  /* 0x0000000300027311 */ /* 0x000e24000020d900 */
[----:B0-----:R-:W-:Y:S01]  /*d560*/  STG.E.U8 desc[UR36][R16.64], R2 ;  /* 0x0000000210007986 */ /* 0x001fe2000c101124 */
[----:B------:R-:W-:Y:S05]  /*d570*/  EXIT ;  /* 0x000000000000794d */ /* 0x000fea0003800000 */
.L_x_3115:
        /* <DEDUP_REMOVED lines=10> */
.L_x_3119:
[----:B------:R-:W-:-:S06]  /*d620*/  HADD2.F32 R3, -RZ, R3.H0_H0 ;  /* 0x20000003ff037230 */ /* 0x000fcc0000004100 */
[----:B------:R-:W0:Y:S02]  /*d630*/  F2I.FTZ.TRUNC.NTZ R3, R3 ;  /* 0x0000000300037305 */ /* 0x000e24000021f100 */
[----:B0-----:R-:W-:Y:S01]  /*d640*/  STG.E desc[UR36][R16.64], R3 ;  /* 0x0000000310007986 */ /* 0x001fe2000c101924 */
[----:B------:R-:W-:Y:S05]  /*d650*/  EXIT ;  /* 0x000000000000794d */ /* 0x000fea0003800000 */
.L_x_3118:
[----:B------:R-:W-:-:S06]  /*d660*/  HADD2.F32 R3, -RZ, R3.H0_H0 ;  /* 0x20000003ff037230 */ /* 0x000fcc0000004100 */
[----:B------:R-:W0:Y:S02]  /*d670*/  F2I.FTZ.TRUNC.NTZ R3, R3 ;  /* 0x0000000300037305 */ /* 0x000e24000021f100 */
[----:B0-----:R-:W-:Y:S01]  /*d680*/  STG.E.U16 desc[UR36][R16.64], R3 ;  /* 0x0000000310007986 */ /* 0x001fe2000c101524 */
[----:B------:R-:W-:Y:S05]  /*d690*/  EXIT ;  /* 0x000000000000794d */ /* 0x000fea0003800000 */
.L_x_3114:
        /* <DEDUP_REMOVED lines=9> */
.L_x_3121:
[----:B------:R-:W-:Y:S01]  /*d730*/  STG.E.U16 desc[UR36][R16.64], R3 ;  /* 0x0000000310007986 */ /* 0x000fe2000c101524 */
[----:B------:R-:W-:Y:S05]  /*d740*/  EXIT ;  /* 0x000000000000794d */ /* 0x000fea0003800000 */
.L_x_3120:
        /* <DEDUP_REMOVED lines=8> */
[----:B------:R-:W-:Y:S01]  /*d7d0*/  STG.E.64 desc[UR36][R16.64], R2 ;  /* 0x0000000210007986 */ /* 0x000fe2000c101b24 */
[----:B------:R-:W-:Y:S05]  /*d7e0*/  EXIT ;  /* 0x000000000000794d */ /* 0x000fea0003800000 */
.L_x_3123:
[----:B------:R-:W-:Y:S01]  /*d7f0*/  STG.E desc[UR36][R16.64], R3 ;  /* 0x0000000310007986 */ /* 0x000fe2000c101924 */
[----:B------:R-:W-:Y:S05]  /*d800*/  EXIT ;  /* 0x000000000000794d */ /* 0x000fea0003800000 */
.L_x_3122:
[----:B------:R-:W-:-:S05]  /*d810*/  HADD2.F32 R2, -RZ, R3.H0_H0 ;  /* 0x20000003ff027230 */ /* 0x000fca0000004100 */
[----:B------:R-:W-:-:S06]  /*d820*/  FMUL.FTZ R2, R2, 1 ;  /* 0x3f80000002027820 */ /* 0x000fcc0000410000 */
[----:B------:R-:W0:Y:S02]  /*d830*/  F2F.F64.F32 R2, R2 ;  /* 0x0000000200027310 */ /* 0x000e240000201800 */
[----:B0-----:R-:W-:Y:S01]  /*d840*/  STG.E.64 desc[UR36][R16.64], R2 ;  /* 0x0000000210007986 */ /* 0x001fe2000c101b24 */
[----:B------:R-:W-:Y:S05]  /*d850*/  EXIT ;  /* 0x000000000000794d */ /* 0x000fea0003800000 */
.L_x_3113:
        /* <DEDUP_REMOVED lines=14> */
.L_x_3127:
        /* <DEDUP_REMOVED lines=17> */
.L_x_3130:
[----:B------:R-:W-:-:S04]  /*da50*/  SHF.R.U32.HI R3, RZ, 0x18, R3 ;  /* 0x00000018ff037819 */ /* 0x000fc80000011603 */
[----:B------:R-:W-:-:S04]  /*da60*/  LOP3.LUT R0, R0, 0x80, R3, 0xf8, !PT ;  /* 0x0000008000007812 */ /* 0x000fc800078ef803 */
[----:B------:R-:W-:-:S07]  /*da70*/  PRMT R8, R0, 0x7610, R8 ;  /* 0x0000761000087816 */ /* 0x000fce0000000008 */
.L_x_3129:
[----:B------:R-:W-:Y:S05]  /*da80*/  BSYNC.RECONVERGENT B0 ;  /* 0x0000000000007941 */ /* 0x000fea0003800200 */
.L_x_3128:
[----:B------:R-:W-:Y:S01]  /*da90*/  STG.E.U8 desc[UR36][R16.64], R8 ;  /* 0x0000000810007986 */ /* 0x000fe2000c101124 */
[----:B------:R-:W-:Y:S05]  /*daa0*/  EXIT ;  /* 0x000000000000794d */ /* 0x000fea0003800000 */
.L_x_3126:
        /* <DEDUP_REMOVED lines=17> */
.L_x_3133:
[----:B------:R-:W-:-:S04]  /*dbc0*/  SHF.R.U32.HI R3, RZ, 0x18, R3 ;  /* 0x00000018ff037819 */ /* 0x000fc80000011603 */
[----:B------:R-:W-:-:S04]  /*dbd0*/  LOP3.LUT R0, R0, 0x80, R3, 0xf8, !PT ;  /* 0x0000008000007812 */ /* 0x000fc800078ef803 */
[----:B------:R-:W-:-:S07]  /*dbe0*/  PRMT R8, R0, 0x7610, R8 ;  /* 0x0000761000087816 */ /* 0x000fce0000000008 */
.L_x_3132:
[----:B------:R-:W-:Y:S05]  /*dbf0*/  BSYNC.RECONVERGENT B0 ;  /* 0x0000000000007941 */ /* 0x000fea0003800200 */
.L_x_3131:
[----:B------:R-:W-:Y:S01]  /*dc00*/  STG.E.U8 desc[UR36][R16.64], R8 ;  /* 0x0000000810007986 */ /* 0x000fe2000c101124 */
[----:B------:R-:W-:Y:S05]  /*dc10*/  EXIT ;  /* 0x000000000000794d */ /* 0x000fea0003800000 */
.L_x_3125:
        /* <DEDUP_REMOVED lines=22> */
.L_x_3135:
[----:B------:R-:W-:-:S06]  /*dd80*/  HADD2.F32 R3, -RZ, R3.H0_H0 ;  /* 0x20000003ff037230 */ /* 0x000fcc0000004100 */
[----:B------:R-:W0:Y:S02]  /*dd90*/  F2I.U64.TRUNC R2, R3 ;  /* 0x0000000300027311 */ /* 0x000e24000020d800 */
[----:B0-----:R-:W-:Y:S01]  /*dda0*/  STG.E.64 desc[UR36][R16.64], R2 ;  /* 0x0000000210007986 */ /* 0x001fe2000c101b24 */
[----:B------:R-:W-:Y:S05]  /*ddb0*/  EXIT ;  /* 0x000000000000794d */ /* 0x000fea0003800000 */
.L_x_3134:
[----:B------:R-:W-:-:S06]  /*ddc0*/  HADD2.F32 R3, -RZ, R3.H0_H0 ;  /* 0x20000003ff037230 */ /* 0x000fcc0000004100 */
[----:B------:R-:W0:Y:S02]  /*ddd0*/  F2I.FTZ.U32.TRUNC.NTZ R3, R3 ;  /* 0x0000000300037305 */ /* 0x000e24000021f000 */
[----:B0-----:R-:W-:Y:S01]  /*dde0*/  STG.E desc[UR36][R16.64], R3 ;  /* 0x0000000310007986 */ /* 0x001fe2000c101924 */
[----:B------:R-:W-:Y:S05]  /*ddf0*/  EXIT ;  /* 0x000000000000794d */ /* 0x000fea0003800000 */
.L_x_3124:
        /* <DEDUP_REMOVED lines=11> */
[----:B------:R-:W-:Y:S01]  /*deb0*/  STG.E.U8 desc[UR36][R16.64], R3 ;  /* 0x0000000310007986 */ /* 0x000fe2000c101124 */
[----:B------:R-:W-:Y:S05]  /*dec0*/  EXIT ;  /* 0x000000000000794d */ /* 0x000fea0003800000 */
.L_x_3137:
[--C-:B------:R-:W-:Y:S02]  /*ded0*/  HADD2.F32 R6, -RZ, R3.reuse.H1_H1 ;  /* 0x30000003ff067230 */ /* 0x100fe40000004100 */
[----:B------:R-:W-:-:S03]  /*dee0*/  HADD2.F32 R0, -RZ, R3.H0_H0 ;  /* 0x20000003ff007230 */ /* 0x000fc60000004100 */
[----:B------:R-:W-:Y:S02]  /*def0*/  FMUL.FTZ R6, R6, 1 ;  /* 0x3f80000006067820 */ /* 0x000fe40000410000 */
[----:B------:R-:W-:-:S04]  /*df00*/  FMUL.FTZ R0, R0, 1 ;  /* 0x3f80000000007820 */ /* 0x000fc80000410000 */
[----:B------:R-:W-:Y:S08]  /*df10*/  F2F.F64.F32 R4, R0 ;  /* 0x0000000000047310 */ /* 0x000ff00000201800 */
[----:B------:R-:W0:Y:S02]  /*df20*/  F2F.F64.F32 R6, R6 ;  /* 0x0000000600067310 */ /* 0x000e240000201800 */
[----:B0-----:R-:W-:Y:S01]  /*df30*/  STG.E.128 desc[UR36][R16.64], R4 ;  /* 0x0000000410007986 */ /* 0x001fe2000c101d24 */
[----:B------:R-:W-:Y:S05]  /*df40*/  EXIT ;  /* 0x000000000000794d */ /* 0x000fea0003800000 */
.L_x_3136:
[----:B------:R-:W-:-:S09]  /*df50*/  UISETP.NE.AND UP0, UPT, UR4, 0xf, UPT ;  /* 0x0000000f0400788c */ /* 0x000fd2000bf05270 */
[----:B------:R-:W-:Y:S05]  /*df60*/  BRA.U !UP0, `(.L_x_3138) ;  /* 0x0000000108e87547 */ /* 0x000fea000b800000 */
[----:B------:R-:W-:-:S09]  /*df70*/  UISETP.NE.AND UP0, UPT, UR4, 0x17, UPT ;  /* 0x000000170400788c */ /* 0x000fd2000bf05270 */
[----:B------:R-:W-:Y:S05]  /*df80*/  BRA.U !UP0, `(.L_x_3139) ;  /* 0x0000000108907547 */ /* 0x000fea000b800000 */
[----:B------:R-:W-:-:S09]  /*df90*/  UISETP.NE.AND UP0, UPT, UR4, 0x18, UPT ;  /* 0x000000180400788c */ /* 0x000fd2000bf05270 */
[----:B------:R-:W-:Y:S05]  /*dfa0*/  BRA.U !UP0, `(.L_x_3140) ;  /* 0x0000000108447547 */ /* 0x000fea000b800000 */
.L_x_3117:
        /* <DEDUP_REMOVED lines=16> */
.L_x_3141:
[----:B------:R-:W-:Y:S05]  /*e0b0*/  EXIT ;  /* 0x000000000000794d */ /* 0x000fea0003800000 */
.L_x_3140:
        /* <DEDUP_REMOVED lines=13> */
.L_x_3143:
[----:B------:R-:W-:Y:S05]  /*e190*/  BSYNC.RECONVERGENT B0 ;  /* 0x0000000000007941 */ /* 0x000fea0003800200 */
.L_x_3142:
[----:B------:R-:W-:-:S05]  /*e1a0*/  LOP3.LUT R3, R0, 0x80, R3, 0xf8, !PT ;  /* 0x0000008000037812 */ /* 0x000fca00078ef803 */
[----:B------:R-:W-:Y:S01]  /*e1b0*/  STG.E.U8 desc[UR36][R16.64], R3 ;  /* 0x0000000310007986 */ /* 0x000fe2000c101124 */
[----:B------:R-:W-:Y:S05]  /*e1c0*/  EXIT ;  /* 0x000000000000794d */ /* 0x000fea0003800000 */
.L_x_3139:
        /* <DEDUP_REMOVED lines=12> */
.L_x_3145:
[----:B------:R-:W-:Y:S01]  /*e290*/  HFMA2 R0, -RZ, RZ, 0, 7.569789886474609375e-06 ;  /* 0x0000007fff007431 */ /* 0x000fe200000001ff */
[----:B------:R-:W-:-:S04]  /*e2a0*/  ISETP.GT.U32.AND P0, PT, R2, 0x7f800000, PT ;  /* 0x7f8000000200780c */ /* 0x000fc80003f04070 */
[----:B------:R-:W-:-:S09]  /*e2b0*/  SEL R0, R0, 0x7c, P0 ;  /* 0x0000007c00007807 */ /* 0x000fd20000000000 */
.L_x_3146:
[----:B------:R-:W-:Y:S05]  /*e2c0*/  BSYNC.RECONVERGENT B0 ;  /* 0x0000000000007941 */ /* 0x000fea0003800200 */
.L_x_3144:
[----:B------:R-:W-:-:S04]  /*e2d0*/  SHF.R.U32.HI R3, RZ, 0x18, R3 ;  /* 0x00000018ff037819 */ /* 0x000fc80000011603 */
[----:B------:R-:W-:-:S05]  /*e2e0*/  LOP3.LUT R3, R0, 0x80, R3, 0xf8, !PT ;  /* 0x0000008000037812 */ /* 0x000fca00078ef803 */
[----:B------:R-:W-:Y:S01]  /*e2f0*/  STG.E.U8 desc[UR36][R16.64], R3 ;  /* 0x0000000310007986 */ /* 0x000fe2000c101124 */
[----:B------:R-:W-:Y:S05]  /*e300*/  EXIT ;  /* 0x000000000000794d */ /* 0x000fea0003800000 */
.L_x_3138:
[----:B------:R-:W-:-:S05]  /*e310*/  HADD2.F32 R0, -RZ, R3.H0_H0 ;  /* 0x20000003ff007230 */ /* 0x000fca0000004100 */
[----:B------:R-:W-:-:S05]  /*e320*/  F2FP.BF16.F32.PACK_AB R0, RZ, R0 ;  /* 0x00000000ff00723e */ /* 0x000fca00000010ff */
[----:B------:R-:W-:Y:S01]  /*e330*/  STG.E.U16 desc[UR36][R16.64], R0 ;  /* 0x0000000010007986 */ /* 0x000fe2000c101524 */
[----:B------:R-:W-:Y:S05]  /*e340*/  EXIT ;  /* 0x000000000000794d */ /* 0x000fea0003800000 */
.L_x_3147:
        /* <DEDUP_REMOVED lines=11> */
.L_x_7520:


//--------------------- .text._ZN2at6native27unrolled_elementwise_kernelIZZZNS0_15tan_kernel_cudaERNS_18TensorIteratorBaseEENKUlvE_clEvENKUlvE1_clEvEUlN3c107complexINS6_4HalfEEEE_St5arrayIPcLm2EELi4E23TrivialOffsetCalculatorILi1EjESF_NS0_6memory12LoadWithCastILi1EEENSG_13StoreWithCastILi1EEEEEviT_T0_T2_T3_T4_T5_ --------------------------
	.section	.text._ZN2at6native27unrolled_elementwise_kernelIZZZNS0_15tan_kernel_cudaERNS_18TensorIteratorBaseEENKUlvE_clEvENKUlvE1_clEvEUlN3c107complexINS6_4HalfEEEE_St5arrayIPcLm2EELi4E23TrivialOffsetCalculatorILi1EjESF_NS0_6memory12LoadWithCastILi1EEENSG_13StoreWithCastILi1EEEEEviT_T0_T2_T3_T4_T5_,"ax",@progbits
	.align	128
        .global         _ZN2at6native27unrolled_elementwise_kernelIZZZNS0_15tan_kernel_cudaERNS_18TensorIteratorBaseEENKUlvE_clEvENKUlvE1_clEvEUlN3c107complexINS6_4HalfEEEE_St5arrayIPcLm2EELi4E23TrivialOffsetCalculatorILi1EjESF_NS0_6memory12LoadWithCastILi1EEENSG_13StoreWithCastILi1EEEEEviT_T0_T2_T3_T4_T5_
        .type           _ZN2at6native27unrolled_elementwise_kernelIZZZNS0_15tan_kernel_cudaERNS_18TensorIteratorBaseEENKUlvE_clEvENKUlvE1_clEvEUlN3c107complexINS6_4HalfEEEE_St5arrayIPcLm2EELi4E23TrivialOffsetCalculatorILi1EjESF_NS0_6memory12LoadWithCastILi1EEENSG_13StoreWithCastILi1EEEEEviT_T0_T2_T3_T4_T5_,@function
        .size           _ZN2at6native27unrolled_elementwise_kernelIZZZNS0_15tan_kernel_cudaERNS_18TensorIteratorBaseEENKUlvE_clEvENKUlvE1_clEvEUlN3c107complexINS6_4HalfEEEE_St5arrayIPcLm2EELi4E23TrivialOffsetCalculatorILi1EjESF_NS0_6memory12LoadWithCastILi1EEENSG_13StoreWithCastILi1EEEEEviT_T0_T2_T3_T4_T5_,(.L_x_7521 - _ZN2at6native27unrolled_elementwise_kernelIZZZNS0_15tan_kernel_cudaERNS_18TensorIteratorBaseEENKUlvE_clEvENKUlvE1_clEvEUlN3c107complexINS6_4HalfEEEE_St5arrayIPcLm2EELi4E23TrivialOffsetCalculatorILi1EjESF_NS0_6memory12LoadWithCastILi1EEENSG_13StoreWithCastILi1EEEEEviT_T0_T2_T3_T4_T5_)
        .other          _ZN2at6native27unrolled_elementwise_kernelIZZZNS0_15tan_kernel_cudaERNS_18TensorIteratorBaseEENKUlvE_clEvENKUlvE1_clEvEUlN3c107complexINS6_4HalfEEEE_St5arrayIPcLm2EELi4E23TrivialOffsetCalculatorILi1EjESF_NS0_6memory12LoadWithCastILi1EEENSG_13StoreWithCastILi1EEEEEviT_T0_T2_T3_T4_T5_,@"STO_CUDA_ENTRY STV_DEFAULT"
_ZN2at6native27unrolled_elementwise_kernelIZZZNS0_15tan_kernel_cudaERNS_18TensorIteratorBaseEENKUlvE_clEvENKUlvE1_clEvEUlN3c107complexINS6_4HalfEEEE_St5arrayIPcLm2EELi4E23TrivialOffsetCalculatorILi1EjESF_NS0_6memory12LoadWithCastILi1EEENSG_13StoreWithCastILi1EEEEEviT_T0_T2_T3_T4_T5_:
.text._ZN2at6native27unrolled_elementwise_kernelIZZZNS0_15tan_kernel_cudaERNS_18TensorIteratorBaseEENKUlvE_clEvENKUlvE1_clEvEUlN3c107complexINS6_4HalfEEEE_St5arrayIPcLm2EELi4E23TrivialOffsetCalculatorILi1EjESF_NS0_6memory12LoadWithCastILi1EEENSG_13StoreWithCastILi1EEEEEviT_T0_T2_T3_T4_T5_:
[----:B------:R-:W0:Y:S01]  /*0000*/  LDC R1, c[0x0][0x37c] ;  /* 0x0000df00ff017b82 */ /* 0x000e220000000800 */
[----:B------:R-:W1:Y:S07]  /*0010*/  S2R R16, SR_CTAID.X ;  /* 0x0000000000107919 */ /* 0x000e6e0000002500 */
[----:B------:R-:W1:Y:S01]  /*0020*/  LDC R3, c[0x0][0x380] ;  /* 0x0000e000ff037b82 */ /* 0x000e620000000800 */
[----:B------:R-:W2:Y:S01]  /*0030*/  LDCU.64 UR36, c[0x0][0x358] ;  /* 0x00006b00ff2477ac */ /* 0x000ea20008000a00 */
[----:B------:R-:W-:Y:S01]  /*0040*/  BSSY.RECONVERGENT B6, `(.L_x_3148) ;  /* 0x000011e000067945 */ /* 0x000fe20003800200 */
[----:B------:R-:W3:Y:S01]  /*0050*/  S2R R17, SR_TID.X ;  /* 0x0000000000117919 */ /* 0x000ee20000002100 */
[----:B------:R-:W-:Y:S01]  /*0060*/  PRMT R22, R22, 0x5410, RZ ;  /* 0x0000541016167816 */ /* 0x000fe200000000ff */
[----:B------:R-:W4:Y:S01]  /*0070*/  LDCU.U8 UR38, c[0x0][0x39c] ;  /* 0x00007380ff2677ac */ /* 0x000f220008000000 */
[----:B------:R-:W-:Y:S01]  /*0080*/  PRMT R23, RZ, 0x7610, R23 ;  /* 0x00007610ff177816 */ /* 0x000fe20000000017 */
        /* <DEDUP_REMOVED lines=21> */
[----:B------:R-:W2:Y:S01]  /*01e0*/  LDG.E.S8 R2, desc[UR36][R2.64] ;  /* 0x0000002402027981 */ /* 0x000ea2000c1e1300 */
[----:B------:R-:W-:Y:S01]  /*01f0*/  PRMT R22, R22, 0x5410, RZ ;  /* 0x0000541016167816 */ /* 0x000fe200000000ff */
[----:B--2---:R-:W0:Y:S02]  /*0200*/  I2F.S16 R23, R2 ;  /* 0x0000000200177306 */ /* 0x004e240000101400 */
[----:B0-----:R-:W-:Y:S01]  /*0210*/  F2FP.F16.F32.PACK_AB R23, RZ, R23 ;  /* 0x00000017ff17723e */ /* 0x001fe200000000ff */
[----:B------:R-:W-:Y:S06]  /*0220*/  BRA `(.L_x_3155) ;  /* 0x0000000c00f87947 */ /* 0x000fec0003800000 */
.L_x_3153:
[----:B------:R-:W2:Y:S01]  /*0230*/  LDG.E.U8 R2, desc[UR36][R2.64] ;  /* 0x0000002402027981 */ /* 0x000ea2000c1e1100 */
[----:B------:R-:W-:Y:S02]  /*0240*/  PRMT R22, R22, 0x5410, RZ ;  /* 0x0000541016167816 */ /* 0x000fe400000000ff */
[----:B--2---:R-:W-:-:S04]  /*0250*/  I2FP.F32.U32 R23, R2 ;  /* 0x0000000200177245 */ /* 0x004fc80000201000 */
[----:B------:R-:W-:Y:S01]  /*0260*/  F2FP.F16.F32.PACK_AB R23, RZ, R23 ;  /* 0x00000017ff17723e */ /* 0x000fe200000000ff */
[----:B------:R-:W-:Y:S06]  /*0270*/  BRA `(.L_x_3155) ;  /* 0x0000000c00e47947 */ /* 0x000fec0003800000 */
.L_x_3152:
[----:B------:R-:W-:-:S09]  /*0280*/  UISETP.NE.AND UP0, UPT, UR4, 0x2, UPT ;  /* 0x000000020400788c */ /* 0x000fd2000bf05270 */
[----:B------:R-:W-:Y:S05]  /*0290*/  BRA.U !UP0, `(.L_x_3156) ;  /* 0x0000000108387547 */ /* 0x000fea000b800000 */
[----:B------:R-:W-:-:S09]  /*02a0*/  UISETP.NE.AND UP0, UPT, UR4, 0x3, UPT ;  /* 0x000000030400788c */ /* 0x000fd2000bf05270 */
[----:B------:R-:W-:Y:S05]  /*02b0*/  BRA.U !UP0, `(.L_x_3157) ;  /* 0x00000001081c7547 */ /* 0x000fea000b800000 */
[----:B------:R-:W-:-:S09]  /*02c0*/  UISETP.NE.AND UP0, UPT, UR4, 0x4, UPT ;  /* 0x000000040400788c */ /* 0x000fd2000bf05270 */
[----:B------:R-:W-:Y:S05]  /*02d0*/  BRA.U UP0, `(.L_x_3154) ;  /* 0x0000000d002c7547 */ /* 0x000fea000b800000 */
[----:B------:R-:W2:Y:S01]  /*02e0*/  LDG.E.64 R2, desc[UR36][R2.64] ;  /* 0x0000002402027981 */ /* 0x000ea2000c1e1b00 */
[----:B------:R-:W-:Y:S01]  /*02f0*/  PRMT R22, R22, 0x5410, RZ ;  /* 0x0000541016167816 */ /* 0x000fe200000000ff */
[----:B--2---:R-:W0:Y:S02]  /*0300*/  I2F.S64 R23, R2 ;  /* 0x0000000200177312 */ /* 0x004e240000301400 */
[----:B0-----:R-:W-:Y:S01]  /*0310*/  F2FP.F16.F32.PACK_AB R23, RZ, R23 ;  /* 0x00000017ff17723e */ /* 0x001fe200000000ff */
[----:B------:R-:W-:Y:S06]  /*0320*/  BRA `(.L_x_3155) ;  /* 0x0000000c00b87947 */ /* 0x000fec0003800000 */
.L_x_3157:
[----:B------:R-:W2:Y:S01]  /*0330*/  LDG.E R2, desc[UR36][R2.64] ;  /* 0x0000002402027981 */ /* 0x000ea2000c1e1900 */
[----:B------:R-:W-:Y:S02]  /*0340*/  PRMT R22, R22, 0x5410, RZ ;  /* 0x0000541016167816 */ /* 0x000fe400000000ff */
[----:B--2---:R-:W-:-:S04]  /*0350*/  I2FP.F32.S32 R23, R2 ;  /* 0x0000000200177245 */ /* 0x004fc80000201400 */
[----:B------:R-:W-:Y:S01]  /*0360*/  F2FP.F16.F32.PACK_AB R23, RZ, R23 ;  /* 0x00000017ff17723e */ /* 0x000fe200000000ff */
[----:B------:R-:W-:Y:S06]  /*0370*/  BRA `(.L_x_3155) ;  /* 0x0000000c00a47947 */ /* 0x000fec0003800000 */
.L_x_3156:
[----:B------:R-:W2:Y:S01]  /*0380*/  LDG.E.U16 R2, desc[UR36][R2.64] ;  /* 0x0000002402027981 */ /* 0x000ea2000c1e1500 */
[----:B------:R-:W-:Y:S01]  /*0390*/  PRMT R22, R22, 0x5410, RZ ;  /* 0x0000541016167816 */ /* 0x000fe200000000ff */
[----:B--2---:R-:W0:Y:S02]  /*03a0*/  I2F.S16 R23, R2 ;  /* 0x0000000200177306 */ /* 0x004e240000101400 */
[----:B0-----:R-:W-:Y:S01]  /*03b0*/  F2FP.F16.F32.PACK_AB R23, RZ, R23 ;  /* 0x00000017ff17723e */ /* 0x001fe200000000ff */
[----:B------:R-:W-:Y:S06]  /*03c0*/  BRA `(.L_x_3155) ;  /* 0x0000000c00907947 */ /* 0x000fec0003800000 */
.L_x_3151:
[----:B------:R-:W-:-:S09]  /*03d0*/  UISETP.GT.AND UP0, UPT, UR4, 0x6, UPT ;  /* 0x000000060400788c */ /* 0x000fd2000bf04270 */
[----:B------:R-:W-:Y:S05]  /*03e0*/  BRA.U UP0, `(.L_x_3158) ;  /* 0x0000000100347547 */ /* 0x000fea000b800000 */
[----:B------:R-:W-:-:S09]  /*03f0*/  UISETP.NE.AND UP0, UPT, UR4, 0x5, UPT ;  /* 0x000000050400788c */ /* 0x000fd2000bf05270 */
[----:B------:R-:W-:Y:S05]  /*0400*/  BRA.U !UP0, `(.L_x_3159) ;  /* 0x0000000108187547 */ /* 0x000fea000b800000 */
[----:B------:R-:W-:-:S09]  /*0410*/  UISETP.NE.AND UP0, UPT, UR4, 0x6, UPT ;  /* 0x000000060400788c */ /* 0x000fd2000bf05270 */
[----:B------:R-:W-:Y:S05]  /*0420*/  BRA.U UP0, `(.L_x_3154) ;  /* 0x0000000900d87547 */ /* 0x000fea000b800000 */
[----:B------:R-:W2:Y:S01]  /*0430*/  LDG.E R23, desc[UR36][R2.64] ;  /* 0x0000002402177981 */ /* 0x000ea2000c1e1900 */
[----:B------:R-:W-:Y:S02]  /*0440*/  PRMT R22, R22, 0x5410, RZ ;  /* 0x0000541016167816 */ /* 0x000fe400000000ff */
[----:B--2---:R-:W-:Y:S01]  /*0450*/  F2FP.F16.F32.PACK_AB R23, RZ, R23 ;  /* 0x00000017ff17723e */ /* 0x004fe200000000ff */
[----:B------:R-:W-:Y:S06]  /*0460*/  BRA `(.L_x_3155) ;  /* 0x0000000c00687947 */ /* 0x000fec0003800000 */
.L_x_3159:
[----:B------:R-:W2:Y:S01]  /*0470*/  LDG.E.U16 R23, desc[UR36][R2.64] ;  /* 0x0000002402177981 */ /* 0x000ea2000c1e1500 */
[----:B------:R-:W-:Y:S01]  /*0480*/  PRMT R22, R22, 0x5410, RZ ;  /* 0x0000541016167816 */ /* 0x000fe200000000ff */
[----:B--2---:R-:W-:-:S05]  /*0490*/  HADD2.F32 R23, -RZ, R23.H0_H0 ;  /* 0x20000017ff177230 */ /* 0x004fca0000004100 */
[----:B------:R-:W-:Y:S01]  /*04a0*/  F2FP.F16.F32.PACK_AB R23, RZ, R23 ;  /* 0x00000017ff17723e */ /* 0x000fe200000000ff */
[----:B------:R-:W-:Y:S06]  /*04b0*/  BRA `(.L_x_3155) ;  /* 0x0000000c00547947 */ /* 0x000fec0003800000 */
.L_x_3158:
        /* <DEDUP_REMOVED lines=10> */
.L_x_3161:
[----:B------:R-:W2:Y:S02]  /*0560*/  LDG.E R2, desc[UR36][R2.64] ;  /* 0x0000002402027981 */ /* 0x000ea4000c1e1900 */
[----:B--2---:R-:W-:Y:S02]  /*0570*/  PRMT R23, R2, 0x7610, R23 ;  /* 0x0000761002177816 */ /* 0x004fe40000000017 */
[----:B------:R-:W-:Y:S01]  /*0580*/  PRMT R22, R22, 0x7610, R2 ;  /* 0x0000761016167816 */ /* 0x000fe20000000002 */
[----:B------:R-:W-:Y:S06]  /*0590*/  BRA `(.L_x_3155) ;  /* 0x0000000c001c7947 */ /* 0x000fec0003800000 */
.L_x_3160:
[----:B------:R-:W2:Y:S01]  /*05a0*/  LDG.E.64 R2, desc[UR36][R2.64] ;  /* 0x0000002402027981 */ /* 0x000ea2000c1e1b00 */
[----:B------:R-:W-:Y:S01]  /*05b0*/  UMOV UR4, 0xf0000000 ;  /* 0xf000000000047882 */ /* 0x000fe20000000000 */
[----:B------:R-:W-:Y:S01]  /*05c0*/  UMOV UR5, 0x380fffff ;  /* 0x380fffff00057882 */ /* 0x000fe20000000000 */
[----:B------:R-:W-:Y:S01]  /*05d0*/  PRMT R22, R22, 0x5410, RZ ;  /* 0x0000541016167816 */ /* 0x000fe200000000ff */
[----:B--2---:R-:W0:Y:S01]  /*05e0*/  F2F.F32.F64 R23, R2 ;  /* 0x0000000200177310 */ /* 0x004e220000301000 */
[----:B------:R-:W-:-:S14]  /*05f0*/  DSETP.GEU.AND P0, PT, |R2|, UR4, PT ;  /* 0x0000000402007e2a */ /* 0x000fdc000bf0e200 */
[----:B0-----:R-:W-:-:S05]  /*0600*/  @!P0 FMUL R23, R23, 1.175494350822287508e-38 ;  /* 0x0080000017178820 */ /* 0x001fca0000400000 */
[----:B------:R-:W-:Y:S01]  /*0610*/  F2FP.F16.F32.PACK_AB R23, RZ, R23 ;  /* 0x00000017ff17723e */ /* 0x000fe200000000ff */
[----:B------:R-:W-:Y:S06]  /*0620*/  BRA `(.L_x_3155) ;  /* 0x0000000800f87947 */ /* 0x000fec0003800000 */
.L_x_3150:
        /* <DEDUP_REMOVED lines=9> */
[----:B------:R-:W-:Y:S02]  /*06c0*/  PRMT R22, R22, 0x5410, RZ ;  /* 0x0000541016167816 */ /* 0x000fe400000000ff */
[----:B--2---:R-:W-:-:S04]  /*06d0*/  ISETP.NE.AND P0, PT, R2, RZ, PT ;  /* 0x000000ff0200720c */ /* 0x004fc80003f05270 */
[----:B------:R-:W-:-:S04]  /*06e0*/  FSEL R23, RZ, 1, !P0 ;  /* 0x3f800000ff177808 */ /* 0x000fc80004000000 */
[----:B------:R-:W-:Y:S01]  /*06f0*/  F2FP.F16.F32.PACK_AB R23, RZ, R23 ;  /* 0x00000017ff17723e */ /* 0x000fe200000000ff */
[----:B------:R-:W-:Y:S06]  /*0700*/  BRA `(.L_x_3155) ;  /* 0x0000000800c07947 */ /* 0x000fec0003800000 */
.L_x_3164:
        /* <DEDUP_REMOVED lines=13> */
.L_x_3163:
        /* <DEDUP_REMOVED lines=8> */
[----:B------:R-:W-:Y:S01]  /*0860*/  PRMT R22, R22, 0x5410, RZ ;  /* 0x0000541016167816 */ /* 0x000fe200000000ff */
        /* <DEDUP_REMOVED lines=18> */
.L_x_3166:
[----:B------:R-:W2:Y:S01]  /*0990*/  LDG.E.U8 R2, desc[UR36][R2.64] ;  /* 0x0000002402027981 */ /* 0x000ea2000c1e1100 */
[----:B------:R-:W-:Y:S01]  /*09a0*/  PRMT R22, R22, 0x5410, RZ ;  /* 0x0000541016167816 */ /* 0x000fe200000000ff */
        /* <DEDUP_REMOVED lines=12> */
.L_x_3165:
[----:B------:R-:W2:Y:S01]  /*0a70*/  LDG.E.U16 R23, desc[UR36][R2.64] ;  /* 0x0000002402177981 */ /* 0x000ea2000c1e1500 */
[----:B------:R-:W-:Y:S01]  /*0a80*/  PRMT R22, R22, 0x5410, RZ ;  /* 0x0000541016167816 */ /* 0x000fe200000000ff */
[----:B--2---:R-:W-:-:S05]  /*0a90*/  IMAD.U32 R23, R23, 0x10000, RZ ;  /* 0x0001000017177824 */ /* 0x004fca00078e00ff */
[----:B------:R-:W-:Y:S01]  /*0aa0*/  F2FP.F16.F32.PACK_AB R23, RZ, R23 ;  /* 0x00000017ff17723e */ /* 0x000fe200000000ff */
[----:B------:R-:W-:Y:S06]  /*0ab0*/  BRA `(.L_x_3155) ;  /* 0x0000000400d47947 */ /* 0x000fec0003800000 */
.L_x_3162:
        /* <DEDUP_REMOVED lines=8> */
[----:B------:R-:W2:Y:S01]  /*0b40*/  LDG.E.U16 R23, desc[UR36][R2.64] ;  /* 0x0000002402177981 */ /* 0x000ea2000c1e1500 */
[----:B------:R-:W-:Y:S02]  /*0b50*/  PRMT R22, R22, 0x5410, RZ ;  /* 0x0000541016167816 */ /* 0x000fe400000000ff */
[----:B--2---:R-:W-:-:S04]  /*0b60*/  I2FP.F32.U32 R23, R23 ;  /* 0x0000001700177245 */ /* 0x004fc80000201000 */
[----:B------:R-:W-:Y:S01]  /*0b70*/  F2FP.F16.F32.PACK_AB R23, RZ, R23 ;  /* 0x00000017ff17723e */ /* 0x000fe200000000ff */
[----:B------:R-:W-:Y:S06]  /*0b80*/  BRA `(.L_x_3155) ;  /* 0x0000000400a07947 */ /* 0x000fec0003800000 */
.L_x_3169:
        /* <DEDUP_REMOVED lines=21> */
.L_x_3173:
[----:B------:R-:W-:Y:S05]  /*0ce0*/  BSYNC.RECONVERGENT B1 ;  /* 0x0000000000017941 */ /* 0x000fea0003800200 */
.L_x_3172:
[----:B------:R-:W-:Y:S01]  /*0cf0*/  IMAD.SHL.U32 R0, R0, 0x100000, RZ ;  /* 0x0010000000007824 */ /* 0x000fe200078e00ff */
[----:B------:R-:W-:-:S04]  /*0d00*/  LEA R2, R2, 0x3b800000, 0x17 ;  /* 0x3b80000002027811 */ /* 0x000fc800078eb8ff */
[----:B------:R-:W-:-:S07]  /*0d10*/  LOP3.LUT R23, R2, R0, R23, 0xfe, !PT ;  /* 0x0000000002177212 */ /* 0x000fce00078efe17 */
.L_x_3171:
[----:B------:R-:W-:Y:S05]  /*0d20*/  BSYNC.RECONVERGENT B0 ;  /* 0x0000000000007941 */ /* 0x000fea0003800200 */
.L_x_3170:
[----:B------:R-:W-:Y:S02]  /*0d30*/  F2FP.F16.F32.PACK_AB R23, RZ, R23 ;  /* 0x00000017ff17723e */ /* 0x000fe400000000ff */
[----:B------:R-:W-:Y:S01]  /*0d40*/  PRMT R22, R22, 0x5410, RZ ;  /* 0x0000541016167816 */ /* 0x000fe200000000ff */
[----:B------:R-:W-:Y:S06]  /*0d50*/  BRA `(.L_x_3155) ;  /* 0x00000004002c7947 */ /* 0x000fec0003800000 */
.L_x_3168:
        /* <DEDUP_REMOVED lines=21> */
.L_x_3177:
[----:B------:R-:W-:Y:S05]  /*0eb0*/  BSYNC.RECONVERGENT B1 ;  /* 0x0000000000017941 */ /* 0x000fea0003800200 */
.L_x_3176:
[----:B------:R-:W-:Y:S01]  /*0ec0*/  IMAD.SHL.U32 R0, R0, 0x200000, RZ ;  /* 0x0020000000007824 */ /* 0x000fe200078e00ff */
[----:B------:R-:W-:-:S04]  /*0ed0*/  LEA R2, R2, 0x37800000, 0x17 ;  /* 0x3780000002027811 */ /* 0x000fc800078eb8ff */
[----:B------:R-:W-:-:S07]  /*0ee0*/  LOP3.LUT R23, R2, R0, R23, 0xfe, !PT ;  /* 0x0000000002177212 */ /* 0x000fce00078efe17 */
.L_x_3175:
[----:B------:R-:W-:Y:S05]  /*0ef0*/  BSYNC.RECONVERGENT B0 ;  /* 0x0000000000007941 */ /* 0x000fea0003800200 */
.L_x_3174:
[----:B------:R-:W-:Y:S02]  /*0f00*/  F2FP.F16.F32.PACK_AB R23, RZ, R23 ;  /* 0x00000017ff17723e */ /* 0x000fe400000000ff */
[----:B------:R-:W-:Y:S01]  /*0f10*/  PRMT R22, R22, 0x5410, RZ ;  /* 0x0000541016167816 */ /* 0x000fe200000000ff */
[----:B------:R-:W-:Y:S06]  /*0f20*/  BRA `(.L_x_3155) ;  /* 0x0000000000b87947 */ /* 0x000fec0003800000 */
.L_x_3167:
[----:B------:R-:W-:-:S09]  /*0f30*/  UISETP.NE.AND UP0, UPT, UR4, 0x1c, UPT ;  /* 0x0000001c0400788c */ /* 0x000fd2000bf05270 */
[----:B------:R-:W-:Y:S05]  /*0f40*/  BRA.U !UP0, `(.L_x_3178) ;  /* 0x0000000108a07547 */ /* 0x000fea000b800000 */
[----:B------:R-:W-:-:S09]  /*0f50*/  UISETP.NE.AND UP0, UPT, UR4, 0x1d, UPT ;  /* 0x0000001d0400788c */ /* 0x000fd2000bf05270 */
[----:B------:R-:W-:Y:S05]  /*0f60*/  BRA.U !UP0, `(.L_x_3179) ;  /* 0x0000000108847547 */ /* 0x000fea000b800000 */
[----:B------:R-:W-:-:S09]  /*0f70*/  UISETP.NE.AND UP0, UPT, UR4, 0x2c, UPT ;  /* 0x0000002c0400788c */ /* 0x000fd2000bf05270 */
[----:B------:R-:W-:Y:S05]  /*0f80*/  BRA.U !UP0, `(.L_x_3180) ;  /* 0x00000001084c7547 */ /* 0x000fea000b800000 */
.L_x_3154:
        /* <DEDUP_REMOVED lines=16> */
.L_x_3181:
[----:B------:R-:W-:Y:S02]  /*1090*/  PRMT R23, RZ, 0x7610, R23 ;  /* 0x00007610ff177816 */ /* 0x000fe40000000017 */
[----:B------:R-:W-:Y:S01]  /*10a0*/  PRMT R22, R22, 0x5410, RZ ;  /* 0x0000541016167816 */ /* 0x000fe200000000ff */
[----:B------:R-:W-:Y:S06]  /*10b0*/  BRA `(.L_x_3155) ;  /* 0x0000000000547947 */ /* 0x000fec0003800000 */
.L_x_3180:
        /* <DEDUP_REMOVED lines=8> */
.L_x_3183:
[----:B------:R-:W-:Y:S05]  /*1140*/  BSYNC.RECONVERGENT B0 ;  /* 0x0000000000007941 */ /* 0x000fea0003800200 */
.L_x_3182:
[----:B------:R-:W-:Y:S02]  /*1150*/  PRMT R22, R22, 0x5410, RZ ;  /* 0x0000541016167816 */ /* 0x000fe400000000ff */
[----:B------:R-:W-:Y:S01]  /*1160*/  F2FP.F16.F32.PACK_AB R23, RZ, R23 ;  /* 0x00000017ff17723e */ /* 0x000fe200000000ff */
[----:B------:R-:W-:Y:S06]  /*1170*/  BRA `(.L_x_3155) ;  /* 0x0000000000247947 */ /* 0x000fec0003800000 */
.L_x_3179:
[----:B------:R-:W2:Y:S01]  /*1180*/  LDG.E.64 R2, desc[UR36][R2.64] ;  /* 0x0000002402027981 */ /* 0x000ea2000c1e1b00 */
[----:B------:R-:W-:Y:S01]  /*1190*/  PRMT R22, R22, 0x5410, RZ ;  /* 0x0000541016167816 */ /* 0x000fe200000000ff */
[----:B--2---:R-:W0:Y:S02]  /*11a0*/  I2F.U64 R23, R2 ;  /* 0x0000000200177312 */ /* 0x004e240000301000 */
[----:B0-----:R-:W-:Y:S01]  /*11b0*/  F2FP.F16.F32.PACK_AB R23, RZ, R23 ;  /* 0x00000017ff17723e */ /* 0x001fe200000000ff */
[----:B------:R-:W-:Y:S06]  /*11c0*/  BRA `(.L_x_3155) ;  /* 0x0000000000107947 */ /* 0x000fec0003800000 */
.L_x_3178:
[----:B------:R-:W2:Y:S01]  /*11d0*/  LDG.E R2, desc[UR36][R2.64] ;  /* 0x0000002402027981 */ /* 0x000ea2000c1e1900 */
[----:B------:R-:W-:Y:S02]  /*11e0*/  PRMT R22, R22, 0x5410, RZ ;  /* 0x0000541016167816 */ /* 0x000fe400000000ff */
[----:B--2---:R-:W-:-:S04]  /*11f0*/  I2FP.F32.U32 R23, R2 ;  /* 0x0000000200177245 */ /* 0x004fc80000201000 */
[----:B------:R-:W-:-:S07]  /*1200*/  F2FP.F16.F32.PACK_AB R23, RZ, R23 ;  /* 0x00000017ff17723e */ /* 0x000fce00000000ff */
.L_x_3155:
[----:B------:R-:W-:-:S07]  /*1210*/  VIADD R17, R19, 0x80 ;  /* 0x0000008013117836 */ /* 0x000fce0000000000 */
.L_x_3149:
[----:B------:R-:W-:Y:S05]  /*1220*/  BSYNC.RECONVERGENT B6 ;  /* 0x0000000000067941 */ /* 0x000fea0003800200 */
.L_x_3148:
[----:B------:R-:W-:Y:S01]  /*1230*/  ISETP.GE.AND P0, PT, R17, R18, PT ;  /* 0x000000121100720c */ /* 0x000fe20003f06270 */
[----:B------:R-:W-:Y:S01]  /*1240*/  BSSY.RECONVERGENT B6, `(.L_x_3184) ;  /* 0x0000119000067945 */ /* 0x000fe20003800200 */
[----:B------:R-:W-:Y:S02]  /*1250*/  PRMT R25, R25, 0x5410, RZ ;  /* 0x0000541019197816 */ /* 0x000fe400000000ff */
[----:B------:R-:W-:-:S09]  /*1260*/  PRMT R24, RZ, 0x7610, R24 ;  /* 0x00007610ff187816 */ /* 0x000fd20000000018 */
[----:B------:R-:W-:Y:S05]  /*1270*/  @P0 BRA `(.L_x_3185) ;  /* 0x0000001000540947 */ /* 0x000fea0003800000 */
        /* <DEDUP_REMOVED lines=22> */
.L_x_3189:
[----:B------:R-:W2:Y:S01]  /*13e0*/  LDG.E.U8 R2, desc[UR36][R2.64] ;  /* 0x0000002402027981 */ /* 0x000ea2000c1e1100 */
[----:B------:R-:W-:Y:S02]  /*13f0*/  PRMT R25, R25, 0x5410, RZ ;  /* 0x0000541019197816 */ /* 0x000fe400000000ff */
[----:B--2---:R-:W-:-:S04]  /*1400*/  I2FP.F32.U32 R24, R2 ;  /* 0x0000000200187245 */ /* 0x004fc80000201000 */
[----:B------:R-:W-:Y:S01]  /*1410*/  F2FP.F16.F32.PACK_AB R24, RZ, R24 ;  /* 0x00000018ff18723e */ /* 0x000fe200000000ff */
[----:B------:R-:W-:Y:S06]  /*1420*/  BRA `(.L_x_3191) ;  /* 0x0000000c00e47947 */ /* 0x000fec0003800000 */
.L_x_3188:
        /* <DEDUP_REMOVED lines=11> */
.L_x_3193:
[----:B------:R-:W2:Y:S01]  /*14e0*/  LDG.E R2, desc[UR36][R2.64] ;  /* 0x0000002402027981 */ /* 0x000ea2000c1e1900 */
[----:B------:R-:W-:Y:S02]  /*14f0*/  PRMT R25, R25, 0x5410, RZ ;  /* 0x0000541019197816 */ /* 0x000fe400000000ff */
[----:B--2---:R-:W-:-:S04]  /*1500*/  I2FP.F32.S32 R24, R2 ;  /* 0x0000000200187245 */ /* 0x004fc80000201400 */
[----:B------:R-:W-:Y:S01]  /*1510*/  F2FP.F16.F32.PACK_AB R24, RZ, R24 ;  /* 0x00000018ff18723e */ /* 0x000fe200000000ff */
[----:B------:R-:W-:Y:S06]  /*1520*/  BRA `(.L_x_3191) ;  /* 0x0000000c00a47947 */ /* 0x000fec0003800000 */
.L_x_3192:
[----:B------:R-:W2:Y:S01]  /*1530*/  LDG.E.U16 R2, desc[UR36][R2.64] ;  /* 0x0000002402027981 */ /* 0x000ea2000c1e1500 */
[----:B------:R-:W-:Y:S01]  /*1540*/  PRMT R25, R25, 0x5410, RZ ;  /* 0x0000541019197816 */ /* 0x000fe200000000ff */
[----:B--2---:R-:W0:Y:S02]  /*1550*/  I2F.S16 R24, R2 ;  /* 0x0000000200187306 */ /* 0x004e240000101400 */
[----:B0-----:R-:W-:Y:S01]  /*1560*/  F2FP.F16.F32.PACK_AB R24, RZ, R24 ;  /* 0x00000018ff18723e */ /* 0x001fe200000000ff */
[----:B------:R-:W-:Y:S06]  /*1570*/  BRA `(.L_x_3191) ;  /* 0x0000000c00907947 */ /* 0x000fec0003800000 */
.L_x_3187:
        /* <DEDUP_REMOVED lines=10> */
.L_x_3195:
[----:B------:R-:W2:Y:S01]  /*1620*/  LDG.E.U16 R24, desc[UR36][R2.64] ;  /* 0x0000002402187981 */ /* 0x000ea2000c1e1500 */
[----:B------:R-:W-:Y:S01]  /*1630*/  PRMT R25, R25, 0x5410, RZ ;  /* 0x0000541019197816 */ /* 0x000fe200000000ff */
[----:B--2---:R-:W-:-:S05]  /*1640*/  HADD2.F32 R24, -RZ, R24.H0_H0 ;  /* 0x20000018ff187230 */ /* 0x004fca0000004100 */
[----:B------:R-:W-:Y:S01]  /*1650*/  F2FP.F16.F32.PACK_AB R24, RZ, R24 ;  /* 0x00000018ff18723e */ /* 0x000fe200000000ff */
[----:B------:R-:W-:Y:S06]  /*1660*/  BRA `(.L_x_3191) ;  /* 0x0000000c00547947 */ /* 0x000fec0003800000 */
.L_x_3194:
        /* <DEDUP_REMOVED lines=10> */
.L_x_3197:
[----:B------:R-:W2:Y:S02]  /*1710*/  LDG.E R2, desc[UR36][R2.64] ;  /* 0x0000002402027981 */ /* 0x000ea4000c1e1900 */
[----:B--2---:R-:W-:Y:S02]  /*1720*/  PRMT R24, R2, 0x7610, R24 ;  /* 0x0000761002187816 */ /* 0x004fe40000000018 */
[----:B------:R-:W-:Y:S01]  /*1730*/  PRMT R25, R25, 0x7610, R2 ;  /* 0x0000761019197816 */ /* 0x000fe20000000002 */
[----:B------:R-:W-:Y:S06]  /*1740*/  BRA `(.L_x_3191) ;  /* 0x0000000c001c7947 */ /* 0x000fec0003800000 */
.L_x_3196:
        /* <DEDUP_REMOVED lines=9> */
.L_x_3186:
        /* <DEDUP_REMOVED lines=14> */
.L_x_3200:
        /* <DEDUP_REMOVED lines=13> */
.L_x_3199:
        /* <DEDUP_REMOVED lines=27> */
.L_x_3202:
[----:B------:R-:W2:Y:S01]  /*1b40*/  LDG.E.U8 R2, desc[UR36][R2.64] ;  /* 0x0000002402027981 */ /* 0x000ea2000c1e1100 */
[----:B------:R-:W-:Y:S01]  /*1b50*/  PRMT R25, R25, 0x5410, RZ ;  /* 0x0000541019197816 */ /* 0x000fe200000000ff */
        /* <DEDUP_REMOVED lines=12> */
.L_x_3201:
[----:B------:R-:W2:Y:S01]  /*1c20*/  LDG.E.U16 R24, desc[UR36][R2.64] ;  /* 0x0000002402187981 */ /* 0x000ea2000c1e1500 */
[----:B------:R-:W-:Y:S01]  /*1c30*/  PRMT R25, R25, 0x5410, RZ ;  /* 0x0000541019197816 */ /* 0x000fe200000000ff */
[----:B--2---:R-:W-:-:S05]  /*1c40*/  IMAD.U32 R24, R24, 0x10000, RZ ;  /* 0x0001000018187824 */ /* 0x004fca00078e00ff */
[----:B------:R-:W-:Y:S01]  /*1c50*/  F2FP.F16.F32.PACK_AB R24, RZ, R24 ;  /* 0x00000018ff18723e */ /* 0x000fe200000000ff */
[----:B------:R-:W-:Y:S06]  /*1c60*/  BRA `(.L_x_3191) ;  /* 0x0000000400d47947 */ /* 0x000fec0003800000 */
.L_x_3198:
        /* <DEDUP_REMOVED lines=13> */
.L_x_3205:
        /* <DEDUP_REMOVED lines=21> */
.L_x_3209:
[----:B------:R-:W-:Y:S05]  /*1e90*/  BSYNC.RECONVERGENT B1 ;  /* 0x0000000000017941 */ /* 0x000fea0003800200 */
.L_x_3208:
[----:B------:R-:W-:Y:S01]  /*1ea0*/  IMAD.SHL.U32 R0, R0, 0x100000, RZ ;  /* 0x0010000000007824 */ /* 0x000fe200078e00ff */
[----:B------:R-:W-:-:S04]  /*1eb0*/  LEA R2, R2, 0x3b800000, 0x17 ;  /* 0x3b80000002027811 */ /* 0x000fc800078eb8ff */
[----:B------:R-:W-:-:S07]  /*1ec0*/  LOP3.LUT R24, R2, R0, R7, 0xfe, !PT ;  /* 0x0000000002187212 */ /* 0x000fce00078efe07 */
.L_x_3207:
[----:B------:R-:W-:Y:S05]  /*1ed0*/  BSYNC.RECONVERGENT B0 ;  /* 0x0000000000007941 */ /* 0x000fea0003800200 */
.L_x_3206:
[----:B------:R-:W-:Y:S02]  /*1ee0*/  F2FP.F16.F32.PACK_AB R24, RZ, R24 ;  /* 0x00000018ff18723e */ /* 0x000fe400000000ff */
[----:B------:R-:W-:Y:S01]  /*1ef0*/  PRMT R25, R25, 0x5410, RZ ;  /* 0x0000541019197816 */ /* 0x000fe200000000ff */
[----:B------:R-:W-:Y:S06]  /*1f00*/  BRA `(.L_x_3191) ;  /* 0x00000004002c7947 */ /* 0x000fec0003800000 */
.L_x_3204:
        /* <DEDUP_REMOVED lines=21> */
.L_x_3213:
[----:B------:R-:W-:Y:S05]  /*2060*/  BSYNC.RECONVERGENT B1 ;  /* 0x0000000000017941 */ /* 0x000fea0003800200 */
.L_x_3212:
[----:B------:R-:W-:Y:S01]  /*2070*/  IMAD.SHL.U32 R0, R0, 0x200000, RZ ;  /* 0x0020000000007824 */ /* 0x000fe200078e00ff */
[----:B------:R-:W-:-:S04]  /*2080*/  LEA R2, R2, 0x37800000, 0x17 ;  /* 0x3780000002027811 */ /* 0x000fc800078eb8ff */
[----:B------:R-:W-:-:S07]  /*2090*/  LOP3.LUT R24, R2, R0, R7, 0xfe, !PT ;  /* 0x0000000002187212 */ /* 0x000fce00078efe07 */
.L_x_3211:
[----:B------:R-:W-:Y:S05]  /*20a0*/  BSYNC.RECONVERGENT B0 ;  /* 0x0000000000007941 */ /* 0x000fea0003800200 */
.L_x_3210:
[----:B------:R-:W-:Y:S02]  /*20b0*/  F2FP.F16.F32.PACK_AB R24, RZ, R24 ;  /* 0x00000018ff18723e */ /* 0x000fe400000000ff */
[----:B------:R-:W-:Y:S01]  /*20c0*/  PRMT R25, R25, 0x5410, RZ ;  /* 0x0000541019197816 */ /* 0x000fe200000000ff */
[----:B------:R-:W-:Y:S06]  /*20d0*/  BRA `(.L_x_3191) ;  /* 0x0000000000b87947 */ /* 0x000fec0003800000 */
.L_x_3203:
        /* <DEDUP_REMOVED lines=14> */
.L_x_3217:
[----:B------:R-:W-:Y:S05]  /*21c0*/  BSYNC.RECONVERGENT B0 ;  /* 0x0000000000007941 */ /* 0x000fea0003800200 */
.L_x_3216:
[----:B------:R-:W-:Y:S02]  /*21d0*/  PRMT R25, R25, 0x5410, RZ ;  /* 0x0000541019197816 */ /* 0x000fe400000000ff */
[----:B------:R-:W-:Y:S01]  /*21e0*/  F2FP.F16.F32.PACK_AB R24, RZ, R24 ;  /* 0x00000018ff18723e */ /* 0x000fe200000000ff */
[----:B------:R-:W-:Y:S06]  /*21f0*/  BRA `(.L_x_3191) ;  /* 0x0000000000707947 */ /* 0x000fec0003800000 */
.L_x_3190:
        /* <DEDUP_REMOVED lines=16> */
.L_x_3218:
[----:B------:R-:W-:Y:S02]  /*2300*/  PRMT R24, RZ, 0x7610, R24 ;  /* 0x00007610ff187816 */ /* 0x000fe40000000018 */
[----:B------:R-:W-:Y:S01]  /*2310*/  PRMT R25, R25, 0x5410, RZ ;  /* 0x0000541019197816 */ /* 0x000fe200000000ff */
[----:B------:R-:W-:Y:S06]  /*2320*/  BRA `(.L_x_3191) ;  /* 0x0000000000247947 */ /* 0x000fec0003800000 */
.L_x_3215:
[----:B------:R-:W2:Y:S01]  /*2330*/  LDG.E.64 R2, desc[UR36][R2.64] ;  /* 0x0000002402027981 */ /* 0x000ea2000c1e1b00 */
[----:B------:R-:W-:Y:S01]  /*2340*/  PRMT R25, R25, 0x5410, RZ ;  /* 0x0000541019197816 */ /* 0x000fe200000000ff */
[----:B--2---:R-:W0:Y:S02]  /*2350*/  I2F.U64 R24, R2 ;  /* 0x0000000200187312 */ /* 0x004e240000301000 */
[----:B0-----:R-:W-:Y:S01]  /*2360*/  F2FP.F16.F32.PACK_AB R24, RZ, R24 ;  /* 0x00000018ff18723e */ /* 0x001fe200000000ff */
[----:B------:R-:W-:Y:S06]  /*2370*/  BRA `(.L_x_3191) ;  /* 0x0000000000107947 */ /* 0x000fec0003800000 */
.L_x_3214:
[----:B------:R-:W2:Y:S01]  /*2380*/  LDG.E R2, desc[UR36][R2.64] ;  /* 0x0000002402027981 */ /* 0x000ea2000c1e1900 */
[----:B------:R-:W-:Y:S02]  /*2390*/  PRMT R25, R25, 0x5410, RZ ;  /* 0x0000541019197816 */ /* 0x000fe400000000ff */
[----:B--2---:R-:W-:-:S04]  /*23a0*/  I2FP.F32.U32 R24, R2 ;  /* 0x0000000200187245 */ /* 0x004fc80000201000 */
[----:B------:R-:W-:-:S07]  /*23b0*/  F2FP.F16.F32.PACK_AB R24, RZ, R24 ;  /* 0x00000018ff18723e */ /* 0x000fce00000000ff */
.L_x_3191:
[----:B------:R-:W-:-:S07]  /*23c0*/  VIADD R17, R17, 0x80 ;  /* 0x0000008011117836 */ /* 0x000fce0000000000 */
.L_x_3185:
[----:B------:R-:W-:Y:S05]  /*23d0*/  BSYNC.RECONVERGENT B6 ;  /* 0x0000000000067941 */ /* 0x000fea0003800200 */
.L_x_3184:
        /* <DEDUP_REMOVED lines=27> */
.L_x_3224:
[----:B------:R-:W2:Y:S01]  /*2590*/  LDG.E.U8 R2, desc[UR36][R2.64] ;  /* 0x0000002402027981 */ /* 0x000ea2000c1e1100 */
[----:B------:R-:W-:Y:S02]  /*25a0*/  PRMT R26, R26, 0x5410, RZ ;  /* 0x000054101a1a7816 */ /* 0x000fe400000000ff */
[----:B--2---:R-:W-:-:S04]  /*25b0*/  I2FP.F32.U32 R27, R2 ;  /* 0x00000002001b7245 */ /* 0x004fc80000201000 */
[----:B------:R-:W-:Y:S01]  /*25c0*/  F2FP.F16.F32.PACK_AB R27, RZ, R27 ;  /* 0x0000001bff1b723e */ /* 0x000fe200000000ff */
[----:B------:R-:W-:Y:S06]  /*25d0*/  BRA `(.L_x_3226) ;  /* 0x0000000c00e47947 */ /* 0x000fec0003800000 */
.L_x_3223:
        /* <DEDUP_REMOVED lines=11> */
.L_x_3228:
[----:B------:R-:W2:Y:S01]  /*2690*/  LDG.E R2, desc[UR36][R2.64] ;  /* 0x0000002402027981 */ /* 0x000ea2000c1e1900 */
[----:B------:R-:W-:Y:S02]  /*26a0*/  PRMT R26, R26, 0x5410, RZ ;  /* 0x000054101a1a7816 */ /* 0x000fe400000000ff */
[----:B--2---:R-:W-:-:S04]  /*26b0*/  I2FP.F32.S32 R27, R2 ;  /* 0x00000002001b7245 */ /* 0x004fc80000201400 */
[----:B------:R-:W-:Y:S01]  /*26c0*/  F2FP.F16.F32.PACK_AB R27, RZ, R27 ;  /* 0x0000001bff1b723e */ /* 0x000fe200000000ff */
[----:B------:R-:W-:Y:S06]  /*26d0*/  BRA `(.L_x_3226) ;  /* 0x0000000c00a47947 */ /* 0x000fec0003800000 */
.L_x_3227:
[----:B------:R-:W2:Y:S01]  /*26e0*/  LDG.E.U16 R2, desc[UR36][R2.64] ;  /* 0x0000002402027981 */ /* 0x000ea2000c1e1500 */
[----:B------:R-:W-:Y:S01]  /*26f0*/  PRMT R26, R26, 0x5410, RZ ;  /* 0x000054101a1a7816 */ /* 0x000fe200000000ff */
[----:B--2---:R-:W0:Y:S02]  /*2700*/  I2F.S16 R27, R2 ;  /* 0x00000002001b7306 */ /* 0x004e240000101400 */
[----:B0-----:R-:W-:Y:S01]  /*2710*/  F2FP.F16.F32.PACK_AB R27, RZ, R27 ;  /* 0x0000001bff1b723e */ /* 0x001fe200000000ff */
[----:B------:R-:W-:Y:S06]  /*2720*/  BRA `(.L_x_3226) ;  /* 0x0000000c00907947 */ /* 0x000fec0003800000 */
.L_x_3222:
        /* <DEDUP_REMOVED lines=10> */
.L_x_3230:
[----:B------:R-:W2:Y:S01]  /*27d0*/  LDG.E.U16 R27, desc[UR36][R2.64] ;  /* 0x00000024021b7981 */ /* 0x000ea2000c1e1500 */
[----:B------:R-:W-:Y:S01]  /*27e0*/  PRMT R26, R26, 0x5410, RZ ;  /* 0x000054101a1a7816 */ /* 0x000fe200000000ff */
[----:B--2---:R-:W-:-:S05]  /*27f0*/  HADD2.F32 R27, -RZ, R27.H0_H0 ;  /* 0x2000001bff1b7230 */ /* 0x004fca0000004100 */
[----:B------:R-:W-:Y:S01]  /*2800*/  F2FP.F16.F32.PACK_AB R27, RZ, R27 ;  /* 0x0000001bff1b723e */ /* 0x000fe200000000ff */
[----:B------:R-:W-:Y:S06]  /*2810*/  BRA `(.L_x_3226) ;  /* 0x0000000c00547947 */ /* 0x000fec0003800000 */
.L_x_3229:
        /* <DEDUP_REMOVED lines=10> */
.L_x_3232:
[----:B------:R-:W2:Y:S02]  /*28c0*/  LDG.E R2, desc[UR36][R2.64] ;  /* 0x0000002402027981 */ /* 0x000ea4000c1e1900 */
[----:B--2---:R-:W-:Y:S02]  /*28d0*/  PRMT R27, R2, 0x7610, R27 ;  /* 0x00007610021b7816 */ /* 0x004fe4000000001b */
[----:B------:R-:W-:Y:S01]  /*28e0*/  PRMT R26, R26, 0x7610, R2 ;  /* 0x000076101a1a7816 */ /* 0x000fe20000000002 */
[----:B------:R-:W-:Y:S06]  /*28f0*/  BRA `(.L_x_3226) ;  /* 0x0000000c001c7947 */ /* 0x000fec0003800000 */
.L_x_3231:
        /* <DEDUP_REMOVED lines=9> */
.L_x_3221:
        /* <DEDUP_REMOVED lines=14> */
.L_x_3235:
        /* <DEDUP_REMOVED lines=13> */
.L_x_3234:
        /* <DEDUP_REMOVED lines=27> */
.L_x_3237:
        /* <DEDUP_REMOVED lines=14> */
.L_x_3236:
[----:B------:R-:W2:Y:S01]  /*2dd0*/  LDG.E.U16 R27, desc[UR36][R2.64] ;  /* 0x00000024021b7981 */ /* 0x000ea2000c1e1500 */
[----:B------:R-:W-:Y:S01]  /*2de0*/  PRMT R26, R26, 0x5410, RZ ;  /* 0x000054101a1a7816 */ /* 0x000fe200000000ff */
[----:B--2---:R-:W-:-:S05]  /*2df0*/  IMAD.U32 R27, R27, 0x10000, RZ ;  /* 0x000100001b1b7824 */ /* 0x004fca00078e00ff */
[----:B------:R-:W-:Y:S01]  /*2e00*/  F2FP.F16.F32.PACK_AB R27, RZ, R27 ;  /* 0x0000001bff1b723e */ /* 0x000fe200000000ff */
[----:B------:R-:W-:Y:S06]  /*2e10*/  BRA `(.L_x_3226) ;  /* 0x0000000400d47947 */ /* 0x000fec0003800000 */
.L_x_3233:
        /* <DEDUP_REMOVED lines=13> */
.L_x_3240:
        /* <DEDUP_REMOVED lines=21> */
.L_x_3244:
[----:B------:R-:W-:Y:S05]  /*3040*/  BSYNC.RECONVERGENT B1 ;  /* 0x0000000000017941 */ /* 0x000fea0003800200 */
.L_x_3243:
[----:B------:R-:W-:Y:S01]  /*3050*/  IMAD.SHL.U32 R0, R0, 0x100000, RZ ;  /* 0x0010000000007824 */ /* 0x000fe200078e00ff */
[----:B------:R-:W-:-:S04]  /*3060*/  LEA R2, R2, 0x3b800000, 0x17 ;  /* 0x3b80000002027811 */ /* 0x000fc800078eb8ff */
[----:B------:R-:W-:-:S07]  /*3070*/  LOP3.LUT R27, R2, R0, R27, 0xfe, !PT ;  /* 0x00000000021b7212 */ /* 0x000fce00078efe1b */
.L_x_3242:
[----:B------:R-:W-:Y:S05]  /*3080*/  BSYNC.RECONVERGENT B0 ;  /* 0x0000000000007941 */ /* 0x000fea0003800200 */
.L_x_3241:
[----:B------:R-:W-:Y:S02]  /*3090*/  F2FP.F16.F32.PACK_AB R27, RZ, R27 ;  /* 0x0000001bff1b723e */ /* 0x000fe400000000ff */
[----:B------:R-:W-:Y:S01]  /*30a0*/  PRMT R26, R26, 0x5410, RZ ;  /* 0x000054101a1a7816 */ /* 0x000fe200000000ff */
[----:B------:R-:W-:Y:S06]  /*30b0*/  BRA `(.L_x_3226) ;  /* 0x00000004002c7947 */ /* 0x000fec0003800000 */
.L_x_3239:
        /* <DEDUP_REMOVED lines=21> */
.L_x_3248:
[----:B------:R-:W-:Y:S05]  /*3210*/  BSYNC.RECONVERGENT B1 ;  /* 0x0000000000017941 */ /* 0x000fea0003800200 */
.L_x_3247:
[----:B------:R-:W-:Y:S01]  /*3220*/  IMAD.SHL.U32 R0, R0, 0x200000, RZ ;  /* 0x0020000000007824 */ /* 0x000fe200078e00ff */
[----:B------:R-:W-:-:S04]  /*3230*/  LEA R2, R2, 0x37800000, 0x17 ;  /* 0x3780000002027811 */ /* 0x000fc800078eb8ff */
[----:B------:R-:W-:-:S07]  /*3240*/  LOP3.LUT R27, R2, R0, R27, 0xfe, !PT ;  /* 0x00000000021b7212 */ /* 0x000fce00078efe1b */
.L_x_3246:
[----:B------:R-:W-:Y:S05]  /*3250*/  BSYNC.RECONVERGENT B0 ;  /* 0x0000000000007941 */ /* 0x000fea0003800200 */
.L_x_3245:
[----:B------:R-:W-:Y:S02]  /*3260*/  F2FP.F16.F32.PACK_AB R27, RZ, R27 ;  /* 0x0000001bff1b723e */ /* 0x000fe400000000ff */
[----:B------:R-:W-:Y:S01]  /*3270*/  PRMT R26, R26, 0x5410, RZ ;  /* 0x000054101a1a7816 */ /* 0x000fe200000000ff */
[----:B------:R-:W-:Y:S06]  /*3280*/  BRA `(.L_x_3226) ;  /* 0x0000000000b87947 */ /* 0x000fec0003800000 */
.L_x_3238:
        /* <DEDUP_REMOVED lines=14> */
.L_x_3252:
[----:B------:R-:W-:Y:S05]  /*3370*/  BSYNC.RECONVERGENT B0 ;  /* 0x0000000000007941 */ /* 0x000fea0003800200 */
.L_x_3251:
[----:B------:R-:W-:Y:S02]  /*3380*/  PRMT R26, R26, 0x5410, RZ ;  /* 0x000054101a1a7816 */ /* 0x000fe400000000ff */
[----:B------:R-:W-:Y:S01]  /*3390*/  F2FP.F16.F32.PACK_AB R27, RZ, R27 ;  /* 0x0000001bff1b723e */ /* 0x000fe200000000ff */
[----:B------:R-:W-:Y:S06]  /*33a0*/  BRA `(.L_x_3226) ;  /* 0x0000000000707947 */ /* 0x000fec0003800000 */
.L_x_3225:
        /* <DEDUP_REMOVED lines=16> */
.L_x_3253:
[----:B------:R-:W-:Y:S02]  /*34b0*/  PRMT R27, RZ, 0x7610, R27 ;  /* 0x00007610ff1b7816 */ /* 0x000fe4000000001b */
[----:B------:R-:W-:Y:S01]  /*34c0*/  PRMT R26, R26, 0x5410, RZ ;  /* 0x000054101a1a7816 */ /* 0x000fe200000000ff */
[----:B------:R-:W-:Y:S06]  /*34d0*/  BRA `(.L_x_3226) ;  /* 0x0000000000247947 */ /* 0x000fec0003800000 */
.L_x_3250:
[----:B------:R-:W2:Y:S01]  /*34e0*/  LDG.E.64 R2, desc[UR36][R2.64] ;  /* 0x0000002402027981 */ /* 0x000ea2000c1e1b00 */
[----:B------:R-:W-:Y:S01]  /*34f0*/  PRMT R26, R26, 0x5410, RZ ;  /* 0x000054101a1a7816 */ /* 0x000fe200000000ff */
[----:B--2---:R-:W0:Y:S02]  /*3500*/  I2F.U64 R27, R2 ;  /* 0x00000002001b7312 */ /* 0x004e240000301000 */
[----:B0-----:R-:W-:Y:S01]  /*3510*/  F2FP.F16.F32.PACK_AB R27, RZ, R27 ;  /* 0x0000001bff1b723e */ /* 0x001fe200000000ff */
[----:B------:R-:W-:Y:S06]  /*3520*/  BRA `(.L_x_3226) ;  /* 0x0000000000107947 */ /* 0x000fec0003800000 */
.L_x_3249:
[----:B------:R-:W2:Y:S01]  /*3530*/  LDG.E R2, desc[UR36][R2.64] ;  /* 0x0000002402027981 */ /* 0x000ea2000c1e1900 */
[----:B------:R-:W-:Y:S02]  /*3540*/  PRMT R26, R26, 0x5410, RZ ;  /* 0x000054101a1a7816 */ /* 0x000fe400000000ff */
[----:B--2---:R-:W-:-:S04]  /*3550*/  I2FP.F32.U32 R27, R2 ;  /* 0x00000002001b7245 */ /* 0x004fc80000201000 */
[----:B------:R-:W-:-:S07]  /*3560*/  F2FP.F16.F32.PACK_AB R27, RZ, R27 ;  /* 0x0000001bff1b723e */ /* 0x000fce00000000ff */
.L_x_3226:
[----:B------:R-:W-:-:S07]  /*3570*/  VIADD R17, R17, 0x80 ;  /* 0x0000008011117836 */ /* 0x000fce0000000000 */
.L_x_3220:
[----:B------:R-:W-:Y:S05]  /*3580*/  BSYNC.RECONVERGENT B6 ;  /* 0x0000000000067941 */ /* 0x000fea0003800200 */
.L_x_3219:
        /* <DEDUP_REMOVED lines=27> */
.L_x_3259:
[----:B------:R-:W2:Y:S01]  /*3740*/  LDG.E.U8 R4, desc[UR36][R4.64] ;  /* 0x0000002404047981 */ /* 0x000ea2000c1e1100 */
[----:B------:R-:W-:Y:S02]  /*3750*/  PRMT R0, R0, 0x5410, RZ ;  /* 0x0000541000007816 */ /* 0x000fe400000000ff */
[----:B--2---:R-:W-:-:S04]  /*3760*/  I2FP.F32.U32 R2, R4 ;  /* 0x0000000400027245 */ /* 0x004fc80000201000 */
[----:B------:R-:W-:Y:S01]  /*3770*/  F2FP.F16.F32.PACK_AB R2, RZ, R2 ;  /* 0x00000002ff02723e */ /* 0x000fe200000000ff */
[----:B------:R-:W-:Y:S06]  /*3780*/  BRA `(.L_x_3255) ;  /* 0x0000000c00e07947 */ /* 0x000fec0003800000 */
.L_x_3258:
        /* <DEDUP_REMOVED lines=11> */
.L_x_3262:
[----:B------:R-:W2:Y:S01]  /*3840*/  LDG.E R4, desc[UR36][R4.64] ;  /* 0x0000002404047981 */ /* 0x000ea2000c1e1900 */
[----:B------:R-:W-:Y:S02]  /*3850*/  PRMT R0, R0, 0x5410, RZ ;  /* 0x0000541000007816 */ /* 0x000fe400000000ff */
[----:B--2---:R-:W-:-:S04]  /*3860*/  I2FP.F32.S32 R2, R4 ;  /* 0x0000000400027245 */ /* 0x004fc80000201400 */
[----:B------:R-:W-:Y:S01]  /*3870*/  F2FP.F16.F32.PACK_AB R2, RZ, R2 ;  /* 0x00000002ff02723e */ /* 0x000fe200000000ff */
[----:B------:R-:W-:Y:S06]  /*3880*/  BRA `(.L_x_3255) ;  /* 0x0000000c00a07947 */ /* 0x000fec0003800000 */
.L_x_3261:
[----:B------:R-:W2:Y:S01]  /*3890*/  LDG.E.U16 R4, desc[UR36][R4.64] ;  /* 0x0000002404047981 */ /* 0x000ea2000c1e1500 */
[----:B------:R-:W-:Y:S01]  /*38a0*/  PRMT R0, R0, 0x5410, RZ ;  /* 0x0000541000007816 */ /* 0x000fe200000000ff */
[----:B--2---:R-:W0:Y:S02]  /*38b0*/  I2F.S16 R2, R4 ;  /* 0x0000000400027306 */ /* 0x004e240000101400 */
[----:B0-----:R-:W-:Y:S01]  /*38c0*/  F2FP.F16.F32.PACK_AB R2, RZ, R2 ;  /* 0x00000002ff02723e */ /* 0x001fe200000000ff */
[----:B------:R-:W-:Y:S06]  /*38d0*/  BRA `(.L_x_3255) ;  /* 0x0000000c008c7947 */ /* 0x000fec0003800000 */
.L_x_3257:
        /* <DEDUP_REMOVED lines=10> */
.L_x_3264:
[----:B------:R-:W2:Y:S01]  /*3980*/  LDG.E.U16 R2, desc[UR36][R4.64] ;  /* 0x0000002404027981 */ /* 0x000ea2000c1e1500 */
[----:B------:R-:W-:Y:S01]  /*3990*/  PRMT R0, R0, 0x5410, RZ ;  /* 0x0000541000007816 */ /* 0x000fe200000000ff */
[----:B--2---:R-:W-:-:S05]  /*39a0*/  HADD2.F32 R2, -RZ, R2.H0_H0 ;  /* 0x20000002ff027230 */ /* 0x004fca0000004100 */
[----:B------:R-:W-:Y:S01]  /*39b0*/  F2FP.F16.F32.PACK_AB R2, RZ, R2 ;  /* 0x00000002ff02723e */ /* 0x000fe200000000ff */
[----:B------:R-:W-:Y:S06]  /*39c0*/  BRA `(.L_x_3255) ;  /* 0x0000000c00507947 */ /* 0x000fec0003800000 */
.L_x_3263:
        /* <DEDUP_REMOVED lines=10> */
.L_x_3266:
[----:B------:R-:W2:Y:S02]  /*3a70*/  LDG.E R0, desc[UR36][R4.64] ;  /* 0x0000002404007981 */ /* 0x000ea4000c1e1900 */
[----:B--2---:R-:W-:Y:S01]  /*3a80*/  PRMT R2, R0, 0x7610, R2 ;  /* 0x0000761000027816 */ /* 0x004fe20000000002 */
[----:B------:R-:W-:Y:S06]  /*3a90*/  BRA `(.L_x_3255) ;  /* 0x0000000c001c7947 */ /* 0x000fec0003800000 */
.L_x_3265:
        /* <DEDUP_REMOVED lines=9> */
.L_x_3256:
        /* <DEDUP_REMOVED lines=14> */
.L_x_3269:
        /* <DEDUP_REMOVED lines=13> */
.L_x_3268:
        /* <DEDUP_REMOVED lines=23> */
[----:B------:R-:W-:Y:S02]  /*3e50*/  LOP3.LUT R2, R3, 0x80000000, R0, 0xf8, !PT ;  /* 0x8000000003027812 */ /* 0x000fe400078ef800 */
[----:B------:R-:W-:Y:S02]  /*3e60*/  PRMT R0, R0, 0x5410, RZ ;  /* 0x0000541000007816 */ /* 0x000fe400000000ff */
[----:B------:R-:W-:Y:S01]  /*3e70*/  F2FP.F16.F32.PACK_AB R2, RZ, R2 ;  /* 0x00000002ff02723e */ /* 0x000fe200000000ff */
[----:B------:R-:W-:Y:S06]  /*3e80*/  BRA `(.L_x_3255) ;  /* 0x0000000800207947 */ /* 0x000fec0003800000 */
.L_x_3271:
        /* <DEDUP_REMOVED lines=10> */
[C---:B------:R-:W-:Y:S02]  /*3f30*/  LOP3.LUT R2, R0.reuse, 0x80000000, R3, 0xf8, !PT ;  /* 0x8000000000027812 */ /* 0x040fe400078ef803 */
[----:B------:R-:W-:Y:S02]  /*3f40*/  PRMT R0, R0, 0x5410, RZ ;  /* 0x0000541000007816 */ /* 0x000fe400000000ff */
[----:B------:R-:W-:Y:S01]  /*3f50*/  F2FP.F16.F32.PACK_AB R2, RZ, R2 ;  /* 0x00000002ff02723e */ /* 0x000fe200000000ff */
[----:B------:R-:W-:Y:S06]  /*3f60*/  BRA `(.L_x_3255) ;  /* 0x0000000400e87947 */ /* 0x000fec0003800000 */
.L_x_3270:
[----:B------:R-:W2:Y:S01]  /*3f70*/  LDG.E.U16 R2, desc[UR36][R4.64] ;  /* 0x0000002404027981 */ /* 0x000ea2000c1e1500 */
[----:B------:R-:W-:Y:S01]  /*3f80*/  PRMT R0, R0, 0x5410, RZ ;  /* 0x0000541000007816 */ /* 0x000fe200000000ff */
[----:B--2---:R-:W-:-:S05]  /*3f90*/  IMAD.U32 R2, R2, 0x10000, RZ ;  /* 0x0001000002027824 */ /* 0x004fca00078e00ff */
[----:B------:R-:W-:Y:S01]  /*3fa0*/  F2FP.F16.F32.PACK_AB R2, RZ, R2 ;  /* 0x00000002ff02723e */ /* 0x000fe200000000ff */
[----:B------:R-:W-:Y:S06]  /*3fb0*/  BRA `(.L_x_3255) ;  /* 0x0000000400d47947 */ /* 0x000fec0003800000 */
.L_x_3267:
        /* <DEDUP_REMOVED lines=13> */
.L_x_3274:
        /* <DEDUP_REMOVED lines=21> */
.L_x_3278:
[----:B------:R-:W-:Y:S05]  /*41e0*/  BSYNC.RECONVERGENT B1 ;  /* 0x0000000000017941 */ /* 0x000fea0003800200 */
.L_x_3277:
[----:B------:R-:W-:Y:S01]  /*41f0*/  IMAD.SHL.U32 R0, R0, 0x100000, RZ ;  /* 0x0010000000007824 */ /* 0x000fe200078e00ff */
[----:B------:R-:W-:-:S04]  /*4200*/  LEA R2, R2, 0x3b800000, 0x17 ;  /* 0x3b80000002027811 */ /* 0x000fc800078eb8ff */
[----:B------:R-:W-:-:S07]  /*4210*/  LOP3.LUT R2, R2, R0, R7, 0xfe, !PT ;  /* 0x0000000002027212 */ /* 0x000fce00078efe07 */
.L_x_3276:
[----:B------:R-:W-:Y:S05]  /*4220*/  BSYNC.RECONVERGENT B0 ;  /* 0x0000000000007941 */ /* 0x000fea0003800200 */
.L_x_3275:
[----:B------:R-:W-:Y:S02]  /*4230*/  F2FP.F16.F32.PACK_AB R2, RZ, R2 ;  /* 0x00000002ff02723e */ /* 0x000fe400000000ff */
[----:B------:R-:W-:Y:S01]  /*4240*/  PRMT R0, R0, 0x5410, RZ ;  /* 0x0000541000007816 */ /* 0x000fe200000000ff */
[----:B------:R-:W-:Y:S06]  /*4250*/  BRA `(.L_x_3255) ;  /* 0x00000004002c7947 */ /* 0x000fec0003800000 */
.L_x_3273:
        /* <DEDUP_REMOVED lines=21> */
.L_x_3282:
[----:B------:R-:W-:Y:S05]  /*43b0*/  BSYNC.RECONVERGENT B1 ;  /* 0x0000000000017941 */ /* 0x000fea0003800200 */
.L_x_3281:
[----:B------:R-:W-:Y:S01]  /*43c0*/  IMAD.SHL.U32 R0, R0, 0x200000, RZ ;  /* 0x0020000000007824 */ /* 0x000fe200078e00ff */
[----:B------:R-:W-:-:S04]  /*43d0*/  LEA R2, R2, 0x37800000, 0x17 ;  /* 0x3780000002027811 */ /* 0x000fc800078eb8ff */
[----:B------:R-:W-:-:S07]  /*43e0*/  LOP3.LUT R2, R2, R0, R7, 0xfe, !PT ;  /* 0x0000000002027212 */ /* 0x000fce00078efe07 */
.L_x_3280:
[----:B------:R-:W-:Y:S05]  /*43f0*/  BSYNC.RECONVERGENT B0 ;  /* 0x0000000000007941 */ /* 0x000fea0003800200 */
.L_x_3279:
[----:B------:R-:W-:Y:S02]  /*4400*/  F2FP.F16.F32.PACK_AB R2, RZ, R2 ;  /* 0x00000002ff02723e */ /* 0x000fe400000000ff */
[----:B------:R-:W-:Y:S01]  /*4410*/  PRMT R0, R0, 0x5410, RZ ;  /* 0x0000541000007816 */ /* 0x000fe200000000ff */
[----:B------:R-:W-:Y:S06]  /*4420*/  BRA `(.L_x_3255) ;  /* 0x0000000000b87947 */ /* 0x000fec0003800000 */
.L_x_3272:
        /* <DEDUP_REMOVED lines=14> */
.L_x_3286:
[----:B------:R-:W-:Y:S05]  /*4510*/  BSYNC.RECONVERGENT B0 ;  /* 0x0000000000007941 */ /* 0x000fea0003800200 */
.L_x_3285:
[----:B------:R-:W-:Y:S02]  /*4520*/  PRMT R0, R0, 0x5410, RZ ;  /* 0x0000541000007816 */ /* 0x000fe400000000ff */
[----:B------:R-:W-:Y:S01]  /*4530*/  F2FP.F16.F32.PACK_AB R2, RZ, R2 ;  /* 0x00000002ff02723e */ /* 0x000fe200000000ff */
[----:B------:R-:W-:Y:S06]  /*4540*/  BRA `(.L_x_3255) ;  /* 0x0000000000707947 */ /* 0x000fec0003800000 */
.L_x_3260:
        /* <DEDUP_REMOVED lines=16> */
.L_x_3287:
[----:B------:R-:W-:Y:S02]  /*4650*/  PRMT R0, R0, 0x5410, RZ ;  /* 0x0000541000007816 */ /* 0x000fe400000000ff */
[----:B------:R-:W-:Y:S01]  /*4660*/  PRMT R2, RZ, 0x7610, R2 ;  /* 0x00007610ff027816 */ /* 0x000fe20000000002 */
[----:B------:R-:W-:Y:S06]  /*4670*/  BRA `(.L_x_3255) ;  /* 0x0000000000247947 */ /* 0x000fec0003800000 */
.L_x_3284:
[----:B------:R-:W2:Y:S01]  /*4680*/  LDG.E.64 R4, desc[UR36][R4.64] ;  /* 0x0000002404047981 */ /* 0x000ea2000c1e1b00 */
[----:B------:R-:W-:Y:S01]  /*4690*/  PRMT R0, R0, 0x5410, RZ ;  /* 0x0000541000007816 */ /* 0x000fe200000000ff */
[----:B--2---:R-:W0:Y:S02]  /*46a0*/  I2F.U64 R2, R4 ;  /* 0x0000000400027312 */ /* 0x004e240000301000 */
[----:B0-----:R-:W-:Y:S01]  /*46b0*/  F2FP.F16.F32.PACK_AB R2, RZ, R2 ;  /* 0x00000002ff02723e */ /* 0x001fe200000000ff */
[----:B------:R-:W-:Y:S06]  /*46c0*/  BRA `(.L_x_3255) ;  /* 0x0000000000107947 */ /* 0x000fec0003800000 */
.L_x_3283:
[----:B------:R-:W2:Y:S01]  /*46d0*/  LDG.E R4, desc[UR36][R4.64] ;  /* 0x0000002404047981 */ /* 0x000ea2000c1e1900 */
[----:B------:R-:W-:Y:S02]  /*46e0*/  PRMT R0, R0, 0x5410, RZ ;  /* 0x0000541000007816 */ /* 0x000fe400000000ff */
[----:B--2---:R-:W-:-:S04]  /*46f0*/  I2FP.F32.U32 R2, R4 ;  /* 0x0000000400027245 */ /* 0x004fc80000201000 */
[----:B------:R-:W-:-:S07]  /*4700*/  F2FP.F16.F32.PACK_AB R2, RZ, R2 ;  /* 0x00000002ff02723e */ /* 0x000fce00000000ff */
.L_x_3255:
[----:B------:R-:W-:Y:S05]  /*4710*/  BSYNC.RECONVERGENT B6 ;  /* 0x0000000000067941 */ /* 0x000fea0003800200 */
.L_x_3254:
[----:B------:R-:W-:Y:S01]  /*4720*/  ISETP.GE.AND P0, PT, R19, R18, PT ;  /* 0x000000121300720c */ /* 0x000fe20003f06270 */
[----:B------:R-:W-:-:S12]  /*4730*/  BSSY.RECONVERGENT B0, `(.L_x_3288) ;  /* 0x0000054000007945 */ /* 0x000fd80003800200 */
[----:B------:R-:W-:Y:S05]  /*4740*/  @P0 BRA `(.L_x_3289) ;  /* 0x0000000400480947 */ /* 0x000fea0003800000 */
        /* <DEDUP_REMOVED lines=19> */
[----:B------:R-:W-:Y:S01]  /*4880*/  LOP3.LUT R5, RZ, 0x80000000, R4, 0xb8, !PT ;  /* 0x80000000ff057812 */ /* 0x000fe200078eb804 */
[----:B------:R-:W-:Y:S06]  /*4890*/  BRA `(.L_x_3292) ;  /* 0x0000000000e87947 */ /* 0x000fec0003800000 */
.L_x_3291:
[----:B------:R-:W-:-:S13]  /*48a0*/  FSETP.NE.FTZ.AND P1, PT, |R4|, +INF , PT ;  /* 0x7f8000000400780b */ /* 0x000fda0003f35200 */
[----:B------:R-:W-:-:S04]  /*48b0*/  @!P1 FADD.FTZ R3, R4, -R4 ;  /* 0x8000000404039221 */ /* 0x000fc80000010000 */
[----:B------:R-:W-:Y:S01]  /*48c0*/  @!P1 IMAD.MOV.U32 R5, RZ, RZ, R3 ;  /* 0x000000ffff059224 */ /* 0x000fe200078e0003 */
[----:B------:R-:W-:Y:S06]  /*48d0*/  @!P1 BRA `(.L_x_3292) ;  /* 0x0000000000d89947 */ /* 0x000fec0003800000 */
[----:B------:R-:W-:-:S13]  /*48e0*/  ISETP.GE.U32.AND P1, PT, R6, 0x41300000, PT ;  /* 0x413000000600780c */ /* 0x000fda0003f26070 */
[----:B------:R-:W-:Y:S05]  /*48f0*/  @!P1 BRA `(.L_x_3293) ;  /* 0x0000000000309947 */ /* 0x000fea0003800000 */
        /* <DEDUP_REMOVED lines=12> */
.L_x_3293:
[----:B------:R-:W-:Y:S01]  /*49c0*/  FMUL.FTZ R5, |R3|, 1.4426950216293334961 ;  /* 0x3fb8aa3b03057820 */ /* 0x000fe20000410200 */
[----:B------:R-:W-:Y:S02]  /*49d0*/  IMAD.MOV.U32 R6, RZ, RZ, 0x42fc0000 ;  /* 0x42fc0000ff067424 */ /* 0x000fe400078e00ff */
[----:B------:R-:W-:Y:S01]  /*49e0*/  FMUL.RZ R10, R4, 0.15915493667125701904 ;  /* 0x3e22f983040a7820 */ /* 0x000fe2000040c000 */
[----:B------:R-:W-:Y:S02]  /*49f0*/  IMAD.MOV.U32 R9, RZ, RZ, 0x363d0ada ;  /* 0x363d0adaff097424 */ /* 0x000fe400078e00ff */
[----:B------:R-:W-:Y:S01]  /*4a00*/  FMUL.FTZ R22, R22, R22 ;  /* 0x0000001616167220 */ /* 0x000fe20000410000 */
[----:B------:R-:W0:Y:S08]  /*4a10*/  FRND.TRUNC R5, R5 ;  /* 0x0000000500057307 */ /* 0x000e30000020d000 */
[----:B------:R-:W1:Y:S01]  /*4a20*/  MUFU.COS R8, R10 ;  /* 0x0000000a00087308 */ /* 0x000e620000000000 */
[----:B0-----:R-:W-:-:S07]  /*4a30*/  FSETP.GT.FTZ.AND P1, PT, |R5|, 126, PT ;  /* 0x42fc00000500780b */ /* 0x001fce0003f34200 */
        /* <DEDUP_REMOVED lines=12> */
[----:B------:R-:W-:-:S05]  /*4b00*/  FFMA.FTZ R7, R22, R9, 0.00019836159481201320887 ;  /* 0x394fff4916077423 */ /* 0x000fca0000010009 */
[----:B------:R-:W0:Y:S01]  /*4b10*/  MUFU.RCP R5, R6 ;  /* 0x0000000600057308 */ /* 0x000e220000001000 */
[----:B------:R-:W-:-:S04]  /*4b20*/  FFMA.FTZ R7, R22, R7, 0.0083333496004343032837 ;  /* 0x3c08889a16077423 */ /* 0x000fc80000010007 */
[----:B------:R-:W-:-:S04]  /*4b30*/  FFMA.FTZ R7, R22, R7, 0.16666667163372039795 ;  /* 0x3e2aaaab16077423 */ /* 0x000fc80000010007 */
[----:B------:R-:W-:Y:S01]  /*4b40*/  FMUL.FTZ R22, R22, R7 ;  /* 0x0000000716167220 */ /* 0x000fe20000410000 */
[----:B0-----:R-:W-:-:S04]  /*4b50*/  FMUL.FTZ R5, R5, -0.125 ;  /* 0xbe00000005057820 */ /* 0x001fc80000410000 */
[----:B------:R-:W-:Y:S01]  /*4b60*/  FFMA.FTZ R4, R6, 2, R5 ;  /* 0x4000000006047823 */ /* 0x000fe20000010005 */
[----:B------:R-:W-:-:S04]  /*4b70*/  FMUL.FTZ R5, R11, R8 ;  /* 0x000000080b057220 */ /* 0x000fc80000410000 */
        /* <DEDUP_REMOVED lines=11> */
[----:B------:R-:W-:-:S07]  /*4c30*/  FMUL.FTZ R3, R3, R8 ;  /* 0x0000000803037220 */ /* 0x000fce0000410000 */
.L_x_3292:
[----:B------:R-:W-:Y:S05]  /*4c40*/  BSYNC.RECONVERGENT B1 ;  /* 0x0000000000017941 */ /* 0x000fea0003800200 */
.L_x_3290:
[----:B------:R-:W-:-:S05]  /*4c50*/  FADD.FTZ R4, -R3, -RZ ;  /* 0x800000ff03047221 */ /* 0x000fca0000010100 */
[----:B------:R-:W-:-:S07]  /*4c60*/  F2FP.F16.F32.PACK_AB R4, R4, R5 ;  /* 0x000000050404723e */ /* 0x000fce00000000ff */
.L_x_3289:
[----:B------:R-:W-:Y:S05]  /*4c70*/  BSYNC.RECONVERGENT B0 ;  /* 0x0000000000007941 */ /* 0x000fea0003800200 */
.L_x_3288:
[----:B------:R-:W-:Y:S01]  /*4c80*/  VIADD R23, R19, 0x80 ;  /* 0x0000008013177836 */ /* 0x000fe20000000000 */
[----:B------:R-:W-:Y:S04]  /*4c90*/  BSSY.RECONVERGENT B0, `(.L_x_3294) ;  /* 0x0000055000007945 */ /* 0x000fe80003800200 */
[----:B------:R-:W-:-:S13]  /*4ca0*/  ISETP.GE.AND P1, PT, R23, R18, PT ;  /* 0x000000121700720c */ /* 0x000fda0003f26270 */
[----:B------:R-:W-:Y:S05]  /*4cb0*/  @P1 BRA `(.L_x_3295) ;  /* 0x0000000400481947 */ /* 0x000fea0003800000 */
[----:B------:R-:W-:Y:S01]  /*4cc0*/  HADD2.F32 R25, -RZ, R25.H1_H1 ;  /* 0x30000019ff197230 */ /* 0x000fe20000004100 */
[----:B------:R-:W-:Y:S01]  /*4cd0*/  BSSY.RECONVERGENT B1, `(.L_x_3296) ;  /* 0x000004e000017945 */ /* 0x000fe20003800200 */
[----:B------:R-:W-:-:S03]  /*4ce0*/  HADD2.F32 R24, -RZ, R24.H0_H0 ;  /* 0x20000018ff187230 */ /* 0x000fc60000004100 */
[----:B------:R-:W-:-:S05]  /*4cf0*/  FADD.FTZ R3, -R25, -RZ ;  /* 0x800000ff19037221 */ /* 0x000fca0000010100 */
        /* <DEDUP_REMOVED lines=8> */
[----:B------:R-:W-:Y:S02]  /*4d80*/  IMAD.MOV.U32 R6, RZ, RZ, 0x42fc0000 ;  /* 0x42fc0000ff067424 */ /* 0x000fe400078e00ff */
[----:B------:R-:W-:Y:S01]  /*4d90*/  FMUL.RZ R24, R24, 0.15915493667125701904 ;  /* 0x3e22f98318187820 */ /* 0x000fe2000040c000 */
[----:B------:R-:W-:Y:S02]  /*4da0*/  IMAD.MOV.U32 R10, RZ, RZ, 0x363d0ada ;  /* 0x363d0adaff0a7424 */ /* 0x000fe400078e00ff */
[----:B------:R-:W-:Y:S01]  /*4db0*/  FMUL.FTZ R25, R25, R25 ;  /* 0x0000001919197220 */ /* 0x000fe20000410000 */
[----:B------:R-:W0:Y:S03]  /*4dc0*/  FRND.TRUNC R5, R5 ;  /* 0x0000000500057307 */ /* 0x000e26000020d000 */
[----:B------:R-:W-:-:S04]  /*4dd0*/  FFMA.FTZ R10, R25, R10, 0.00019836159481201320887 ;  /* 0x394fff49190a7423 */ /* 0x000fc8000001000a */
[----:B------:R-:W-:-:S04]  /*4de0*/  FFMA.FTZ R12, R25, R10, 0.0083333496004343032837 ;  /* 0x3c08889a190c7423 */ /* 0x000fc8000001000a */
[----:B------:R-:W-:-:S04]  /*4df0*/  FFMA.FTZ R12, R25, R12, 0.16666667163372039795 ;  /* 0x3e2aaaab190c7423 */ /* 0x000fc8000001000c */
[----:B------:R-:W-:Y:S01]  /*4e00*/  FMUL.FTZ R12, R25, R12 ;  /* 0x0000000c190c7220 */ /* 0x000fe20000410000 */
[----:B0-----:R-:W-:Y:S02]  /*4e10*/  FSETP.GT.FTZ.AND P1, PT, |R5|, 126, PT ;  /* 0x42fc00000500780b */ /* 0x001fe40003f34200 */
[----:B------:R-:W-:-:S04]  /*4e20*/  LOP3.LUT R6, R6, 0x80000000, R5, 0xb8, !PT ;  /* 0x8000000006067812 */ /* 0x000fc800078eb805 */
[----:B------:R-:W-:Y:S02]  /*4e30*/  FSEL R6, R6, R5, P1 ;  /* 0x0000000506067208 */ /* 0x000fe40000800000 */
[----:B------:R-:W-:-:S03]  /*4e40*/  FSETP.GE.FTZ.AND P1, PT, |R3|, 1, PT ;  /* 0x3f8000000300780b */ /* 0x000fc60003f36200 */
[----:B------:R-:W-:-:S04]  /*4e50*/  FFMA.FTZ R7, R6, -0.69314718246459960938, |R3| ;  /* 0xbf31721806077823 */ /* 0x000fc80000010403 */
[C---:B------:R-:W-:Y:S01]  /*4e60*/  FFMA.FTZ R7, R6.reuse, 1.9046542121259335545e-09, R7 ;  /* 0x3102e30806077823 */ /* 0x040fe20000010007 */
[----:B------:R-:W-:-:S03]  /*4e70*/  FADD.FTZ R6, R6, 12583037 ;  /* 0x4b40007d06067421 */ /* 0x000fc60000010000 */
[----:B------:R-:W-:Y:S01]  /*4e80*/  FMUL.FTZ R7, R7, 1.4426950216293334961 ;  /* 0x3fb8aa3b07077820 */ /* 0x000fe20000410000 */
[----:B------:R-:W-:Y:S02]  /*4e90*/  IMAD.SHL.U32 R5, R6, 0x800000, RZ ;  /* 0x0080000006057824 */ /* 0x000fe400078e00ff */
[----:B------:R-:W0:Y:S08]  /*4ea0*/  MUFU.COS R6, R24 ;  /* 0x0000001800067308 */ /* 0x000e300000000000 */
[----:B------:R-:W1:Y:S08]  /*4eb0*/  MUFU.EX2 R8, R7 ;  /* 0x0000000700087308 */ /* 0x000e700000000800 */
[----:B0-----:R-:W-:Y:S01]  /*4ec0*/  MUFU.RCP R6, R6 ;  /* 0x0000000600067308 */ /* 0x001fe20000001000 */
[----:B-1----:R-:W-:-:S07]  /*4ed0*/  FMUL.FTZ R8, R5, R8 ;  /* 0x0000000805087220 */ /* 0x002fce0000410000 */
[----:B------:R-:W0:Y:S08]  /*4ee0*/  MUFU.SIN R5, R24 ;  /* 0x0000001800057308 */ /* 0x000e300000000400 */
[----:B------:R-:W1:Y:S01]  /*4ef0*/  MUFU.RCP R9, R8 ;  /* 0x0000000800097308 */ /* 0x000e620000001000 */
[----:B0-----:R-:W-:Y:S01]  /*4f00*/  FMUL.FTZ R5, R5, R6 ;  /* 0x0000000605057220 */ /* 0x001fe20000410000 */
[----:B-1----:R-:W-:-:S04]  /*4f10*/  FMUL.FTZ R7, R9, -0.125 ;  /* 0xbe00000009077820 */ /* 0x002fc80000410000 */
        /* <DEDUP_REMOVED lines=14> */
.L_x_3299:
        /* <DEDUP_REMOVED lines=12> */
.L_x_3298:
[----:B------:R-:W-:-:S04]  /*50c0*/  FADD.FTZ R3, R24, -R24 ;  /* 0x8000001818037221 */ /* 0x000fc80000010000 */
[----:B------:R-:W-:Y:S01]  /*50d0*/  IMAD.MOV.U32 R25, RZ, RZ, R3 ;  /* 0x000000ffff197224 */ /* 0x000fe200078e0003 */
[----:B------:R-:W-:Y:S06]  /*50e0*/  BRA `(.L_x_3300) ;  /* 0x0000000000307947 */ /* 0x000fec0003800000 */
.L_x_3297:
[----:B------:R-:W-:-:S13]  /*50f0*/  LOP3.LUT P1, RZ, R3, 0x7fffff, RZ, 0xc0, !PT ;  /* 0x007fffff03ff7812 */ /* 0x000fda000782c0ff */
[C---:B------:R-:W-:Y:S01]  /*5100*/  @P1 FMUL.FTZ R25, R24.reuse, R3 ;  /* 0x0000000318191220 */ /* 0x040fe20000410000 */
[----:B------:R-:W-:-:S04]  /*5110*/  @P1 FSETP.NEU.FTZ.AND P2, PT, R24, RZ, PT ;  /* 0x000000ff1800120b */ /* 0x000fc80003f5d000 */
[----:B------:R-:W-:Y:S01]  /*5120*/  @P1 FSEL R25, R24, R25, !P2 ;  /* 0x0000001918191208 */ /* 0x000fe20005000000 */
[----:B------:R-:W-:Y:S08]  /*5130*/  @P1 BRA `(.L_x_3300) ;  /* 0x00000000001c1947 */ /* 0x000ff00003800000 */
[----:B------:R-:W-:Y:S01]  /*5140*/  FSETP.NEU.FTZ.AND P1, PT, |R24|, +INF , PT ;  /* 0x7f8000001800780b */ /* 0x000fe20003f3d200 */
[----:B------:R-:W-:-:S12]  /*5150*/  VIADD R3, R3, 0xc0000000 ;  /* 0xc000000003037836 */ /* 0x000fd80000000000 */
[----:B------:R-:W-:-:S04]  /*5160*/  @P1 FMUL.RZ R5, R24, 0.15915493667125701904 ;  /* 0x3e22f98318051820 */ /* 0x000fc8000040c000 */
[----:B------:R-:W-:Y:S08]  /*5170*/  @P1 MUFU.SIN R6, R5 ;  /* 0x0000000500061308 */ /* 0x000ff00000000400 */
[----:B------:R-:W0:Y:S02]  /*5180*/  @P1 MUFU.COS R7, R5 ;  /* 0x0000000500071308 */ /* 0x000e240000000000 */
[----:B0-----:R-:W-:-:S05]  /*5190*/  @P1 FMUL.FTZ R24, R6, R7 ;  /* 0x0000000706181220 */ /* 0x001fca0000410000 */
[----:B------:R-:W-:-:S07]  /*51a0*/  LOP3.LUT R25, RZ, 0x80000000, R24, 0xb8, !PT ;  /* 0x80000000ff197812 */ /* 0x000fce00078eb818 */
.L_x_3300:
[----:B------:R-:W-:Y:S05]  /*51b0*/  BSYNC.RECONVERGENT B1 ;  /* 0x0000000000017941 */ /* 0x000fea0003800200 */
.L_x_3296:
[----:B------:R-:W-:-:S05]  /*51c0*/  FADD.FTZ R6, -R3, -RZ ;  /* 0x800000ff03067221 */ /* 0x000fca0000010100 */
[----:B------:R-:W-:-:S07]  /*51d0*/  F2FP.F16.F32.PACK_AB R25, R6, R25 ;  /* 0x000000190619723e */ /* 0x000fce00000000ff */
.L_x_3295:
[----:B------:R-:W-:Y:S05]  /*51e0*/  BSYNC.RECONVERGENT B0 ;  /* 0x0000000000007941 */ /* 0x000fea0003800200 */
.L_x_3294:
        /* <DEDUP_REMOVED lines=56> */
.L_x_3306:
        /* <DEDUP_REMOVED lines=12> */
.L_x_3305:
[----:B------:R-:W-:-:S04]  /*5630*/  FADD.FTZ R3, R6, -R6 ;  /* 0x8000000606037221 */ /* 0x000fc80000010000 */
[----:B------:R-:W-:Y:S01]  /*5640*/  IMAD.MOV.U32 R24, RZ, RZ, R3 ;  /* 0x000000ffff187224 */ /* 0x000fe200078e0003 */
[----:B------:R-:W-:Y:S06]  /*5650*/  BRA `(.L_x_3307) ;  /* 0x0000000000307947 */ /* 0x000fec0003800000 */
.L_x_3304:
        /* <DEDUP_REMOVED lines=12> */
.L_x_3307:
[----:B------:R-:W-:Y:S05]  /*5720*/  BSYNC.RECONVERGENT B1 ;  /* 0x0000000000017941 */ /* 0x000fea0003800200 */
.L_x_3303:
[----:B------:R-:W-:-:S05]  /*5730*/  FADD.FTZ R3, -R3, -RZ ;  /* 0x800000ff03037221 */ /* 0x000fca0000010100 */
[----:B------:R-:W-:-:S07]  /*5740*/  F2FP.F16.F32.PACK_AB R24, R3, R24 ;  /* 0x000000180318723e */ /* 0x000fce00000000ff */
.L_x_3302:
[----:B------:R-:W-:Y:S05]  /*5750*/  BSYNC.RECONVERGENT B0 ;  /* 0x0000000000007941 */ /* 0x000fea0003800200 */
.L_x_3301:
        /* <DEDUP_REMOVED lines=21> */
[----:B------:R-:W-:-:S05]  /*58b0*/  FFMA.FTZ R3, R8, R11, 0.00019836159481201320887 ;  /* 0x394fff4908037423 */ /* 0x000fca000001000b */
[----:B------:R-:W1:Y:S01]  /*58c0*/  MUFU.COS R5, R10 ;  /* 0x0000000a00057308 */ /* 0x000e620000000000 */
        /* <DEDUP_REMOVED lines=15> */
[----:B0-----:R-:W-:Y:S01]  /*59c0*/  FMUL.FTZ R6, R9, -0.125 ;  /* 0xbe00000009067820 */ /* 0x001fe20000410000 */
[----:B------:R-:W-:-:S03]  /*59d0*/  FFMA.FTZ R9, R8, R3, 0.0083333496004343032837 ;  /* 0x3c08889a08097423 */ /* 0x000fc60000010003 */
[----:B------:R-:W-:Y:S01]  /*59e0*/  FFMA.FTZ R3, R7, 2, R6 ;  /* 0x4000000007037823 */ /* 0x000fe20000010006 */
[----:B------:R-:W-:-:S04]  /*59f0*/  FFMA.FTZ R9, R8, R9, 0.16666667163372039795 ;  /* 0x3e2aaaab08097423 */ /* 0x000fc80000010009 */
[----:B------:R-:W-:Y:S01]  /*5a00*/  FMUL.FTZ R9, R8, R9 ;  /* 0x0000000908097220 */ /* 0x000fe20000410000 */
[----:B------:R-:W-:-:S03]  /*5a10*/  LOP3.LUT R3, R3, 0x80000000, R0, 0xb8, !PT ;  /* 0x8000000003037812 */ /* 0x000fc600078eb800 */
        /* <DEDUP_REMOVED lines=12> */
.L_x_3313:
        /* <DEDUP_REMOVED lines=12> */
.L_x_3312:
[----:B------:R-:W-:-:S04]  /*5ba0*/  FADD.FTZ R0, R5, -R5 ;  /* 0x8000000505007221 */ /* 0x000fc80000010000 */
[----:B------:R-:W-:Y:S01]  /*5bb0*/  IMAD.MOV.U32 R22, RZ, RZ, R0 ;  /* 0x000000ffff167224 */ /* 0x000fe200078e0000 */
[----:B------:R-:W-:Y:S06]  /*5bc0*/  BRA `(.L_x_3314) ;  /* 0x0000000000307947 */ /* 0x000fec0003800000 */
.L_x_3311:
        /* <DEDUP_REMOVED lines=12> */
.L_x_3314:
[----:B------:R-:W-:Y:S05]  /*5c90*/  BSYNC.RECONVERGENT B1 ;  /* 0x0000000000017941 */ /* 0x000fea0003800200 */
.L_x_3310:
[----:B------:R-:W-:-:S05]  /*5ca0*/  FADD.FTZ R3, -R0, -RZ ;  /* 0x800000ff00037221 */ /* 0x000fca0000010100 */
[----:B------:R-:W-:-:S07]  /*5cb0*/  F2FP.F16.F32.PACK_AB R22, R3, R22 ;  /* 0x000000160316723e */ /* 0x000fce00000000ff */
.L_x_3309:
[----:B------:R-:W-:Y:S05]  /*5cc0*/  BSYNC.RECONVERGENT B0 ;  /* 0x0000000000007941 */ /* 0x000fea0003800200 */
.L_x_3308:
[----:B------:R-:W0:Y:S01]  /*5cd0*/  LDC.U8 R17, c[0x0][0x3a4] ;  /* 0x0000e900ff117b82 */ /* 0x000e220000000000 */
[----:B------:R-:W-:Y:S04]  /*5ce0*/  BSSY.RECONVERGENT B6, `(.L_x_3315) ;  /* 0x000010f000067945 */ /* 0x000fe80003800200 */
[----:B------:R-:W-:Y:S05]  /*5cf0*/  @P0 BRA `(.L_x_3316) ;  /* 0x0000001000340947 */ /* 0x000fea0003800000 */
[----:B------:R-:W1:Y:S01]  /*5d00*/  LDCU UR4, c[0x0][0x3a8] ;  /* 0x00007500ff0477ac */ /* 0x000e620008000800 */
[----:B------:R-:W2:Y:S01]  /*5d10*/  LDC.64 R2, c[0x0][0x388] ;  /* 0x0000e200ff027b82 */ /* 0x000ea20000000a00 */
[----:B------:R-:W-:Y:S01]  /*5d20*/  IMAD R0, R16, 0x200, R19 ;  /* 0x0000020010007824 */ /* 0x000fe200078e0213 */
[----:B0-----:R-:W-:-:S03]  /*5d30*/  PRMT R6, R17, 0x9910, RZ ;  /* 0x0000991011067816 */ /* 0x001fc600000000ff */
[----:B-1----:R-:W-:Y:S02]  /*5d40*/  IMAD R5, R0, UR4, RZ ;  /* 0x0000000400057c24 */ /* 0x002fe4000f8e02ff */
[----:B------:R-:W-:-:S05]  /*5d50*/  IMAD.MOV.U32 R0, RZ, RZ, R6 ;  /* 0x000000ffff007224 */ /* 0x000fca00078e0006 */
[----:B------:R-:W-:Y:S02]  /*5d60*/  ISETP.GT.AND P0, PT, R0, 0x9, PT ;  /* 0x000000090000780c */ /* 0x000fe40003f04270 */
[----:B--2---:R-:W-:-:S05]  /*5d70*/  IADD3 R2, P1, PT, R5, R2, RZ ;  /* 0x0000000205027210 */ /* 0x004fca0007f3e0ff */
        /* <DEDUP_REMOVED lines=15> */
.L_x_3320:
[----:B------:R-:W-:Y:S02]  /*5e70*/  HADD2.F32 R5, -RZ, R4.H0_H0 ;  /* 0x20000004ff057230 */ /* 0x000fe40000004100 */
[----:B------:R-:W-:-:S04]  /*5e80*/  IMAD.MOV.U32 R19, RZ, RZ, R23 ;  /* 0x000000ffff137224 */ /* 0x000fc800078e0017 */
[----:B------:R-:W0:Y:S02]  /*5e90*/  F2I.S64.TRUNC R4, R5 ;  /* 0x0000000500047311 */ /* 0x000e24000020d900 */
[----:B0-----:R4:W-:Y:S01]  /*5ea0*/  STG.E.U8 desc[UR36][R2.64], R4 ;  /* 0x0000000402007986 */ /* 0x0019e2000c101124 */
[----:B------:R-:W-:Y:S05]  /*5eb0*/  BRA `(.L_x_3316) ;  /* 0x0000000c00c47947 */ /* 0x000fea0003800000 */
.L_x_3319:
        /* <DEDUP_REMOVED lines=11> */
.L_x_3323:
[----:B------:R-:W-:Y:S02]  /*5f70*/  HADD2.F32 R4, -RZ, R4.H0_H0 ;  /* 0x20000004ff047230 */ /* 0x000fe40000004100 */
[----:B------:R-:W-:Y:S02]  /*5f80*/  IMAD.MOV.U32 R19, RZ, RZ, R23 ;  /* 0x000000ffff137224 */ /* 0x000fe400078e0017 */
[----:B------:R-:W0:Y:S02]  /*5f90*/  F2I.FTZ.TRUNC.NTZ R5, R4 ;  /* 0x0000000400057305 */ /* 0x000e24000021f100 */
[----:B0-----:R3:W-:Y:S01]  /*5fa0*/  STG.E desc[UR36][R2.64], R5 ;  /* 0x0000000502007986 */ /* 0x0017e2000c101924 */
[----:B------:R-:W-:Y:S05]  /*5fb0*/  BRA `(.L_x_3316) ;  /* 0x0000000c00847947 */ /* 0x000fea0003800000 */
.L_x_3322:
[----:B------:R-:W-:Y:S02]  /*5fc0*/  HADD2.F32 R4, -RZ, R4.H0_H0 ;  /* 0x20000004ff047230 */ /* 0x000fe40000004100 */
[----:B------:R-:W-:Y:S02]  /*5fd0*/  IMAD.MOV.U32 R19, RZ, RZ, R23 ;  /* 0x000000ffff137224 */ /* 0x000fe400078e0017 */
[----:B------:R-:W0:Y:S02]  /*5fe0*/  F2I.FTZ.TRUNC.NTZ R5, R4 ;  /* 0x0000000400057305 */ /* 0x000e24000021f100 */
[----:B0-----:R1:W-:Y:S01]  /*5ff0*/  STG.E.U16 desc[UR36][R2.64], R5 ;  /* 0x0000000502007986 */ /* 0x0013e2000c101524 */
[----:B------:R-:W-:Y:S05]  /*6000*/  BRA `(.L_x_3316) ;  /* 0x0000000c00707947 */ /* 0x000fea0003800000 */
.L_x_3318:
        /* <DEDUP_REMOVED lines=10> */
.L_x_3325:
[----:B------:R0:W-:Y:S01]  /*60b0*/  STG.E.U16 desc[UR36][R2.64], R4 ;  /* 0x0000000402007986 */ /* 0x0001e2000c101524 */
[----:B------:R-:W-:Y:S01]  /*60c0*/  IMAD.MOV.U32 R19, RZ, RZ, R23 ;  /* 0x000000ffff137224 */ /* 0x000fe200078e0017 */
[----:B------:R-:W-:Y:S06]  /*60d0*/  BRA `(.L_x_3316) ;  /* 0x0000000c003c7947 */ /* 0x000fec0003800000 */
.L_x_3324:
[----:B------:R-:W-:-:S13]  /*60e0*/  ISETP.NE.AND P0, PT, R0, 0x7, PT ;  /* 0x000000070000780c */ /* 0x000fda0003f05270 */
[----:B------:R-:W-:Y:S05]  /*60f0*/  @!P0 BRA `(.L_x_3326) ;  /* 0x0000000000308947 */ /* 0x000fea0003800000 */
[----:B------:R-:W-:-:S13]  /*6100*/  ISETP.NE.AND P0, PT, R0, 0x8, PT ;  /* 0x000000080000780c */ /* 0x000fda0003f05270 */
[----:B------:R-:W-:Y:S05]  /*6110*/  @!P0 BRA `(.L_x_3327) ;  /* 0x00000000001c8947 */ /* 0x000fea0003800000 */
[----:B------:R-:W-:-:S13]  /*6120*/  ISETP.NE.AND P0, PT, R0, 0x9, PT ;  /* 0x000000090000780c */ /* 0x000fda0003f05270 */
[----:B------:R-:W-:Y:S05]  /*6130*/  @P0 BRA `(.L_x_3321) ;  /* 0x0000000800740947 */ /* 0x000fea0003800000 */
[--C-:B------:R-:W-:Y:S02]  /*6140*/  HADD2.F32 R6, -RZ, R4.reuse.H0_H0 ;  /* 0x20000004ff067230 */ /* 0x100fe40000004100 */
[----:B------:R-:W-:Y:S02]  /*6150*/  HADD2.F32 R7, -RZ, R4.H1_H1 ;  /* 0x30000004ff077230 */ /* 0x000fe40000004100 */
[----:B------:R-:W-:-:S03]  /*6160*/  IMAD.MOV.U32 R19, RZ, RZ, R23 ;  /* 0x000000ffff137224 */ /* 0x000fc600078e0017 */
[----:B------:R0:W-:Y:S01]  /*6170*/  STG.E.64 desc[UR36][R2.64], R6 ;  /* 0x0000000602007986 */ /* 0x0001e2000c101b24 */
[----:B------:R-:W-:Y:S05]  /*6180*/  BRA `(.L_x_3316) ;  /* 0x0000000c00107947 */ /* 0x000fea0003800000 */
.L_x_3327:
[----:B------:R0:W-:Y:S01]  /*6190*/  STG.E desc[UR36][R2.64], R4 ;  /* 0x0000000402007986 */ /* 0x0001e2000c101924 */
[----:B------:R-:W-:Y:S01]  /*61a0*/  IMAD.MOV.U32 R19, RZ, RZ, R23 ;  /* 0x000000ffff137224 */ /* 0x000fe200078e0017 */
[----:B------:R-:W-:Y:S06]  /*61b0*/  BRA `(.L_x_3316) ;  /* 0x0000000c00047947 */ /* 0x000fec0003800000 */
.L_x_3326:
[----:B------:R-:W-:Y:S02]  /*61c0*/  HADD2.F32 R4, -RZ, R4.H0_H0 ;  /* 0x20000004ff047230 */ /* 0x000fe40000004100 */
[----:B------:R-:W-:-:S03]  /*61d0*/  IMAD.MOV.U32 R19, RZ, RZ, R23 ;  /* 0x000000ffff137224 */ /* 0x000fc600078e0017 */
[----:B------:R-:W-:-:S06]  /*61e0*/  FMUL.FTZ R4, R4, 1 ;  /* 0x3f80000004047820 */ /* 0x000fcc0000410000 */
[----:B------:R-:W0:Y:S02]  /*61f0*/  F2F.F64.F32 R4, R4 ;  /* 0x0000000400047310 */ /* 0x000e240000201800 */
[----:B0-----:R0:W-:Y:S01]  /*6200*/  STG.E.64 desc[UR36][R2.64], R4 ;  /* 0x0000000402007986 */ /* 0x0011e2000c101b24 */
[----:B------:R-:W-:Y:S05]  /*6210*/  BRA `(.L_x_3316) ;  /* 0x0000000800ec7947 */ /* 0x000fea0003800000 */
.L_x_3317:
        /* <DEDUP_REMOVED lines=10> */
[----:B------:R-:W-:-:S13]  /*62c0*/  FSETP.NEU.FTZ.AND P0, PT, R0, RZ, PT ;  /* 0x000000ff0000720b */ /* 0x000fda0003f1d000 */
[----:B------:R-:W-:-:S05]  /*62d0*/  @!P0 HADD2.F32 R4, -RZ, R4.H1_H1 ;  /* 0x30000004ff048230 */ /* 0x000fca0000004100 */
[----:B------:R-:W-:-:S04]  /*62e0*/  FSETP.NEU.OR P0, PT, R4, RZ, P0 ;  /* 0x000000ff0400720b */ /* 0x000fc8000070d400 */
[----:B------:R-:W-:-:S05]  /*62f0*/  SEL R5, RZ, 0x1, !P0 ;  /* 0x00000001ff057807 */ /* 0x000fca0004000000 */
[----:B------:R0:W-:Y:S01]  /*6300*/  STG.E.U8 desc[UR36][R2.64], R5 ;  /* 0x0000000502007986 */ /* 0x0001e2000c101124 */
[----:B------:R-:W-:Y:S05]  /*6310*/  BRA `(.L_x_3316) ;  /* 0x0000000800ac7947 */ /* 0x000fea0003800000 */
.L_x_3330:
[--C-:B------:R-:W-:Y:S02]  /*6320*/  HADD2.F32 R6, -RZ, R4.reuse.H1_H1 ;  /* 0x30000004ff067230 */ /* 0x100fe40000004100 */
[----:B------:R-:W-:Y:S02]  /*6330*/  HADD2.F32 R0, -RZ, R4.H0_H0 ;  /* 0x20000004ff007230 */ /* 0x000fe40000004100 */
[----:B------:R-:W-:Y:S02]  /*6340*/  IMAD.MOV.U32 R19, RZ, RZ, R23 ;  /* 0x000000ffff137224 */ /* 0x000fe400078e0017 */
[----:B------:R-:W-:Y:S01]  /*6350*/  FMUL.FTZ R6, R6, 1 ;  /* 0x3f80000006067820 */ /* 0x000fe20000410000 */
[----:B------:R-:W-:-:S04]  /*6360*/  FMUL.FTZ R0, R0, 1 ;  /* 0x3f80000000007820 */ /* 0x000fc80000410000 */
[----:B------:R-:W-:Y:S08]  /*6370*/  F2F.F64.F32 R4, R0 ;  /* 0x0000000000047310 */ /* 0x000ff00000201800 */
[----:B------:R-:W0:Y:S02]  /*6380*/  F2F.F64.F32 R6, R6 ;  /* 0x0000000600067310 */ /* 0x000e240000201800 */
[----:B0-----:R0:W-:Y:S01]  /*6390*/  STG.E.128 desc[UR36][R2.64], R4 ;  /* 0x0000000402007986 */ /* 0x0011e2000c101d24 */
[----:B------:R-:W-:Y:S05]  /*63a0*/  BRA `(.L_x_3316) ;  /* 0x0000000800887947 */ /* 0x000fea0003800000 */
.L_x_3329:
        /* <DEDUP_REMOVED lines=19> */
.L_x_3334:
[----:B------:R-:W-:Y:S05]  /*64e0*/  BSYNC.RECONVERGENT B0 ;  /* 0x0000000000007941 */ /* 0x000fea0003800200 */
.L_x_3333:
[----:B------:R-:W-:Y:S01]  /*64f0*/  LOP3.LUT R5, R0, 0x80, R5, 0xf8, !PT ;  /* 0x0000008000057812 */ /* 0x000fe200078ef805 */
[----:B------:R-:W-:-:S04]  /*6500*/  IMAD.MOV.U32 R19, RZ, RZ, R23 ;  /* 0x000000ffff137224 */ /* 0x000fc800078e0017 */
[----:B------:R0:W-:Y:S01]  /*6510*/  STG.E.U8 desc[UR36][R2.64], R5 ;  /* 0x0000000502007986 */ /* 0x0001e2000c101124 */
[----:B------:R-:W-:Y:S05]  /*6520*/  BRA `(.L_x_3316) ;  /* 0x0000000800287947 */ /* 0x000fea0003800000 */
.L_x_3332:
        /* <DEDUP_REMOVED lines=15> */
.L_x_3336:
[----:B------:R-:W-:Y:S05]  /*6620*/  BSYNC.RECONVERGENT B0 ;  /* 0x0000000000007941 */ /* 0x000fea0003800200 */
.L_x_3335:
[----:B------:R-:W-:Y:S01]  /*6630*/  LOP3.LUT R5, R0, 0x80, R5, 0xf8, !PT ;  /* 0x0000008000057812 */ /* 0x000fe200078ef805 */
[----:B------:R-:W-:-:S04]  /*6640*/  IMAD.MOV.U32 R19, RZ, RZ, R23 ;  /* 0x000000ffff137224 */ /* 0x000fc800078e0017 */
[----:B------:R0:W-:Y:S01]  /*6650*/  STG.E.U8 desc[UR36][R2.64], R5 ;  /* 0x0000000502007986 */ /* 0x0001e2000c101124 */
[----:B------:R-:W-:Y:S05]  /*6660*/  BRA `(.L_x_3316) ;  /* 0x0000000400d87947 */ /* 0x000fea0003800000 */
.L_x_3331:
[----:B------:R-:W-:Y:S02]  /*6670*/  HADD2.F32 R0, -RZ, R4.H0_H0 ;  /* 0x20000004ff007230 */ /* 0x000fe40000004100 */
[----:B------:R-:W-:-:S03]  /*6680*/  IMAD.MOV.U32 R19, RZ, RZ, R23 ;  /* 0x000000ffff137224 */ /* 0x000fc600078e0017 */
[----:B------:R-:W-:-:S05]  /*6690*/  F2FP.BF16.F32.PACK_AB R0, RZ, R0 ;  /* 0x00000000ff00723e */ /* 0x000fca00000010ff */
[----:B------:R0:W-:Y:S01]  /*66a0*/  STG.E.U16 desc[UR36][R2.64], R0 ;  /* 0x0000000002007986 */ /* 0x0001e2000c101524 */
[----:B------:R-:W-:Y:S05]  /*66b0*/  BRA `(.L_x_3316) ;  /* 0x0000000400c47947 */ /* 0x000fea0003800000 */
.L_x_3328:
        /* <DEDUP_REMOVED lines=13> */
.L_x_3339:
        /* <DEDUP_REMOVED lines=13> */
.L_x_3342:
[----:B------:R-:W-:-:S04]  /*6860*/  SHF.R.U32.HI R0, RZ, 0x14, R5 ;  /* 0x00000014ff007819 */ /* 0x000fc80000011605 */
[----:B------:R-:W-:-:S04]  /*6870*/  LOP3.LUT R0, R0, 0x1, RZ, 0xc0, !PT ;  /* 0x0000000100007812 */ /* 0x000fc800078ec0ff */
[----:B------:R-:W-:-:S04]  /*6880*/  IADD3 R0, PT, PT, R5, 0x487ffff, R0 ;  /* 0x0487ffff05007810 */ /* 0x000fc80007ffe000 */
[----:B------:R-:W-:-:S04]  /*6890*/  SHF.R.U32.HI R0, RZ, 0x14, R0 ;  /* 0x00000014ff007819 */ /* 0x000fc80000011600 */
[----:B------:R-:W-:-:S07]  /*68a0*/  LOP3.LUT R4, R0, 0xff, RZ, 0xc0, !PT ;  /* 0x000000ff00047812 */ /* 0x000fce00078ec0ff */
.L_x_3343:
[----:B------:R-:W-:-:S04]  /*68b0*/  SHF.R.U32.HI R5, RZ, 0x18, R5 ;  /* 0x00000018ff057819 */ /* 0x000fc80000011605 */
[----:B------:R-:W-:-:S04]  /*68c0*/  LOP3.LUT R4, R4, 0x80, R5, 0xf8, !PT ;  /* 0x0000008004047812 */ /* 0x000fc800078ef805 */
[----:B------:R-:W-:-:S07]  /*68d0*/  PRMT R0, R4, 0x7610, R0 ;  /* 0x0000761004007816 */ /* 0x000fce0000000000 */
.L_x_3341:
[----:B------:R-:W-:Y:S05]  /*68e0*/  BSYNC.RECONVERGENT B0 ;  /* 0x0000000000007941 */ /* 0x000fea0003800200 */
.L_x_3340:
[----:B------:R0:W-:Y:S01]  /*68f0*/  STG.E.U8 desc[UR36][R2.64], R0 ;  /* 0x0000000002007986 */ /* 0x0001e2000c101124 */
[----:B------:R-:W-:Y:S01]  /*6900*/  IMAD.MOV.U32 R19, RZ, RZ, R23 ;  /* 0x000000ffff137224 */ /* 0x000fe200078e0017 */
[----:B------:R-:W-:Y:S06]  /*6910*/  BRA `(.L_x_3316) ;  /* 0x00000004002c7947 */ /* 0x000fec0003800000 */
.L_x_3338:
        /* <DEDUP_REMOVED lines=13> */
.L_x_3346:
[----:B------:R-:W-:-:S04]  /*69f0*/  SHF.R.U32.HI R0, RZ, 0x15, R5 ;  /* 0x00000015ff007819 */ /* 0x000fc80000011605 */
[----:B------:R-:W-:-:S04]  /*6a00*/  LOP3.LUT R0, R0, 0x1, RZ, 0xc0, !PT ;  /* 0x0000000100007812 */ /* 0x000fc800078ec0ff */
[----:B------:R-:W-:-:S04]  /*6a10*/  IADD3 R0, PT, PT, R5, 0x88fffff, R0 ;  /* 0x088fffff05007810 */ /* 0x000fc80007ffe000 */
[----:B------:R-:W-:-:S04]  /*6a20*/  SHF.R.U32.HI R0, RZ, 0x15, R0 ;  /* 0x00000015ff007819 */ /* 0x000fc80000011600 */
[----:B------:R-:W-:-:S07]  /*6a30*/  LOP3.LUT R4, R0, 0xff, RZ, 0xc0, !PT ;  /* 0x000000ff00047812 */ /* 0x000fce00078ec0ff */
.L_x_3347:
[----:B------:R-:W-:-:S04]  /*6a40*/  SHF.R.U32.HI R5, RZ, 0x18, R5 ;  /* 0x00000018ff057819 */ /* 0x000fc80000011605 */
[----:B------:R-:W-:-:S04]  /*6a50*/  LOP3.LUT R4, R4, 0x80, R5, 0xf8, !PT ;  /* 0x0000008004047812 */ /* 0x000fc800078ef805 */
[----:B------:R-:W-:-:S07]  /*6a60*/  PRMT R0, R4, 0x7610, R0 ;  /* 0x0000761004007816 */ /* 0x000fce0000000000 */
.L_x_3345:
[----:B------:R-:W-:Y:S05]  /*6a70*/  BSYNC.RECONVERGENT B0 ;  /* 0x0000000000007941 */ /* 0x000fea0003800200 */
.L_x_3344:
[----:B------:R0:W-:Y:S01]  /*6a80*/  STG.E.U8 desc[UR36][R2.64], R0 ;  /* 0x0000000002007986 */ /* 0x0001e2000c101124 */
[----:B------:R-:W-:Y:S01]  /*6a90*/  IMAD.MOV.U32 R19, RZ, RZ, R23 ;  /* 0x000000ffff137224 */ /* 0x000fe200078e0017 */
[----:B------:R-:W-:Y:S06]  /*6aa0*/  BRA `(.L_x_3316) ;  /* 0x0000000000c87947 */ /* 0x000fec0003800000 */
.L_x_3337:
[----:B------:R-:W-:-:S13]  /*6ab0*/  ISETP.NE.AND P0, PT, R0, 0x1c, PT ;  /* 0x0000001c0000780c */ /* 0x000fda0003f05270 */
[----:B------:R-:W-:Y:S05]  /*6ac0*/  @!P0 BRA `(.L_x_3348) ;  /* 0x0000000000b08947 */ /* 0x000fea0003800000 */
[----:B------:R-:W-:-:S13]  /*6ad0*/  ISETP.NE.AND P0, PT, R0, 0x1d, PT ;  /* 0x0000001d0000780c */ /* 0x000fda0003f05270 */
[----:B------:R-:W-:Y:S05]  /*6ae0*/  @!P0 BRA `(.L_x_3349) ;  /* 0x0000000000948947 */ /* 0x000fea0003800000 */
[----:B------:R-:W-:-:S13]  /*6af0*/  ISETP.NE.AND P0, PT, R0, 0x2c, PT ;  /* 0x0000002c0000780c */ /* 0x000fda0003f05270 */
[----:B------:R-:W-:Y:S05]  /*6b00*/  @!P0 BRA `(.L_x_3350) ;  /* 0x0000000000488947 */ /* 0x000fea0003800000 */
.L_x_3321:
        /* <DEDUP_REMOVED lines=16> */
.L_x_3351:
[----:B------:R-:W-:Y:S01]  /*6c10*/  IMAD.MOV.U32 R19, RZ, RZ, R23 ;  /* 0x000000ffff137224 */ /* 0x000fe200078e0017 */
[----:B------:R-:W-:Y:S06]  /*6c20*/  BRA `(.L_x_3316) ;  /* 0x0000000000687947 */ /* 0x000fec0003800000 */
.L_x_3350:
        /* <DEDUP_REMOVED lines=17> */
.L_x_3349:
[----:B------:R-:W-:Y:S02]  /*6d40*/  HADD2.F32 R4, -RZ, R4.H0_H0 ;  /* 0x20000004ff047230 */ /* 0x000fe40000004100 */
[----:B------:R-:W-:-:S04]  /*6d50*/  IMAD.MOV.U32 R19, RZ, RZ, R23 ;  /* 0x000000ffff137224 */ /* 0x000fc800078e0017 */
[----:B------:R-:W0:Y:S02]  /*6d60*/  F2I.U64.TRUNC R4, R4 ;  /* 0x0000000400047311 */ /* 0x000e24000020d800 */
[----:B0-----:R0:W-:Y:S01]  /*6d70*/  STG.E.64 desc[UR36][R2.64], R4 ;  /* 0x0000000402007986 */ /* 0x0011e2000c101b24 */
[----:B------:R-:W-:Y:S05]  /*6d80*/  BRA `(.L_x_3316) ;  /* 0x0000000000107947 */ /* 0x000fea0003800000 */
.L_x_3348:
[----:B------:R-:W-:Y:S02]  /*6d90*/  HADD2.F32 R4, -RZ, R4.H0_H0 ;  /* 0x20000004ff047230 */ /* 0x000fe40000004100 */
[----:B------:R-:W-:Y:S02]  /*6da0*/  IMAD.MOV.U32 R19, RZ, RZ, R23 ;  /* 0x000000ffff137224 */ /* 0x000fe400078e0017 */
[----:B------:R-:W0:Y:S02]  /*6db0*/  F2I.FTZ.U32.TRUNC.NTZ R5, R4 ;  /* 0x0000000400057305 */ /* 0x000e24000021f000 */
[----:B0-----:R0:W-:Y:S03]  /*6dc0*/  STG.E desc[UR36][R2.64], R5 ;  /* 0x0000000502007986 */ /* 0x0011e6000c101924 */
.L_x_3316:
[----:B------:R-:W-:Y:S05]  /*6dd0*/  BSYNC.RECONVERGENT B6 ;  /* 0x0000000000067941 */ /* 0x000fea0003800200 */
.L_x_3315:
        /* <DEDUP_REMOVED lines=25> */
.L_x_3357:
[----:B------:R-:W-:-:S06]  /*6f70*/  HADD2.F32 R5, -RZ, R25.H0_H0 ;  /* 0x20000019ff057230 */ /* 0x000fcc0000004100 */
[----:B------:R-:W0:Y:S02]  /*6f80*/  F2I.S64.TRUNC R4, R5 ;  /* 0x0000000500047311 */ /* 0x000e24000020d900 */
[----:B0-----:R0:W-:Y:S01]  /*6f90*/  STG.E.U8 desc[UR36][R2.64], R4 ;  /* 0x0000000402007986 */ /* 0x0011e2000c101124 */
[----:B------:R-:W-:Y:S05]  /*6fa0*/  BRA `(.L_x_3359) ;  /* 0x0000000c00707947 */ /* 0x000fea0003800000 */
.L_x_3356:
        /* <DEDUP_REMOVED lines=10> */
.L_x_3361:
[----:B------:R-:W-:-:S06]  /*7050*/  HADD2.F32 R25, -RZ, R25.H0_H0 ;  /* 0x20000019ff197230 */ /* 0x000fcc0000004100 */
[----:B------:R-:W0:Y:S02]  /*7060*/  F2I.FTZ.TRUNC.NTZ R25, R25 ;  /* 0x0000001900197305 */ /* 0x000e24000021f100 */
[----:B0-----:R3:W-:Y:S01]  /*7070*/  STG.E desc[UR36][R2.64], R25 ;  /* 0x0000001902007986 */ /* 0x0017e2000c101924 */
[----:B------:R-:W-:Y:S05]  /*7080*/  BRA `(.L_x_3359) ;  /* 0x0000000c00387947 */ /* 0x000fea0003800000 */
.L_x_3360:
[----:B------:R-:W-:-:S06]  /*7090*/  HADD2.F32 R25, -RZ, R25.H0_H0 ;  /* 0x20000019ff197230 */ /* 0x000fcc0000004100 */
[----:B------:R-:W0:Y:S02]  /*70a0*/  F2I.FTZ.TRUNC.NTZ R25, R25 ;  /* 0x0000001900197305 */ /* 0x000e24000021f100 */
[----:B0-----:R2:W-:Y:S01]  /*70b0*/  STG.E.U16 desc[UR36][R2.64], R25 ;  /* 0x0000001902007986 */ /* 0x0015e2000c101524 */
[----:B------:R-:W-:Y:S05]  /*70c0*/  BRA `(.L_x_3359) ;  /* 0x0000000c00287947 */ /* 0x000fea0003800000 */
.L_x_3355:
        /* <DEDUP_REMOVED lines=9> */
.L_x_3363:
[----:B------:R0:W-:Y:S01]  /*7160*/  STG.E.U16 desc[UR36][R2.64], R25 ;  /* 0x0000001902007986 */ /* 0x0001e2000c101524 */
[----:B------:R-:W-:Y:S05]  /*7170*/  BRA `(.L_x_3359) ;  /* 0x0000000800fc7947 */ /* 0x000fea0003800000 */
.L_x_3362:
[----:B------:R-:W-:-:S13]  /*7180*/  ISETP.NE.AND P0, PT, R0, 0x7, PT ;  /* 0x000000070000780c */ /* 0x000fda0003f05270 */
[----:B------:R-:W-:Y:S05]  /*7190*/  @!P0 BRA `(.L_x_3364) ;  /* 0x0000000000288947 */ /* 0x000fea0003800000 */
[----:B------:R-:W-:-:S13]  /*71a0*/  ISETP.NE.AND P0, PT, R0, 0x8, PT ;  /* 0x000000080000780c */ /* 0x000fda0003f05270 */
[----:B------:R-:W-:Y:S05]  /*71b0*/  @!P0 BRA `(.L_x_3365) ;  /* 0x0000000000188947 */ /* 0x000fea0003800000 */
[----:B------:R-:W-:-:S13]  /*71c0*/  ISETP.NE.AND P0, PT, R0, 0x9, PT ;  /* 0x000000090000780c */ /* 0x000fda0003f05270 */
[----:B------:R-:W-:Y:S05]  /*71d0*/  @P0 BRA `(.L_x_3358) ;  /* 0x0000000800000947 */ /* 0x000fea0003800000 */
[--C-:B------:R-:W-:Y:S02]  /*71e0*/  HADD2.F32 R4, -RZ, R25.reuse.H0_H0 ;  /* 0x20000019ff047230 */ /* 0x100fe40000004100 */
[----:B------:R-:W-:-:S05]  /*71f0*/  HADD2.F32 R5, -RZ, R25.H1_H1 ;  /* 0x30000019ff057230 */ /* 0x000fca0000004100 */
[----:B------:R0:W-:Y:S01]  /*7200*/  STG.E.64 desc[UR36][R2.64], R4 ;  /* 0x0000000402007986 */ /* 0x0001e2000c101b24 */
[----:B------:R-:W-:Y:S05]  /*7210*/  BRA `(.L_x_3359) ;  /* 0x0000000800d47947 */ /* 0x000fea0003800000 */
.L_x_3365:
[----:B------:R0:W-:Y:S01]  /*7220*/  STG.E desc[UR36][R2.64], R25 ;  /* 0x0000001902007986 */ /* 0x0001e2000c101924 */
[----:B------:R-:W-:Y:S05]  /*7230*/  BRA `(.L_x_3359) ;  /* 0x0000000800cc7947 */ /* 0x000fea0003800000 */
.L_x_3364:
[----:B------:R-:W-:-:S05]  /*7240*/  HADD2.F32 R4, -RZ, R25.H0_H0 ;  /* 0x20000019ff047230 */ /* 0x000fca0000004100 */
[----:B------:R-:W-:-:S06]  /*7250*/  FMUL.FTZ R4, R4, 1 ;  /* 0x3f80000004047820 */ /* 0x000fcc0000410000 */
[----:B------:R-:W0:Y:S02]  /*7260*/  F2F.F64.F32 R4, R4 ;  /* 0x0000000400047310 */ /* 0x000e240000201800 */
[----:B0-----:R0:W-:Y:S01]  /*7270*/  STG.E.64 desc[UR36][R2.64], R4 ;  /* 0x0000000402007986 */ /* 0x0011e2000c101b24 */
[----:B------:R-:W-:Y:S05]  /*7280*/  BRA `(.L_x_3359) ;  /* 0x0000000800b87947 */ /* 0x000fea0003800000 */
.L_x_3354:
        /* <DEDUP_REMOVED lines=14> */
.L_x_3369:
        /* <DEDUP_REMOVED lines=18> */
.L_x_3372:
[----:B------:R-:W-:-:S04]  /*7490*/  SHF.R.U32.HI R5, RZ, 0x18, R5 ;  /* 0x00000018ff057819 */ /* 0x000fc80000011605 */
[----:B------:R-:W-:-:S07]  /*74a0*/  LOP3.LUT R0, R0, 0x80, R5, 0xf8, !PT ;  /* 0x0000008000007812 */ /* 0x000fce00078ef805 */
.L_x_3371:
[----:B------:R-:W-:Y:S05]  /*74b0*/  BSYNC.RECONVERGENT B0 ;  /* 0x0000000000007941 */ /* 0x000fea0003800200 */
.L_x_3370:
[----:B------:R0:W-:Y:S01]  /*74c0*/  STG.E.U8 desc[UR36][R2.64], R0 ;  /* 0x0000000002007986 */ /* 0x0001e2000c101124 */
[----:B------:R-:W-:Y:S05]  /*74d0*/  BRA `(.L_x_3359) ;  /* 0x0000000800247947 */ /* 0x000fea0003800000 */
.L_x_3368:
        /* <DEDUP_REMOVED lines=18> */
.L_x_3375:
[----:B------:R-:W-:-:S04]  /*7600*/  SHF.R.U32.HI R5, RZ, 0x18, R5 ;  /* 0x00000018ff057819 */ /* 0x000fc80000011605 */
[----:B------:R-:W-:-:S07]  /*7610*/  LOP3.LUT R0, R0, 0x80, R5, 0xf8, !PT ;  /* 0x0000008000007812 */ /* 0x000fce00078ef805 */
.L_x_3374:
[----:B------:R-:W-:Y:S05]  /*7620*/  BSYNC.RECONVERGENT B0 ;  /* 0x0000000000007941 */ /* 0x000fea0003800200 */
.L_x_3373:
[----:B------:R0:W-:Y:S01]  /*7630*/  STG.E.U8 desc[UR36][R2.64], R0 ;  /* 0x0000000002007986 */ /* 0x0001e2000c101124 */
[----:B------:R-:W-:Y:S05]  /*7640*/  BRA `(.L_x_3359) ;  /* 0x0000000400c87947 */ /* 0x000fea0003800000 */
.L_x_3367:
        /* <DEDUP_REMOVED lines=22> */
.L_x_3377:
[----:B------:R-:W-:-:S06]  /*77b0*/  HADD2.F32 R4, -RZ, R25.H0_H0 ;  /* 0x20000019ff047230 */ /* 0x000fcc0000004100 */
[----:B------:R-:W0:Y:S02]  /*77c0*/  F2I.U64.TRUNC R4, R4 ;  /* 0x0000000400047311 */ /* 0x000e24000020d800 */
[----:B0-----:R0:W-:Y:S01]  /*77d0*/  STG.E.64 desc[UR36][R2.64], R4 ;  /* 0x0000000402007986 */ /* 0x0011e2000c101b24 */
[----:B------:R-:W-:Y:S05]  /*77e0*/  BRA `(.L_x_3359) ;  /* 0x0000000400607947 */ /* 0x000fea0003800000 */
.L_x_3376:
[----:B------:R-:W-:-:S06]  /*77f0*/  HADD2.F32 R25, -RZ, R25.H0_H0 ;  /* 0x20000019ff197230 */ /* 0x000fcc0000004100 */
[----:B------:R-:W0:Y:S02]  /*7800*/  F2I.FTZ.U32.TRUNC.NTZ R25, R25 ;  /* 0x0000001900197305 */ /* 0x000e24000021f000 */
[----:B0-----:R0:W-:Y:S01]  /*7810*/  STG.E desc[UR36][R2.64], R25 ;  /* 0x0000001902007986 */ /* 0x0011e2000c101924 */
[----:B------:R-:W-:Y:S05]  /*7820*/  BRA `(.L_x_3359) ;  /* 0x0000000400507947 */ /* 0x000fea0003800000 */
.L_x_3366:
[----:B------:R-:W-:-:S13]  /*7830*/  ISETP.GT.AND P0, PT, R0, 0xe, PT ;  /* 0x0000000e0000780c */ /* 0x000fda0003f04270 */
[----:B------:R-:W-:Y:S05]  /*7840*/  @P0 BRA `(.L_x_3378) ;  /* 0x00000000004c0947 */ /* 0x000fea0003800000 */
[----:B------:R-:W-:-:S13]  /*7850*/  ISETP.NE.AND P0, PT, R0, 0xa, PT ;  /* 0x0000000a0000780c */ /* 0x000fda0003f05270 */
[----:B------:R-:W-:Y:S05]  /*7860*/  @!P0 BRA `(.L_x_3379) ;  /* 0x0000000000248947 */ /* 0x000fea0003800000 */
[----:B------:R-:W-:-:S13]  /*7870*/  ISETP.NE.AND P0, PT, R0, 0xb, PT ;  /* 0x0000000b0000780c */ /* 0x000fda0003f05270 */
[----:B------:R-:W-:Y:S05]  /*7880*/  @P0 BRA `(.L_x_3358) ;  /* 0x0000000000540947 */ /* 0x000fea0003800000 */
[----:B------:R-:W-:-:S05]  /*7890*/  HADD2.F32 R0, -RZ, R25.H0_H0 ;  /* 0x20000019ff007230 */ /* 0x000fca0000004100 */
[----:B------:R-:W-:-:S13]  /*78a0*/  FSETP.NEU.FTZ.AND P0, PT, R0, RZ, PT ;  /* 0x000000ff0000720b */ /* 0x000fda0003f1d000 */
[----:B------:R-:W-:-:S05]  /*78b0*/  @!P0 HADD2.F32 R25, -RZ, R25.H1_H1 ;  /* 0x30000019ff198230 */ /* 0x000fca0000004100 */
[----:B------:R-:W-:-:S04]  /*78c0*/  FSETP.NEU.OR P0, PT, R25, RZ, P0 ;  /* 0x000000ff1900720b */ /* 0x000fc8000070d400 */
[----:B------:R-:W-:-:S05]  /*78d0*/  SEL R5, RZ, 0x1, !P0 ;  /* 0x00000001ff057807 */ /* 0x000fca0004000000 */
[----:B------:R0:W-:Y:S01]  /*78e0*/  STG.E.U8 desc[UR36][R2.64], R5 ;  /* 0x0000000502007986 */ /* 0x0001e2000c101124 */
[----:B------:R-:W-:Y:S05]  /*78f0*/  BRA `(.L_x_3359) ;  /* 0x00000004001c7947 */ /* 0x000fea0003800000 */
.L_x_3379:
        /* <DEDUP_REMOVED lines=8> */
.L_x_3378:
[----:B------:R-:W-:-:S13]  /*7980*/  ISETP.NE.AND P0, PT, R0, 0xf, PT ;  /* 0x0000000f0000780c */ /* 0x000fda0003f05270 */
[----:B------:R-:W-:Y:S05]  /*7990*/  @!P0 BRA `(.L_x_3380) ;  /* 0x0000000000e88947 */ /* 0x000fea0003800000 */
[----:B------:R-:W-:-:S13]  /*79a0*/  ISETP.NE.AND P0, PT, R0, 0x17, PT ;  /* 0x000000170000780c */ /* 0x000fda0003f05270 */
[----:B------:R-:W-:Y:S05]  /*79b0*/  @!P0 BRA `(.L_x_3381) ;  /* 0x0000000000908947 */ /* 0x000fea0003800000 */
[----:B------:R-:W-:-:S13]  /*79c0*/  ISETP.NE.AND P0, PT, R0, 0x18, PT ;  /* 0x000000180000780c */ /* 0x000fda0003f05270 */
[----:B------:R-:W-:Y:S05]  /*79d0*/  @!P0 BRA `(.L_x_3382) ;  /* 0x0000000000448947 */ /* 0x000fea0003800000 */
.L_x_3358:
        /* <DEDUP_REMOVED lines=16> */
.L_x_3383:
[----:B------:R-:W-:Y:S05]  /*7ae0*/  BRA `(.L_x_3359) ;  /* 0x0000000000a07947 */ /* 0x000fea0003800000 */
.L_x_3382:
        /* <DEDUP_REMOVED lines=13> */
.L_x_3385:
[----:B------:R-:W-:Y:S05]  /*7bc0*/  BSYNC.RECONVERGENT B0 ;  /* 0x0000000000007941 */ /* 0x000fea0003800200 */
.L_x_3384:
[----:B------:R-:W-:-:S05]  /*7bd0*/  LOP3.LUT R5, R0, 0x80, R5, 0xf8, !PT ;  /* 0x0000008000057812 */ /* 0x000fca00078ef805 */
[----:B------:R0:W-:Y:S01]  /*7be0*/  STG.E.U8 desc[UR36][R2.64], R5 ;  /* 0x0000000502007986 */ /* 0x0001e2000c101124 */
[----:B------:R-:W-:Y:S05]  /*7bf0*/  BRA `(.L_x_3359) ;  /* 0x00000000005c7947 */ /* 0x000fea0003800000 */
.L_x_3381:
        /* <DEDUP_REMOVED lines=12> */
.L_x_3387:
[----:B------:R-:W-:Y:S01]  /*7cc0*/  IMAD.MOV.U32 R0, RZ, RZ, 0x7f ;  /* 0x0000007fff007424 */ /* 0x000fe200078e00ff */
[----:B------:R-:W-:-:S04]  /*7cd0*/  ISETP.GT.U32.AND P0, PT, R4, 0x7f800000, PT ;  /* 0x7f8000000400780c */ /* 0x000fc80003f04070 */
[----:B------:R-:W-:-:S09]  /*7ce0*/  SEL R0, R0, 0x7c, P0 ;  /* 0x0000007c00007807 */ /* 0x000fd20000000000 */
.L_x_3388:
[----:B------:R-:W-:Y:S05]  /*7cf0*/  BSYNC.RECONVERGENT B0 ;  /* 0x0000000000007941 */ /* 0x000fea0003800200 */
.L_x_3386:
[----:B------:R-:W-:-:S04]  /*7d00*/  SHF.R.U32.HI R5, RZ, 0x18, R5 ;  /* 0x00000018ff057819 */ /* 0x000fc80000011605 */
[----:B------:R-:W-:-:S05]  /*7d10*/  LOP3.LUT R5, R0, 0x80, R5, 0xf8, !PT ;  /* 0x0000008000057812 */ /* 0x000fca00078ef805 */
[----:B------:R0:W-:Y:S01]  /*7d20*/  STG.E.U8 desc[UR36][R2.64], R5 ;  /* 0x0000000502007986 */ /* 0x0001e2000c101124 */
[----:B------:R-:W-:Y:S05]  /*7d30*/  BRA `(.L_x_3359) ;  /* 0x00000000000c7947 */ /* 0x000fea0003800000 */
.L_x_3380:
[----:B------:R-:W-:-:S05]  /*7d40*/  HADD2.F32 R0, -RZ, R25.H0_H0 ;  /* 0x20000019ff007230 */ /* 0x000fca0000004100 */
[----:B------:R-:W-:-:S05]  /*7d50*/  F2FP.BF16.F32.PACK_AB R0, RZ, R0 ;  /* 0x00000000ff00723e */ /* 0x000fca00000010ff */
[----:B------:R0:W-:Y:S02]  /*7d60*/  STG.E.U16 desc[UR36][R2.64], R0 ;  /* 0x0000000002007986 */ /* 0x0001e4000c101524 */
.L_x_3359:
        /* <DEDUP_REMOVED lines=25> */
.L_x_3392:
[----:B------:R-:W-:-:S06]  /*7f00*/  HADD2.F32 R5, -RZ, R24.H0_H0 ;  /* 0x20000018ff057230 */ /* 0x000fcc0000004100 */
[----:B------:R-:W0:Y:S02]  /*7f10*/  F2I.S64.TRUNC R4, R5 ;  /* 0x0000000500047311 */ /* 0x000e24000020d900 */
[----:B0-----:R0:W-:Y:S01]  /*7f20*/  STG.E.U8 desc[UR36][R2.64], R4 ;  /* 0x0000000402007986 */ /* 0x0011e2000c101124 */
[----:B------:R-:W-:Y:S05]  /*7f30*/  BRA `(.L_x_3394) ;  /* 0x0000000c00707947 */ /* 0x000fea0003800000 */
.L_x_3391:
        /* <DEDUP_REMOVED lines=10> */
.L_x_3396:
[----:B------:R-:W-:-:S04]  /*7fe0*/  HADD2.F32 R24, -RZ, R24.H0_H0 ;  /* 0x20000018ff187230 */ /* 0x000fc80000004100 */
[----:B------:R-:W0:Y:S02]  /*7ff0*/  F2I.FTZ.TRUNC.NTZ R5, R24 ;  /* 0x0000001800057305 */ /* 0x000e24000021f100 */
[----:B0-----:R0:W-:Y:S01]  /*8000*/  STG.E desc[UR36][R2.64], R5 ;  /* 0x0000000502007986 */ /* 0x0011e2000c101924 */
[----:B------:R-:W-:Y:S05]  /*8010*/  BRA `(.L_x_3394) ;  /* 0x0000000c00387947 */ /* 0x000fea0003800000 */
.L_x_3395:
[----:B------:R-:W-:-:S04]  /*8020*/  HADD2.F32 R24, -RZ, R24.H0_H0 ;  /* 0x20000018ff187230 */ /* 0x000fc80000004100 */
[----:B------:R-:W0:Y:S02]  /*8030*/  F2I.FTZ.TRUNC.NTZ R5, R24 ;  /* 0x0000001800057305 */ /* 0x000e24000021f100 */
[----:B0-----:R0:W-:Y:S01]  /*8040*/  STG.E.U16 desc[UR36][R2.64], R5 ;  /* 0x0000000502007986 */ /* 0x0011e2000c101524 */
[----:B------:R-:W-:Y:S05]  /*8050*/  BRA `(.L_x_3394) ;  /* 0x0000000c00287947 */ /* 0x000fea0003800000 */
.L_x_3390:
        /* <DEDUP_REMOVED lines=9> */
.L_x_3398:
[----:B------:R0:W-:Y:S01]  /*80f0*/  STG.E.U16 desc[UR36][R2.64], R24 ;  /* 0x0000001802007986 */ /* 0x0001e2000c101524 */
[----:B------:R-:W-:Y:S05]  /*8100*/  BRA `(.L_x_3394) ;  /* 0x0000000800fc7947 */ /* 0x000fea0003800000 */
.L_x_3397:
        /* <DEDUP_REMOVED lines=10> */
.L_x_3400:
[----:B------:R0:W-:Y:S01]  /*81b0*/  STG.E desc[UR36][R2.64], R24 ;  /* 0x0000001802007986 */ /* 0x0001e2000c101924 */
[----:B------:R-:W-:Y:S05]  /*81c0*/  BRA `(.L_x_3394) ;  /* 0x0000000800cc7947 */ /* 0x000fea0003800000 */
.L_x_3399:
[----:B------:R-:W-:-:S05]  /*81d0*/  HADD2.F32 R4, -RZ, R24.H0_H0 ;  /* 0x20000018ff047230 */ /* 0x000fca0000004100 */
[----:B------:R-:W-:-:S06]  /*81e0*/  FMUL.FTZ R4, R4, 1 ;  /* 0x3f80000004047820 */ /* 0x000fcc0000410000 */
[----:B------:R-:W0:Y:S02]  /*81f0*/  F2F.F64.F32 R4, R4 ;  /* 0x0000000400047310 */ /* 0x000e240000201800 */
[----:B0-----:R0:W-:Y:S01]  /*8200*/  STG.E.64 desc[UR36][R2.64], R4 ;  /* 0x0000000402007986 */ /* 0x0011e2000c101b24 */
[----:B------:R-:W-:Y:S05]  /*8210*/  BRA `(.L_x_3394) ;  /* 0x0000000800b87947 */ /* 0x000fea0003800000 */
.L_x_3389:
        /* <DEDUP_REMOVED lines=14> */
.L_x_3404:
        /* <DEDUP_REMOVED lines=18> */
.L_x_3407:
[----:B------:R-:W-:-:S04]  /*8420*/  SHF.R.U32.HI R5, RZ, 0x18, R5 ;  /* 0x00000018ff057819 */ /* 0x000fc80000011605 */
[----:B------:R-:W-:-:S07]  /*8430*/  LOP3.LUT R0, R0, 0x80, R5, 0xf8, !PT ;  /* 0x0000008000007812 */ /* 0x000fce00078ef805 */
.L_x_3406:
[----:B------:R-:W-:Y:S05]  /*8440*/  BSYNC.RECONVERGENT B0 ;  /* 0x0000000000007941 */ /* 0x000fea0003800200 */
.L_x_3405:
[----:B------:R0:W-:Y:S01]  /*8450*/  STG.E.U8 desc[UR36][R2.64], R0 ;  /* 0x0000000002007986 */ /* 0x0001e2000c101124 */
[----:B------:R-:W-:Y:S05]  /*8460*/  BRA `(.L_x_3394) ;  /* 0x0000000800247947 */ /* 0x000fea0003800000 */
.L_x_3403:
        /* <DEDUP_REMOVED lines=18> */
.L_x_3410:
[----:B------:R-:W-:-:S04]  /*8590*/  SHF.R.U32.HI R5, RZ, 0x18, R5 ;  /* 0x00000018ff057819 */ /* 0x000fc80000011605 */
[----:B------:R-:W-:-:S07]  /*85a0*/  LOP3.LUT R0, R0, 0x80, R5, 0xf8, !PT ;  /* 0x0000008000007812 */ /* 0x000fce00078ef805 */
.L_x_3409:
[----:B------:R-:W-:Y:S05]  /*85b0*/  BSYNC.RECONVERGENT B0 ;  /* 0x0000000000007941 */ /* 0x000fea0003800200 */
.L_x_3408:
[----:B------:R2:W-:Y:S01]  /*85c0*/  STG.E.U8 desc[UR36][R2.64], R0 ;  /* 0x0000000002007986 */ /* 0x0005e2000c101124 */
[----:B------:R-:W-:Y:S05]  /*85d0*/  BRA `(.L_x_3394) ;  /* 0x0000000400c87947 */ /* 0x000fea0003800000 */
.L_x_3402:
        /* <DEDUP_REMOVED lines=22> */
.L_x_3412:
[----:B------:R-:W-:-:S06]  /*8740*/  HADD2.F32 R4, -RZ, R24.H0_H0 ;  /* 0x20000018ff047230 */ /* 0x000fcc0000004100 */
[----:B------:R-:W0:Y:S02]  /*8750*/  F2I.U64.TRUNC R4, R4 ;  /* 0x0000000400047311 */ /* 0x000e24000020d800 */
[----:B0-----:R0:W-:Y:S01]  /*8760*/  STG.E.64 desc[UR36][R2.64], R4 ;  /* 0x0000000402007986 */ /* 0x0011e2000c101b24 */
[----:B------:R-:W-:Y:S05]  /*8770*/  BRA `(.L_x_3394) ;  /* 0x0000000400607947 */ /* 0x000fea0003800000 */
.L_x_3411:
[----:B------:R-:W-:-:S04]  /*8780*/  HADD2.F32 R24, -RZ, R24.H0_H0 ;  /* 0x20000018ff187230 */ /* 0x000fc80000004100 */
[----:B------:R-:W0:Y:S02]  /*8790*/  F2I.FTZ.U32.TRUNC.NTZ R5, R24 ;  /* 0x0000001800057305 */ /* 0x000e24000021f000 */
[----:B0-----:R3:W-:Y:S01]  /*87a0*/  STG.E desc[UR36][R2.64], R5 ;  /* 0x0000000502007986 */ /* 0x0017e2000c101924 */
[----:B------:R-:W-:Y:S05]  /*87b0*/  BRA `(.L_x_3394) ;  /* 0x0000000400507947 */ /* 0x000fea0003800000 */
.L_x_3401:
        /* <DEDUP_REMOVED lines=13> */
.L_x_3414:
        /* <DEDUP_REMOVED lines=8> */
.L_x_3413:
[----:B------:R-:W-:-:S13]  /*8910*/  ISETP.NE.AND P0, PT, R0, 0xf, PT ;  /* 0x0000000f0000780c */ /* 0x000fda0003f05270 */
[----:B------:R-:W-:Y:S05]  /*8920*/  @!P0 BRA `(.L_x_3415) ;  /* 0x0000000000e88947 */ /* 0x000fea0003800000 */
[----:B------:R-:W-:-:S13]  /*8930*/  ISETP.NE.AND P0, PT, R0, 0x17, PT ;  /* 0x000000170000780c */ /* 0x000fda0003f05270 */
[----:B------:R-:W-:Y:S05]  /*8940*/  @!P0 BRA `(.L_x_3416) ;  /* 0x0000000000908947 */ /* 0x000fea0003800000 */
[----:B------:R-:W-:-:S13]  /*8950*/  ISETP.NE.AND P0, PT, R0, 0x18, PT ;  /* 0x000000180000780c */ /* 0x000fda0003f05270 */
[----:B------:R-:W-:Y:S05]  /*8960*/  @!P0 BRA `(.L_x_3417) ;  /* 0x0000000000448947 */ /* 0x000fea0003800000 */
.L_x_3393:
        /* <DEDUP_REMOVED lines=16> */
.L_x_3418:
[----:B------:R-:W-:Y:S05]  /*8a70*/  BRA `(.L_x_3394) ;  /* 0x0000000000a07947 */ /* 0x000fea0003800000 */
.L_x_3417:
        /* <DEDUP_REMOVED lines=13> */
.L_x_3420:
[----:B------:R-:W-:Y:S05]  /*8b50*/  BSYNC.RECONVERGENT B0 ;  /* 0x0000000000007941 */ /* 0x000fea0003800200 */
.L_x_3419:
[----:B------:R-:W-:-:S05]  /*8b60*/  LOP3.LUT R5, R0, 0x80, R5, 0xf8, !PT ;  /* 0x0000008000057812 */ /* 0x000fca00078ef805 */
[----:B------:R0:W-:Y:S01]  /*8b70*/  STG.E.U8 desc[UR36][R2.64], R5 ;  /* 0x0000000502007986 */ /* 0x0001e2000c101124 */
[----:B------:R-:W-:Y:S05]  /*8b80*/  BRA `(.L_x_3394) ;  /* 0x00000000005c7947 */ /* 0x000fea0003800000 */
.L_x_3416:
        /* <DEDUP_REMOVED lines=12> */
.L_x_3422:
[----:B------:R-:W-:Y:S01]  /*8c50*/  IMAD.MOV.U32 R0, RZ, RZ, 0x7f ;  /* 0x0000007fff007424 */ /* 0x000fe200078e00ff */
[----:B------:R-:W-:-:S04]  /*8c60*/  ISETP.GT.U32.AND P0, PT, R4, 0x7f800000, PT ;  /* 0x7f8000000400780c */ /* 0x000fc80003f04070 */
[----:B------:R-:W-:-:S09]  /*8c70*/  SEL R0, R0, 0x7c, P0 ;  /* 0x0000007c00007807 */ /* 0x000fd20000000000 */
.L_x_3423:
[----:B------:R-:W-:Y:S05]  /*8c80*/  BSYNC.RECONVERGENT B0 ;  /* 0x0000000000007941 */ /* 0x000fea0003800200 */
.L_x_3421:
[----:B------:R-:W-:-:S04]  /*8c90*/  SHF.R.U32.HI R5, RZ, 0x18, R5 ;  /* 0x00000018ff057819 */ /* 0x000fc80000011605 */
[----:B------:R-:W-:-:S05]  /*8ca0*/  LOP3.LUT R5, R0, 0x80, R5, 0xf8, !PT ;  /* 0x0000008000057812 */ /* 0x000fca00078ef805 */
[----:B------:R0:W-:Y:S01]  /*8cb0*/  STG.E.U8 desc[UR36][R2.64], R5 ;  /* 0x0000000502007986 */ /* 0x0001e2000c101124 */
[----:B------:R-:W-:Y:S05]  /*8cc0*/  BRA `(.L_x_3394) ;  /* 0x00000000000c7947 */ /* 0x000fea0003800000 */
.L_x_3415:
[----:B------:R-:W-:-:S05]  /*8cd0*/  HADD2.F32 R0, -RZ, R24.H0_H0 ;  /* 0x20000018ff007230 */ /* 0x000fca0000004100 */
[----:B------:R-:W-:-:S05]  /*8ce0*/  F2FP.BF16.F32.PACK_AB R0, RZ, R0 ;  /* 0x00000000ff00723e */ /* 0x000fca00000010ff */
[----:B------:R0:W-:Y:S02]  /*8cf0*/  STG.E.U16 desc[UR36][R2.64], R0 ;  /* 0x0000000002007986 */ /* 0x0001e4000c101524 */
.L_x_3394:
[----:B------:R-:W-:-:S07]  /*8d00*/  VIADD R19, R19, 0x80 ;  /* 0x0000008013137836 */ /* 0x000fce0000000000 */
.L_x_3353:
[----:B------:R-:W-:Y:S05]  /*8d10*/  BSYNC.RECONVERGENT B6 ;  /* 0x0000000000067941 */ /* 0x000fea0003800200 */
.L_x_3352:
        /* <DEDUP_REMOVED lines=21> */
[----:B0-----:R-:W-:Y:S01]  /*8e70*/  STG.E.U8 desc[UR36][R2.64], R5 ;  /* 0x0000000502007986 */ /* 0x001fe2000c101124 */
[----:B------:R-:W-:Y:S05]  /*8e80*/  EXIT ;  /* 0x000000000000794d */ /* 0x000fea0003800000 */
.L_x_3427:
[----:B------:R-:W-:-:S06]  /*8e90*/  HADD2.F32 R5, -RZ, R22.H0_H0 ;  /* 0x20000016ff057230 */ /* 0x000fcc0000004100 */
[----:B------:R-:W0:Y:S02]  /*8ea0*/  F2I.S64.TRUNC R4, R5 ;  /* 0x0000000500047311 */ /* 0x000e24000020d900 */
[----:B0-----:R-:W-:Y:S01]  /*8eb0*/  STG.E.U8 desc[UR36][R2.64], R4 ;  /* 0x0000000402007986 */ /* 0x001fe2000c101124 */
[----:B------:R-:W-:Y:S05]  /*8ec0*/  EXIT ;  /* 0x000000000000794d */ /* 0x000fea0003800000 */
.L_x_3426:
        /* <DEDUP_REMOVED lines=10> */
.L_x_3430:
[----:B------:R-:W-:-:S04]  /*8f70*/  HADD2.F32 R22, -RZ, R22.H0_H0 ;  /* 0x20000016ff167230 */ /* 0x000fc80000004100 */
[----:B------:R-:W0:Y:S02]  /*8f80*/  F2I.FTZ.TRUNC.NTZ R5, R22 ;  /* 0x0000001600057305 */ /* 0x000e24000021f100 */
[----:B0-----:R-:W-:Y:S01]  /*8f90*/  STG.E desc[UR36][R2.64], R5 ;  /* 0x0000000502007986 */ /* 0x001fe2000c101924 */
[----:B------:R-:W-:Y:S05]  /*8fa0*/  EXIT ;  /* 0x000000000000794d */ /* 0x000fea0003800000 */
.L_x_3429:
[----:B------:R-:W-:-:S04]  /*8fb0*/  HADD2.F32 R22, -RZ, R22.H0_H0 ;  /* 0x20000016ff167230 */ /* 0x000fc80000004100 */
[----:B------:R-:W0:Y:S02]  /*8fc0*/  F2I.FTZ.TRUNC.NTZ R5, R22 ;  /* 0x0000001600057305 */ /* 0x000e24000021f100 */
[----:B0-----:R-:W-:Y:S01]  /*8fd0*/  STG.E.U16 desc[UR36][R2.64], R5 ;  /* 0x0000000502007986 */ /* 0x001fe2000c101524 */
[----:B------:R-:W-:Y:S05]  /*8fe0*/  EXIT ;  /* 0x000000000000794d */ /* 0x000fea0003800000 */
.L_x_3425:
        /* <DEDUP_REMOVED lines=9> */
.L_x_3432:
[----:B------:R-:W-:Y:S01]  /*9080*/  STG.E.U16 desc[UR36][R2.64], R22 ;  /* 0x0000001602007986 */ /* 0x000fe2000c101524 */
[----:B------:R-:W-:Y:S05]  /*9090*/  EXIT ;  /* 0x000000000000794d */ /* 0x000fea0003800000 */
.L_x_3431:
        /* <DEDUP_REMOVED lines=8> */
[----:B------:R-:W-:Y:S01]  /*9120*/  STG.E.64 desc[UR36][R2.64], R4 ;  /* 0x0000000402007986 */ /* 0x000fe2000c101b24 */
[----:B------:R-:W-:Y:S05]  /*9130*/  EXIT ;  /* 0x000000000000794d */ /* 0x000fea0003800000 */
.L_x_3434:
[----:B------:R-:W-:Y:S01]  /*9140*/  STG.E desc[UR36][R2.64], R22 ;  /* 0x0000001602007986 */ /* 0x000fe2000c101924 */
[----:B------:R-:W-:Y:S05]  /*9150*/  EXIT ;  /* 0x000000000000794d */ /* 0x000fea0003800000 */
.L_x_3433:
[----:B------:R-:W-:-:S05]  /*9160*/  HADD2.F32 R4, -RZ, R22.H0_H0 ;  /* 0x20000016ff047230 */ /* 0x000fca0000004100 */
[----:B------:R-:W-:-:S06]  /*9170*/  FMUL.FTZ R4, R4, 1 ;  /* 0x3f80000004047820 */ /* 0x000fcc0000410000 */
[----:B------:R-:W0:Y:S02]  /*9180*/  F2F.F64.F32 R4, R4 ;  /* 0x0000000400047310 */ /* 0x000e240000201800 */
[----:B0-----:R-:W-:Y:S01]  /*9190*/  STG.E.64 desc[UR36][R2.64], R4 ;  /* 0x0000000402007986 */ /* 0x001fe2000c101b24 */
[----:B------:R-:W-:Y:S05]  /*91a0*/  EXIT ;  /* 0x000000000000794d */ /* 0x000fea0003800000 */
.L_x_3424:
        /* <DEDUP_REMOVED lines=14> */
.L_x_3438:
        /* <DEDUP_REMOVED lines=18> */
.L_x_3441:
[----:B------:R-:W-:-:S04]  /*93b0*/  SHF.R.U32.HI R5, RZ, 0x18, R5 ;  /* 0x00000018ff057819 */ /* 0x000fc80000011605 */
[----:B------:R-:W-:-:S07]  /*93c0*/  LOP3.LUT R0, R0, 0x80, R5, 0xf8, !PT ;  /* 0x0000008000007812 */ /* 0x000fce00078ef805 */
.L_x_3440:
[----:B------:R-:W-:Y:S05]  /*93d0*/  BSYNC.RECONVERGENT B0 ;  /* 0x0000000000007941 */ /* 0x000fea0003800200 */
.L_x_3439:
[----:B------:R-:W-:Y:S01]  /*93e0*/  STG.E.U8 desc[UR36][R2.64], R0 ;  /* 0x0000000002007986 */ /* 0x000fe2000c101124 */
[----:B------:R-:W-:Y:S05]  /*93f0*/  EXIT ;  /* 0x000000000000794d */ /* 0x000fea0003800000 */
.L_x_3437:
        /* <DEDUP_REMOVED lines=18> */
.L_x_3444:
[----:B------:R-:W-:-:S04]  /*9520*/  SHF.R.U32.HI R5, RZ, 0x18, R5 ;  /* 0x00000018ff057819 */ /* 0x000fc80000011605 */
[----:B------:R-:W-:-:S07]  /*9530*/  LOP3.LUT R0, R0, 0x80, R5, 0xf8, !PT ;  /* 0x0000008000007812 */ /* 0x000fce00078ef805 */
.L_x_3443:
[----:B------:R-:W-:Y:S05]  /*9540*/  BSYNC.RECONVERGENT B0 ;  /* 0x0000000000007941 */ /* 0x000fea0003800200 */
.L_x_3442:
[----:B------:R-:W-:Y:S01]  /*9550*/  STG.E.U8 desc[UR36][R2.64], R0 ;  /* 0x0000000002007986 */ /* 0x000fe2000c101124 */
[----:B------:R-:W-:Y:S05]  /*9560*/  EXIT ;  /* 0x000000000000794d */ /* 0x000fea0003800000 */
.L_x_3436:
        /* <DEDUP_REMOVED lines=22> */
.L_x_3446:
[----:B------:R-:W-:-:S06]  /*96d0*/  HADD2.F32 R4, -RZ, R22.H0_H0 ;  /* 0x20000016ff047230 */ /* 0x000fcc0000004100 */
[----:B------:R-:W0:Y:S02]  /*96e0*/  F2I.U64.TRUNC R4, R4 ;  /* 0x0000000400047311 */ /* 0x000e24000020d800 */
[----:B0-----:R-:W-:Y:S01]  /*96f0*/  STG.E.64 desc[UR36][R2.64], R4 ;  /* 0x0000000402007986 */ /* 0x001fe2000c101b24 */
[----:B------:R-:W-:Y:S05]  /*9700*/  EXIT ;  /* 0x000000000000794d */ /* 0x000fea0003800000 */
.L_x_3445:
[----:B------:R-:W-:-:S04]  /*9710*/  HADD2.F32 R22, -RZ, R22.H0_H0 ;  /* 0x20000016ff167230 */ /* 0x000fc80000004100 */
[----:B------:R-:W0:Y:S02]  /*9720*/  F2I.FTZ.U32.TRUNC.NTZ R5, R22 ;  /* 0x0000001600057305 */ /* 0x000e24000021f000 */
[----:B0-----:R-:W-:Y:S01]  /*9730*/  STG.E desc[UR36][R2.64], R5 ;  /* 0x0000000502007986 */ /* 0x001fe2000c101924 */
[----:B------:R-:W-:Y:S05]  /*9740*/  EXIT ;  /* 0x000000000000794d */ /* 0x000fea0003800000 */
.L_x_3435:
        /* <DEDUP_REMOVED lines=11> */
[----:B------:R-:W-:Y:S01]  /*9800*/  STG.E.U8 desc[UR36][R2.64], R5 ;  /* 0x0000000502007986 */ /* 0x000fe2000c101124 */
[----:B------:R-:W-:Y:S05]  /*9810*/  EXIT ;  /* 0x000000000000794d */ /* 0x000fea0003800000 */
.L_x_3448:
        /* <DEDUP_REMOVED lines=8> */
.L_x_3447:
[----:B------:R-:W-:-:S13]  /*98a0*/  ISETP.NE.AND P0, PT, R0, 0xf, PT ;  /* 0x0000000f0000780c */ /* 0x000fda0003f05270 */
[----:B------:R-:W-:Y:S05]  /*98b0*/  @!P0 BRA `(.L_x_3449) ;  /* 0x0000000000e88947 */ /* 0x000fea0003800000 */
[----:B------:R-:W-:-:S13]  /*98c0*/  ISETP.NE.AND P0, PT, R0, 0x17, PT ;  /* 0x000000170000780c */ /* 0x000fda0003f05270 */
[----:B------:R-:W-:Y:S05]  /*98d0*/  @!P0 BRA `(.L_x_3450) ;  /* 0x0000000000908947 */ /* 0x000fea0003800000 */
[----:B------:R-:W-:-:S13]  /*98e0*/  ISETP.NE.AND P0, PT, R0, 0x18, PT ;  /* 0x000000180000780c */ /* 0x000fda0003f05270 */
[----:B------:R-:W-:Y:S05]  /*98f0*/  @!P0 BRA `(.L_x_3451) ;  /* 0x0000000000448947 */ /* 0x000fea0003800000 */
.L_x_3428:
        /* <DEDUP_REMOVED lines=16> */
.L_x_3452:
[----:B------:R-:W-:Y:S05]  /*9a00*/  EXIT ;  /* 0x000000000000794d */ /* 0x000fea0003800000 */
.L_x_3451:
        /* <DEDUP_REMOVED lines=13> */
.L_x_3454:
[----:B------:R-:W-:Y:S05]  /*9ae0*/  BSYNC.RECONVERGENT B0 ;  /* 0x0000000000007941 */ /* 0x000fea0003800200 */
.L_x_3453:
[----:B------:R-:W-:-:S05]  /*9af0*/  LOP3.LUT R5, R0, 0x80, R5, 0xf8, !PT ;  /* 0x0000008000057812 */ /* 0x000fca00078ef805 */
[----:B------:R-:W-:Y:S01]  /*9b00*/  STG.E.U8 desc[UR36][R2.64], R5 ;  /* 0x0000000502007986 */ /* 0x000fe2000c101124 */
[----:B------:R-:W-:Y:S05]  /*9b10*/  EXIT ;  /* 0x000000000000794d */ /* 0x000fea0003800000 */
.L_x_3450:
        /* <DEDUP_REMOVED lines=12> */
.L_x_3456:
[----:B------:R-:W-:Y:S01]  /*9be0*/  IMAD.MOV.U32 R0, RZ, RZ, 0x7f ;  /* 0x0000007fff007424 */ /* 0x000fe200078e00ff */
[----:B------:R-:W-:-:S04]  /*9bf0*/  ISETP.GT.U32.AND P0, PT, R4, 0x7f800000, PT ;  /* 0x7f8000000400780c */ /* 0x000fc80003f04070 */
[----:B------:R-:W-:-:S09]  /*9c00*/  SEL R0, R0, 0x7c, P0 ;  /* 0x0000007c00007807 */ /* 0x000fd20000000000 */
.L_x_3457:
[----:B------:R-:W-:Y:S05]  /*9c10*/  BSYNC.RECONVERGENT B0 ;  /* 0x0000000000007941 */ /* 0x000fea0003800200 */
.L_x_3455:
[----:B------:R-:W-:-:S04]  /*9c20*/  SHF.R.U32.HI R5, RZ, 0x18, R5 ;  /* 0x00000018ff057819 */ /* 0x000fc80000011605 */
[----:B------:R-:W-:-:S05]  /*9c30*/  LOP3.LUT R5, R0, 0x80, R5, 0xf8, !PT ;  /* 0x0000008000057812 */ /* 0x000fca00078ef805 */
[----:B------:R-:W-:Y:S01]  /*9c40*/  STG.E.U8 desc[UR36][R2.64], R5 ;  /* 0x0000000502007986 */ /* 0x000fe2000c101124 */
[----:B------:R-:W-:Y:S05]  /*9c50*/  EXIT ;  /* 0x000000000000794d */ /* 0x000fea0003800000 */
.L_x_3449:
[----:B------:R-:W-:-:S05]  /*9c60*/  HADD2.F32 R0, -RZ, R22.H0_H0 ;  /* 0x20000016ff007230 */ /* 0x000fca0000004100 */
[----:B------:R-:W-:-:S05]  /*9c70*/  F2FP.BF16.F32.PACK_AB R0, RZ, R0 ;  /* 0x00000000ff00723e */ /* 0x000fca00000010ff */
[----:B------:R-:W-:Y:S01]  /*9c80*/  STG.E.U16 desc[UR36][R2.64], R0 ;  /* 0x0000000002007986 */ /* 0x000fe2000c101524 */
[----:B------:R-:W-:Y:S05]  /*9c90*/  EXIT ;  /* 0x000000000000794d */ /* 0x000fea0003800000 */
.L_x_3458:
        /* <DEDUP_REMOVED lines=14> */
.L_x_7521:


//--------------------- .text._ZN2at6native18elementwise_kernelILi128ELi2EZNS0_22gpu_kernel_impl_nocastIZZZNS0_15tan_kernel_cudaERNS_18TensorIteratorBaseEENKUlvE_clEvENKUlvE1_clEvEUlN3c107complexINS7_4HalfEEEE_EEvS4_RKT_EUliE_EEviT1_ --------------------------
	.section	.text._ZN2at6native18elementwise_kernelILi128ELi2EZNS0_22gpu_kernel_impl_nocastIZZZNS0_15tan_kernel_cudaERNS_18TensorIteratorBaseEENKUlvE_clEvENKUlvE1_clEvEUlN3c107complexINS7_4HalfEEEE_EEvS4_RKT_EUliE_EEviT1_,"ax",@progbits
	.align	128
        .global         _ZN2at6native18elementwise_kernelILi128ELi2EZNS0_22gpu_kernel_impl_nocastIZZZNS0_15tan_kernel_cudaERNS_18TensorIteratorBaseEENKUlvE_clEvENKUlvE1_clEvEUlN3c107complexINS7_4HalfEEEE_EEvS4_RKT_EUliE_EEviT1_
        .type           _ZN2at6native18elementwise_kernelILi128ELi2EZNS0_22gpu_kernel_impl_nocastIZZZNS0_15tan_kernel_cudaERNS_18TensorIteratorBaseEENKUlvE_clEvENKUlvE1_clEvEUlN3c107complexINS7_4HalfEEEE_EEvS4_RKT_EUliE_EEviT1_,@function
        .size           _ZN2at6native18elementwise_kernelILi128ELi2EZNS0_22gpu_kernel_impl_nocastIZZZNS0_15tan_kernel_cudaERNS_18TensorIteratorBaseEENKUlvE_clEvENKUlvE1_clEvEUlN3c107complexINS7_4HalfEEEE_EEvS4_RKT_EUliE_EEviT1_,(.L_x_7522 - _ZN2at6native18elementwise_kernelILi128ELi2EZNS0_22gpu_kernel_impl_nocastIZZZNS0_15tan_kernel_cudaERNS_18TensorIteratorBaseEENKUlvE_clEvENKUlvE1_clEvEUlN3c107complexINS7_4HalfEEEE_EEvS4_RKT_EUliE_EEviT1_)
        .other          _ZN2at6native18elementwise_kernelILi128ELi2EZNS0_22gpu_kernel_impl_nocastIZZZNS0_15tan_kernel_cudaERNS_18TensorIteratorBaseEENKUlvE_clEvENKUlvE1_clEvEUlN3c107complexINS7_4HalfEEEE_EEvS4_RKT_EUliE_EEviT1_,@"STO_CUDA_ENTRY STV_DEFAULT"
_ZN2at6native18elementwise_kernelILi128ELi2EZNS0_22gpu_kernel_impl_nocastIZZZNS0_15tan_kernel_cudaERNS_18TensorIteratorBaseEENKUlvE_clEvENKUlvE1_clEvEUlN3c107complexINS7_4HalfEEEE_EEvS4_RKT_EUliE_EEviT1_:
.text._ZN2at6native18elementwise_kernelILi128ELi2EZNS0_22gpu_kernel_impl_nocastIZZZNS0_15tan_kernel_cudaERNS_18TensorIteratorBaseEENKUlvE_clEvENKUlvE1_clEvEUlN3c107complexINS7_4HalfEEEE_EEvS4_RKT_EUliE_EEviT1_:
        /* <DEDUP_REMOVED lines=14> */
[----:B0-----:R-:W2:Y:S02]  /*00e0*/  LDG.E R4, desc[UR6][R4.64] ;  /* 0x0000000604047981 */ /* 0x001ea4000c1e1900 */
[--C-:B--2---:R-:W-:Y:S02]  /*00f0*/  HADD2.F32 R2, -RZ, R4.reuse.H1_H1 ;  /* 0x30000004ff027230 */ /* 0x104fe40000004100 */
        /* <DEDUP_REMOVED lines=26> */
[----:B------:R-:W-:Y:S02]  /*02a0*/  FMUL.FTZ R6, R6, 1.4426950216293334961 ;  /* 0x3fb8aa3b06067820 */ /* 0x000fe40000410000 */
[----:B------:R-:W-:Y:S02]  /*02b0*/  SHF.L.U32 R4, R5, 0x17, RZ ;  /* 0x0000001705047819 */ /* 0x000fe400000006ff */
[----:B------:R-:W0:Y:S08]  /*02c0*/  MUFU.EX2 R9, R6 ;  /* 0x0000000600097308 */ /* 0x000e300000000800 */
[----:B------:R-:W1:Y:S01]  /*02d0*/  MUFU.COS R5, R12 ;  /* 0x0000000c00057308 */ /* 0x000e620000000000 */
[----:B0-----:R-:W-:-:S07]  /*02e0*/  FMUL.FTZ R9, R4, R9 ;  /* 0x0000000904097220 */ /* 0x001fce0000410000 */
[----:B------:R-:W-:Y:S08]  /*02f0*/  MUFU.SIN R4, R12 ;  /* 0x0000000c00047308 */ /* 0x000ff00000000400 */
[----:B------:R-:W0:Y:S08]  /*0300*/  MUFU.RCP R10, R9 ;  /* 0x00000009000a7308 */ /* 0x000e300000001000 */
[----:B-1----:R-:W1:Y:S01]  /*0310*/  MUFU.RCP R5, R5 ;  /* 0x0000000500057308 */ /* 0x002e620000001000 */
[----:B0-----:R-:W-:-:S04]  /*0320*/  FMUL.FTZ R2, R10, -0.125 ;  /* 0xbe0000000a027820 */ /* 0x001fc80000410000 */
[----:B------:R-:W-:Y:S01]  /*0330*/  FFMA.FTZ R7, R9, 2, R2 ;  /* 0x4000000009077823 */ /* 0x000fe20000010002 */
[----:B-1----:R-:W-:-:S04]  /*0340*/  FMUL.FTZ R4, R4, R5 ;  /* 0x0000000504047220 */ /* 0x002fc80000410000 */
        /* <DEDUP_REMOVED lines=11> */
[----:B------:R-:W-:Y:S01]  /*0400*/  FMUL.FTZ R0, R0, R9 ;  /* 0x0000000900007220 */ /* 0x000fe20000410000 */
[----:B------:R-:W-:Y:S06]  /*0410*/  BRA `(.L_x_3465) ;  /* 0x00000000006c7947 */ /* 0x000fec0003800000 */
.L_x_3464:
        /* <DEDUP_REMOVED lines=12> */
.L_x_3463:
[----:B------:R-:W-:-:S05]  /*04e0*/  FADD.FTZ R0, R7, -R7 ;  /* 0x8000000707007221 */ /* 0x000fca0000010000 */
[----:B------:R-:W-:Y:S01]  /*04f0*/  MOV R8, R0 ;  /* 0x0000000000087202 */ /* 0x000fe20000000f00 */
[----:B------:R-:W-:Y:S06]  /*0500*/  BRA `(.L_x_3465) ;  /* 0x0000000000307947 */ /* 0x000fec0003800000 */
.L_x_3462:
[----:B------:R-:W-:-:S13]  /*0510*/  LOP3.LUT P0, RZ, R0, 0x7fffff, RZ, 0xc0, !PT ;  /* 0x007fffff00ff7812 */ /* 0x000fda000780c0ff */
[C---:B------:R-:W-:Y:S01]  /*0520*/  @P0 FMUL.FTZ R8, R7.reuse, R0 ;  /* 0x0000000007080220 */ /* 0x040fe20000410000 */
[----:B------:R-:W-:-:S04]  /*0530*/  @P0 FSETP.NEU.FTZ.AND P1, PT, R7, RZ, PT ;  /* 0x000000ff0700020b */ /* 0x000fc80003f3d000 */
[----:B------:R-:W-:Y:S01]  /*0540*/  @P0 FSEL R8, R7, R8, !P1 ;  /* 0x0000000807080208 */ /* 0x000fe20004800000 */
[----:B------:R-:W-:Y:S08]  /*0550*/  @P0 BRA `(.L_x_3465) ;  /* 0x00000000001c0947 */ /* 0x000ff00003800000 */
[----:B------:R-:W-:Y:S02]  /*0560*/  FSETP.NEU.FTZ.AND P0, PT, |R7|, +INF , PT ;  /* 0x7f8000000700780b */ /* 0x000fe40003f1d200 */
[----:B------:R-:W-:-:S11]  /*0570*/  IADD3 R0, PT, PT, R0, -0x40000000, RZ ;  /* 0xc000000000007810 */ /* 0x000fd60007ffe0ff */
[----:B------:R-:W-:-:S04]  /*0580*/  @P0 FMUL.RZ R2, R7, 0.15915493667125701904 ;  /* 0x3e22f98307020820 */ /* 0x000fc8000040c000 */
[----:B------:R-:W-:Y:S08]  /*0590*/  @P0 MUFU.SIN R4, R2 ;  /* 0x0000000200040308 */ /* 0x000ff00000000400 */
[----:B------:R-:W0:Y:S02]  /*05a0*/  @P0 MUFU.COS R5, R2 ;  /* 0x0000000200050308 */ /* 0x000e240000000000 */
[----:B0-----:R-:W-:-:S05]  /*05b0*/  @P0 FMUL.FTZ R7, R4, R5 ;  /* 0x0000000504070220 */ /* 0x001fca0000410000 */
[----:B------:R-:W-:-:S07]  /*05c0*/  LOP3.LUT R8, RZ, 0x80000000, R7, 0xb8, !PT ;  /* 0x80000000ff087812 */ /* 0x000fce00078eb807 */
.L_x_3465:
[----:B------:R-:W0:Y:S01]  /*05d0*/  LDC.64 R4, c[0x0][0x580] ;  /* 0x00016000ff047b82 */ /* 0x000e220000000a00 */
[----:B------:R-:W-:Y:S01]  /*05e0*/  FADD.FTZ R7, -R0, -RZ ;  /* 0x800000ff00077221 */ /* 0x000fe20000010100 */
[----:B------:R-:W-:-:S04]  /*05f0*/  IADD3 R3, PT, PT, R3, 0x80, RZ ;  /* 0x0000008003037810 */ /* 0x000fc80007ffe0ff */
[----:B------:R-:W-:-:S05]  /*0600*/  F2FP.F16.F32.PACK_AB R7, R7, R8 ;  /* 0x000000080707723e */ /* 0x000fca00000000ff */
[----:B0-----:R0:W-:Y:S02]  /*0610*/  STG.E desc[UR6][R4.64], R7 ;  /* 0x0000000704007986 */ /* 0x0011e4000c101906 */
.L_x_3461:
[----:B------:R-:W-:Y:S05]  /*0620*/  BSYNC.RECONVERGENT B0 ;  /* 0x0000000000007941 */ /* 0x000fea0003800200 */
.L_x_3460:
[----:B------:R-:W-:-:S13]  /*0630*/  ISETP.GE.AND P0, PT, R3, UR4, PT ;  /* 0x0000000403007c0c */ /* 0x000fda000bf06270 */
[----:B------:R-:W-:Y:S05]  /*0640*/  @P0 EXIT ;  /* 0x000000000000094d */ /* 0x000fea0003800000 */
[----:B------:R-:W1:Y:S02]  /*0650*/  LDC.64 R2, c[0x0][0x588] ;  /* 0x00016200ff027b82 */ /* 0x000e640000000a00 */
[----:B-1----:R-:W0:Y:S02]  /*0660*/  LDG.E R2, desc[UR6][R2.64] ;  /* 0x0000000602027981 */ /* 0x002e24000c1e1900 */
[--C-:B0-----:R-:W-:Y:S02]  /*0670*/  HADD2.F32 R4, -RZ, R2.reuse.H1_H1 ;  /* 0x30000002ff047230 */ /* 0x101fe40000004100 */
        /* <DEDUP_REMOVED lines=15> */
[----:B------:R-:W-:Y:S01]  /*0770*/  FFMA.FTZ R7, R8, R7, 0.00019836159481201320887 ;  /* 0x394fff4908077423 */ /* 0x000fe20000010007 */
[----:B0-----:R-:W-:-:S02]  /*0780*/  FSETP.GT.FTZ.AND P0, PT, |R2|, 126, PT ;  /* 0x42fc00000200780b */ /* 0x001fc40003f14200 */
        /* <DEDUP_REMOVED lines=14> */
[----:B0-----:R-:W-:Y:S01]  /*0870*/  FMUL.FTZ R4, R9, -0.125 ;  /* 0xbe00000009047820 */ /* 0x001fe20000410000 */
[----:B------:R-:W-:-:S03]  /*0880*/  FFMA.FTZ R9, R8, R7, 0.0083333496004343032837 ;  /* 0x3c08889a08097423 */ /* 0x000fc60000010007 */
[----:B------:R-:W-:Y:S01]  /*0890*/  FFMA.FTZ R7, R5, 2, R4 ;  /* 0x4000000005077823 */ /* 0x000fe20000010004 */
[----:B------:R-:W-:Y:S01]  /*08a0*/  FFMA.FTZ R9, R8, R9, 0.16666667163372039795 ;  /* 0x3e2aaaab08097423 */ /* 0x000fe20000010009 */
[----:B-1----:R-:W-:-:S03]  /*08b0*/  FMUL.FTZ R2, R2, R3 ;  /* 0x0000000302027220 */ /* 0x002fc60000410000 */
        /* <DEDUP_REMOVED lines=14> */
.L_x_3468:
        /* <DEDUP_REMOVED lines=12> */
.L_x_3467:
[----:B------:R-:W-:-:S05]  /*0a60*/  FADD.FTZ R0, R7, -R7 ;  /* 0x8000000707007221 */ /* 0x000fca0000010000 */
[----:B------:R-:W-:Y:S01]  /*0a70*/  MOV R5, R0 ;  /* 0x0000000000057202 */ /* 0x000fe20000000f00 */
[----:B------:R-:W-:Y:S06]  /*0a80*/  BRA `(.L_x_3469) ;  /* 0x0000000000307947 */ /* 0x000fec0003800000 */
.L_x_3466:
        /* <DEDUP_REMOVED lines=12> */
.L_x_3469:
[----:B------:R-:W0:Y:S01]  /*0b50*/  LDC.64 R2, c[0x0][0x580] ;  /* 0x00016000ff027b82 */ /* 0x000e220000000a00 */
[----:B------:R-:W-:-:S05]  /*0b60*/  FADD.FTZ R0, -R0, -RZ ;  /* 0x800000ff00007221 */ /* 0x000fca0000010100 */
[----:B------:R-:W-:-:S05]  /*0b70*/  F2FP.F16.F32.PACK_AB R5, R0, R5 ;  /* 0x000000050005723e */ /* 0x000fca00000000ff */
[----:B0-----:R-:W-:Y:S01]  /*0b80*/  STG.E desc[UR6][R2.64], R5 ;  /* 0x0000000502007986 */ /* 0x001fe2000c101906 */
[----:B------:R-:W-:Y:S05]  /*0b90*/  EXIT ;  /* 0x000000000000794d */ /* 0x000fea0003800000 */
.L_x_3459:
        /* <DEDUP_REMOVED lines=286> */
[----:B------:R-:W-:Y:S01]  /*1d80*/  HFMA2 R6, -RZ, RZ, 0, 0 ;  /* 0x00000000ff067431 */ /* 0x000fe200000001ff */
        /* <DEDUP_REMOVED lines=18> */
.L_x_3472:
[----:B------:R-:W0:Y:S02]  /*1eb0*/  LDCU.64 UR8, c[0x0][0x588] ;  /* 0x0000b100ff0877ac */ /* 0x000e240008000a00 */
[----:B0-----:R-:W-:-:S04]  /*1ec0*/  IADD3 R6, P0, PT, R4, UR8, RZ ;  /* 0x0000000804067c10 */ /* 0x001fc8000ff1e0ff */
[----:B------:R-:W-:-:S05]  /*1ed0*/  IADD3.X R7, PT, PT, RZ, UR9, RZ, P0, !PT ;  /* 0x00000009ff077c10 */ /* 0x000fca00087fe4ff */
[----:B------:R-:W2:Y:S01]  /*1ee0*/  LDG.E R6, desc[UR6][R6.64] ;  /* 0x0000000606067981 */ /* 0x000ea2000c1e1900 */
[----:B------:R-:W-:Y:S01]  /*1ef0*/  BSSY.RECONVERGENT B1, `(.L_x_3473) ;  /* 0x000004f000017945 */ /* 0x000fe20003800200 */
[--C-:B--2---:R-:W-:Y:S02]  /*1f00*/  HADD2.F32 R10, -RZ, R6.reuse.H1_H1 ;  /* 0x30000006ff0a7230 */ /* 0x104fe40000004100 */
[----:B------:R-:W-:-:S03]  /*1f10*/  HADD2.F32 R9, -RZ, R6.H0_H0 ;  /* 0x20000006ff097230 */ /* 0x000fc60000004100 */
[----:B------:R-:W-:-:S05]  /*1f20*/  FADD.FTZ R11, -R10, -RZ ;  /* 0x800000ff0a0b7221 */ /* 0x000fca0000010100 */
[----:B------:R-:W-:Y:S02]  /*1f30*/  LOP3.LUT R8, R11, 0x7fffffff, RZ, 0xc0, !PT ;  /* 0x7fffffff0b087812 */ /* 0x000fe400078ec0ff */
[----:B------:R-:W-:Y:S02]  /*1f40*/  MOV R4, R11 ;  /* 0x0000000b00047202 */ /* 0x000fe40000000f00 */
        /* <DEDUP_REMOVED lines=15> */
.L_x_3474:
[----:B------:R-:W-:-:S13]  /*2040*/  FSETP.NE.FTZ.AND P0, PT, |R9|, +INF , PT ;  /* 0x7f8000000900780b */ /* 0x000fda0003f15200 */
[----:B------:R-:W-:-:S05]  /*2050*/  @!P0 FADD.FTZ R4, R9, -R9 ;  /* 0x8000000909048221 */ /* 0x000fca0000010000 */
[----:B------:R-:W-:Y:S01]  /*2060*/  @!P0 MOV R6, R4 ;  /* 0x0000000400068202 */ /* 0x000fe20000000f00 */
        /* <DEDUP_REMOVED lines=10> */
[----:B------:R-:W-:-:S03]  /*2110*/  HFMA2 R9, -RZ, RZ, 1.875, 0 ;  /* 0x3f800000ff097431 */ /* 0x000fc600000001ff */
[----:B--2---:R-:W-:Y:S02]  /*2120*/  FMUL.FTZ R6, R7, R6 ;  /* 0x0000000607067220 */ /* 0x004fe40000410000 */
[----:B------:R-:W-:Y:S02]  /*2130*/  LOP3.LUT R4, R9, 0x80000000, R4, 0xb8, !PT ;  /* 0x8000000009047812 */ /* 0x000fe400078eb804 */
[----:B------:R-:W-:Y:S01]  /*2140*/  FMUL.FTZ R6, R7, R6 ;  /* 0x0000000607067220 */ /* 0x000fe20000410000 */
[----:B------:R-:W-:Y:S06]  /*2150*/  BRA `(.L_x_3475) ;  /* 0x0000000000a07947 */ /* 0x000fec0003800000 */
.L_x_3476:
[----:B------:R-:W-:Y:S01]  /*2160*/  FMUL.FTZ R6, |R4|, 1.4426950216293334961 ;  /* 0x3fb8aa3b04067820 */ /* 0x000fe20000410200 */
[----:B------:R-:W-:Y:S01]  /*2170*/  MOV R7, 0x42fc0000 ;  /* 0x42fc000000077802 */ /* 0x000fe20000000f00 */
[----:B------:R-:W-:Y:S01]  /*2180*/  FMUL.RZ R13, R9, 0.15915493667125701904 ;  /* 0x3e22f983090d7820 */ /* 0x000fe2000040c000 */
[----:B------:R-:W-:Y:S02]  /*2190*/  HFMA2 R9, -RZ, RZ, 0.389892578125, 0.0002090930938720703125 ;  /* 0x363d0adaff097431 */ /* 0x000fe400000001ff */
[----:B------:R-:W-:Y:S01]  /*21a0*/  FMUL.FTZ R10, R10, R10 ;  /* 0x0000000a0a0a7220 */ /* 0x000fe20000410000 */
[----:B------:R-:W0:Y:S03]  /*21b0*/  FRND.TRUNC R6, R6 ;  /* 0x0000000600067307 */ /* 0x000e26000020d000 */
[----:B------:R-:W-:-:S05]  /*21c0*/  FFMA.FTZ R9, R10, R9, 0.00019836159481201320887 ;  /* 0x394fff490a097423 */ /* 0x000fca0000010009 */
[----:B------:R-:W1:Y:S01]  /*21d0*/  MUFU.COS R12, R13 ;  /* 0x0000000d000c7308 */ /* 0x000e620000000000 */
[----:B------:R-:W-:Y:S01]  /*21e0*/  FFMA.FTZ R11, R10, R9, 0.0083333496004343032837 ;  /* 0x3c08889a0a0b7423 */ /* 0x000fe20000010009 */
[----:B0-----:R-:W-:-:S06]  /*21f0*/  FSETP.GT.FTZ.AND P0, PT, |R6|, 126, PT ;  /* 0x42fc00000600780b */ /* 0x001fcc0003f14200 */
[----:B------:R-:W-:Y:S01]  /*2200*/  MUFU.SIN R15, R13 ;  /* 0x0000000d000f7308 */ /* 0x000fe20000000400 */
[----:B------:R-:W-:Y:S01]  /*2210*/  LOP3.LUT R7, R7, 0x80000000, R6, 0xb8, !PT ;  /* 0x8000000007077812 */ /* 0x000fe200078eb806 */
[----:B------:R-:W-:-:S03]  /*2220*/  FFMA.FTZ R11, R10, R11, 0.16666667163372039795 ;  /* 0x3e2aaaab0a0b7423 */ /* 0x000fc6000001000b */
[----:B------:R-:W-:Y:S01]  /*2230*/  FSEL R7, R7, R6, P0 ;  /* 0x0000000607077208 */ /* 0x000fe20000000000 */
[----:B------:R-:W-:Y:S01]  /*2240*/  FMUL.FTZ R11, R10, R11 ;  /* 0x0000000b0a0b7220 */ /* 0x000fe20000410000 */
[----:B------:R-:W-:Y:S01]  /*2250*/  FSETP.GE.FTZ.AND P0, PT, |R4|, 1, PT ;  /* 0x3f8000000400780b */ /* 0x000fe20003f16200 */
[----:B-1----:R-:W-:Y:S02]  /*2260*/  MUFU.RCP R12, R12 ;  /* 0x0000000c000c7308 */ /* 0x002fe40000001000 */
[----:B------:R-:W-:-:S04]  /*2270*/  FFMA.FTZ R8, R7, -0.69314718246459960938, |R4| ;  /* 0xbf31721807087823 */ /* 0x000fc80000010404 */
[C---:B------:R-:W-:Y:S01]  /*2280*/  FFMA.FTZ R8, R7.reuse, 1.9046542121259335545e-09, R8 ;  /* 0x3102e30807087823 */ /* 0x040fe20000010008 */
[----:B------:R-:W-:-:S03]  /*2290*/  FADD.FTZ R7, R7, 12583037 ;  /* 0x4b40007d07077421 */ /* 0x000fc60000010000 */
[----:B------:R-:W-:Y:S02]  /*22a0*/  FMUL.FTZ R8, R8, 1.4426950216293334961 ;  /* 0x3fb8aa3b08087820 */ /* 0x000fe40000410000 */
[----:B------:R-:W-:-:S04]  /*22b0*/  SHF.L.U32 R7, R7, 0x17, RZ ;  /* 0x0000001707077819 */ /* 0x000fc800000006ff */
[----:B------:R-:W0:Y:S02]  /*22c0*/  MUFU.EX2 R8, R8 ;  /* 0x0000000800087308 */ /* 0x000e240000000800 */
[----:B0-----:R-:W-:-:S06]  /*22d0*/  FMUL.FTZ R7, R7, R8 ;  /* 0x0000000807077220 */ /* 0x001fcc0000410000 */
[----:B------:R-:W0:Y:S02]  /*22e0*/  MUFU.RCP R6, R7 ;  /* 0x0000000700067308 */ /* 0x000e240000001000 */
        /* <DEDUP_REMOVED lines=15> */
.L_x_3475:
[----:B------:R-:W-:Y:S05]  /*23e0*/  BSYNC.RECONVERGENT B1 ;  /* 0x0000000000017941 */ /* 0x000fea0003800200 */
.L_x_3473:
[----:B------:R-:W0:Y:S01]  /*23f0*/  LDCU.64 UR8, c[0x0][0x580] ;  /* 0x0000b000ff0877ac */ /* 0x000e220008000a00 */
[----:B------:R-:W-:Y:S01]  /*2400*/  FADD.FTZ R7, -R4, -RZ ;  /* 0x800000ff04077221 */ /* 0x000fe20000010100 */
[----:B------:R-:W-:-:S04]  /*2410*/  IADD3 R3, PT, PT, R3, 0x80, RZ ;  /* 0x0000008003037810 */ /* 0x000fc80007ffe0ff */
[----:B------:R-:W-:Y:S02]  /*2420*/  F2FP.F16.F32.PACK_AB R7, R7, R6 ;  /* 0x000000060707723e */ /* 0x000fe400000000ff */
[----:B0-----:R-:W-:-:S04]  /*2430*/  IADD3 R4, P0, PT, R5, UR8, RZ ;  /* 0x0000000805047c10 */ /* 0x001fc8000ff1e0ff */
[----:B------:R-:W-:-:S05]  /*2440*/  IADD3.X R5, PT, PT, RZ, UR9, RZ, P0, !PT ;  /* 0x00000009ff057c10 */ /* 0x000fca00087fe4ff */
[----:B------:R0:W-:Y:S04]  /*2450*/  STG.E desc[UR6][R4.64], R7 ;  /* 0x0000000704007986 */ /* 0x0001e8000c101906 */
.L_x_3471:
[----:B------:R-:W-:Y:S05]  /*2460*/  BSYNC.RECONVERGENT B0 ;  /* 0x0000000000007941 */ /* 0x000fea0003800200 */
.L_x_3470:
[----:B------:R-:W-:-:S13]  /*2470*/  ISETP.GE.AND P0, PT, R3, UR4, PT ;  /* 0x0000000403007c0c */ /* 0x000fda000bf06270 */
[----:B------:R-:W-:Y:S05]  /*2480*/  @P0 EXIT ;  /* 0x000000000000094d */ /* 0x000fea0003800000 */
[----:B------:R-:W1:Y:S01]  /*2490*/  LDCU.64 UR4, c[0x0][0x390] ;  /* 0x00007200ff0477ac */ /* 0x000e620008000a00 */
[----:B0-----:R-:W-:Y:S02]  /*24a0*/  MOV R4, RZ ;  /* 0x000000ff00047202 */ /* 0x001fe40000000f00 */
        /* <DEDUP_REMOVED lines=296> */
.L_x_3477:
[----:B------:R-:W0:Y:S02]  /*3730*/  LDCU.128 UR8, c[0x0][0x580] ;  /* 0x0000b000ff0877ac */ /* 0x000e240008000c00 */
[----:B0-----:R-:W-:-:S04]  /*3740*/  IADD3 R4, P0, PT, R2, UR10, RZ ;  /* 0x0000000a02047c10 */ /* 0x001fc8000ff1e0ff */
[----:B------:R-:W-:-:S05]  /*3750*/  IADD3.X R5, PT, PT, RZ, UR11, RZ, P0, !PT ;  /* 0x0000000bff057c10 */ /* 0x000fca00087fe4ff */
[----:B------:R-:W2:Y:S01]  /*3760*/  LDG.E R4, desc[UR6][R4.64] ;  /* 0x0000000604047981 */ /* 0x000ea2000c1e1900 */
[----:B------:R-:W-:Y:S01]  /*3770*/  IADD3 R2, P1, PT, R3, UR8, RZ ;  /* 0x0000000803027c10 */ /* 0x000fe2000ff3e0ff */
[----:B------:R-:W-:Y:S03]  /*3780*/  BSSY.RECONVERGENT B0, `(.L_x_3478) ;  /* 0x0000050000007945 */ /* 0x000fe60003800200 */
[----:B------:R-:W-:Y:S01]  /*3790*/  IADD3.X R3, PT, PT, RZ, UR9, RZ, P1, !PT ;  /* 0x00000009ff037c10 */ /* 0x000fe20008ffe4ff */
        /* <DEDUP_REMOVED lines=13> */
[----:B------:R-:W-:Y:S02]  /*3870*/  HFMA2 R7, -RZ, RZ, 0.389892578125, 0.0002090930938720703125 ;  /* 0x363d0adaff077431 */ /* 0x000fe400000001ff */
[----:B------:R-:W-:Y:S01]  /*3880*/  FMUL.FTZ R8, R8, R8 ;  /* 0x0000000808087220 */ /* 0x000fe20000410000 */
[----:B------:R-:W0:Y:S03]  /*3890*/  FRND.TRUNC R4, R4 ;  /* 0x0000000400047307 */ /* 0x000e26000020d000 */
[----:B------:R-:W-:-:S04]  /*38a0*/  FFMA.FTZ R7, R8, R7, 0.00019836159481201320887 ;  /* 0x394fff4908077423 */ /* 0x000fc80000010007 */
[----:B------:R-:W-:Y:S01]  /*38b0*/  FFMA.FTZ R11, R8, R7, 0.0083333496004343032837 ;  /* 0x3c08889a080b7423 */ /* 0x000fe20000010007 */
[----:B0-----:R-:W-:-:S03]  /*38c0*/  FSETP.GT.FTZ.AND P0, PT, |R4|, 126, PT ;  /* 0x42fc00000400780b */ /* 0x001fc60003f14200 */
[----:B------:R-:W-:Y:S01]  /*38d0*/  FFMA.FTZ R11, R8, R11, 0.16666667163372039795 ;  /* 0x3e2aaaab080b7423 */ /* 0x000fe2000001000b */
[----:B------:R-:W-:-:S03]  /*38e0*/  LOP3.LUT R5, R5, 0x80000000, R4, 0xb8, !PT ;  /* 0x8000000005057812 */ /* 0x000fc600078eb804 */
[----:B------:R-:W-:Y:S01]  /*38f0*/  FMUL.FTZ R11, R8, R11 ;  /* 0x0000000b080b7220 */ /* 0x000fe20000410000 */
        /* <DEDUP_REMOVED lines=20> */
[----:B------:R-:W-:-:S05]  /*3a40*/  FMUL.FTZ R6, R0, R7 ;  /* 0x0000000700067220 */ /* 0x000fca0000410000 */
        /* <DEDUP_REMOVED lines=8> */
.L_x_3481:
[----:B------:R-:W-:Y:S01]  /*3ad0*/  FMUL.RZ R6, R7, 0.15915493667125701904 ;  /* 0x3e22f98307067820 */ /* 0x000fe2000040c000 */
[----:B------:R-:W-:-:S03]  /*3ae0*/  FMUL.FTZ R5, |R0|, -1.4426950216293334961 ;  /* 0xbfb8aa3b00057820 */ /* 0x000fc60000410200 */
[----:B------:R-:W0:Y:S08]  /*3af0*/  MUFU.SIN R4, R6 ;  /* 0x0000000600047308 */ /* 0x000e300000000400 */
[----:B------:R-:W1:Y:S08]  /*3b00*/  MUFU.COS R7, R6 ;  /* 0x0000000600077308 */ /* 0x000e700000000000 */
[----:B------:R-:W2:Y:S01]  /*3b10*/  MUFU.EX2 R5, R5 ;  /* 0x0000000500057308 */ /* 0x000ea20000000800 */
[----:B0-----:R-:W-:-:S04]  /*3b20*/  FMUL.FTZ R4, R4, 4 ;  /* 0x4080000004047820 */ /* 0x001fc80000410000 */
[----:B-1----:R-:W-:Y:S01]  /*3b30*/  FMUL.FTZ R4, R7, R4 ;  /* 0x0000000407047220 */ /* 0x002fe20000410000 */
[----:B------:R-:W-:-:S04]  /*3b40*/  MOV R7, 0x3f800000 ;  /* 0x3f80000000077802 */ /* 0x000fc80000000f00 */
[----:B------:R-:W-:Y:S01]  /*3b50*/  LOP3.LUT R0, R7, 0x80000000, R0, 0xb8, !PT ;  /* 0x8000000007007812 */ /* 0x000fe200078eb800 */
[----:B--2---:R-:W-:-:S04]  /*3b60*/  FMUL.FTZ R4, R5, R4 ;  /* 0x0000000405047220 */ /* 0x004fc80000410000 */
[----:B------:R-:W-:Y:S01]  /*3b70*/  FMUL.FTZ R4, R5, R4 ;  /* 0x0000000405047220 */ /* 0x000fe20000410000 */
[----:B------:R-:W-:Y:S06]  /*3b80*/  BRA `(.L_x_3482) ;  /* 0x00000000003c7947 */ /* 0x000fec0003800000 */
.L_x_3480:
[----:B------:R-:W-:-:S05]  /*3b90*/  FADD.FTZ R0, R7, -R7 ;  /* 0x8000000707007221 */ /* 0x000fca0000010000 */
[----:B------:R-:W-:Y:S01]  /*3ba0*/  MOV R4, R0 ;  /* 0x0000000000047202 */ /* 0x000fe20000000f00 */
[----:B------:R-:W-:Y:S06]  /*3bb0*/  BRA `(.L_x_3482) ;  /* 0x0000000000307947 */ /* 0x000fec0003800000 */
.L_x_3479:
        /* <DEDUP_REMOVED lines=12> */
.L_x_3482:
[----:B------:R-:W-:Y:S05]  /*3c80*/  BSYNC.RECONVERGENT B0 ;  /* 0x0000000000007941 */ /* 0x000fea0003800200 */
.L_x_3478:
[----:B------:R-:W-:-:S05]  /*3c90*/  FADD.FTZ R5, -R0, -RZ ;  /* 0x800000ff00057221 */ /* 0x000fca0000010100 */
[----:B------:R-:W-:-:S05]  /*3ca0*/  F2FP.F16.F32.PACK_AB R5, R5, R4 ;  /* 0x000000040505723e */ /* 0x000fca00000000ff */
[----:B------:R-:W-:Y:S01]  /*3cb0*/  STG.E desc[UR6][R2.64], R5 ;  /* 0x0000000502007986 */ /* 0x000fe2000c101906 */
[----:B------:R-:W-:Y:S05]  /*3cc0*/  EXIT ;  /* 0x000000000000794d */ /* 0x000fea0003800000 */
.L_x_3483:
        /* <DEDUP_REMOVED lines=11> */
.L_x_7522:


//--------------------- .text._ZN2at6native27unrolled_elementwise_kernelIZZZNS0_15tan_kernel_cudaERNS_18TensorIteratorBaseEENKUlvE_clEvENKUlvE1_clEvEUlN3c107complexINS6_4HalfEEEE_St5arrayIPcLm2EELi4E23TrivialOffsetCalculatorILi1EjESF_NS0_6memory15LoadWithoutCastENSG_16StoreWithoutCastEEEviT_T0_T2_T3_T4_T5_ --------------------------
	.section	.text._ZN2at6native27unrolled_elementwise_kernelIZZZNS0_15tan_kernel_cudaERNS_18TensorIteratorBaseEENKUlvE_clEvENKUlvE1_clEvEUlN3c107complexINS6_4HalfEEEE_St5arrayIPcLm2EELi4E23TrivialOffsetCalculatorILi1EjESF_NS0_6memory15LoadWithoutCastENSG_16StoreWithoutCastEEEviT_T0_T2_T3_T4_T5_,"ax",@progbits
	.align	128
        .global         _ZN2at6native27unrolled_elementwise_kernelIZZZNS0_15tan_kernel_cudaERNS_18TensorIteratorBaseEENKUlvE_clEvENKUlvE1_clEvEUlN3c107complexINS6_4HalfEEEE_St5arrayIPcLm2EELi4E23TrivialOffsetCalculatorILi1EjESF_NS0_6memory15LoadWithoutCastENSG_16StoreWithoutCastEEEviT_T0_T2_T3_T4_T5_
        .type           _ZN2at6native27unrolled_elementwise_kernelIZZZNS0_15tan_kernel_cudaERNS_18TensorIteratorBaseEENKUlvE_clEvENKUlvE1_clEvEUlN3c107complexINS6_4HalfEEEE_St5arrayIPcLm2EELi4E23TrivialOffsetCalculatorILi1EjESF_NS0_6memory15LoadWithoutCastENSG_16StoreWithoutCastEEEviT_T0_T2_T3_T4_T5_,@function
        .size           _ZN2at6native27unrolled_elementwise_kernelIZZZNS0_15tan_kernel_cudaERNS_18TensorIteratorBaseEENKUlvE_clEvENKUlvE1_clEvEUlN3c107complexINS6_4HalfEEEE_St5arrayIPcLm2EELi4E23TrivialOffsetCalculatorILi1EjESF_NS0_6memory15LoadWithoutCastENSG_16StoreWithoutCastEEEviT_T0_T2_T3_T4_T5_,(.L_x_7523 - _ZN2at6native27unrolled_elementwise_kernelIZZZNS0_15tan_kernel_cudaERNS_18TensorIteratorBaseEENKUlvE_clEvENKUlvE1_clEvEUlN3c107complexINS6_4HalfEEEE_St5arrayIPcLm2EELi4E23TrivialOffsetCalculatorILi1EjESF_NS0_6memory15LoadWithoutCastENSG_16StoreWithoutCastEEEviT_T0_T2_T3_T4_T5_)
        .other          _ZN2at6native27unrolled_elementwise_kernelIZZZNS0_15tan_kernel_cudaERNS_18TensorIteratorBaseEENKUlvE_clEvENKUlvE1_clEvEUlN3c107complexINS6_4HalfEEEE_St5arrayIPcLm2EELi4E23TrivialOffsetCalculatorILi1EjESF_NS0_6memory15LoadWithoutCastENSG_16StoreWithoutCastEEEviT_T0_T2_T3_T4_T5_,@"STO_CUDA_ENTRY STV_DEFAULT"
_ZN2at6native27unrolled_elementwise_kernelIZZZNS0_15tan_kernel_cudaERNS_18TensorIteratorBaseEENKUlvE_clEvENKUlvE1_clEvEUlN3c107complexINS6_4HalfEEEE_St5arrayIPcLm2EELi4E23TrivialOffsetCalculatorILi1EjESF_NS0_6memory15LoadWithoutCastENSG_16StoreWithoutCastEEEviT_T0_T2_T3_T4_T5_:
.text._ZN2at6native27unrolled_elementwise_kernelIZZZNS0_15tan_kernel_cudaERNS_18TensorIteratorBaseEENKUlvE_clEvENKUlvE1_clEvEUlN3c107complexINS6_4HalfEEEE_St5arrayIPcLm2EELi4E23TrivialOffsetCalculatorILi1EjESF_NS0_6memory15LoadWithoutCastENSG_16StoreWithoutCastEEEviT_T0_T2_T3_T4_T5_:
        /* <DEDUP_REMOVED lines=8> */
[----:B------:R-:W-:Y:S01]  /*0080*/  @!P1 IADD3 R2, PT, PT, R0, 0x80, RZ ;  /* 0x0000008000029810 */ /* 0x000fe20007ffe0ff */
[----:B------:R-:W0:Y:S03]  /*0090*/  @!P1 LDC.64 R6, c[0x0][0x390] ;  /* 0x0000e400ff069b82 */ /* 0x000e260000000a00 */
[----:B------:R-:W-:-:S13]  /*00a0*/  ISETP.GE.AND P0, PT, R2, R5, PT ;  /* 0x000000050200720c */ /* 0x000fda0003f06270 */
[----:B------:R-:W-:Y:S01]  /*00b0*/  @!P0 LEA R15, R3, R2, 0x9 ;  /* 0x00000002030f8211 */ /* 0x000fe200078e48ff */
[----:B------:R-:W2:Y:S01]  /*00c0*/  @!P0 LDC.64 R10, c[0x0][0x390] ;  /* 0x0000e400ff0a8b82 */ /* 0x000ea20000000a00 */
[----:B------:R-:W-:-:S04]  /*00d0*/  @!P0 IADD3 R2, PT, PT, R2, 0x80, RZ ;  /* 0x0000008002028810 */ /* 0x000fc80007ffe0ff */
[----:B------:R-:W-:-:S13]  /*00e0*/  ISETP.GE.AND P3, PT, R2, R5, PT ;  /* 0x000000050200720c */ /* 0x000fda0003f66270 */
[----:B------:R-:W-:Y:S01]  /*00f0*/  @!P3 LEA R17, R3, R2, 0x9 ;  /* 0x000000020311b211 */ /* 0x000fe200078e48ff */
[----:B------:R-:W3:Y:S01]  /*0100*/  @!P3 LDC.64 R12, c[0x0][0x390] ;  /* 0x0000e400ff0cbb82 */ /* 0x000ee20000000a00 */
[----:B------:R-:W-:-:S04]  /*0110*/  @!P3 IADD3 R2, PT, PT, R2, 0x80, RZ ;  /* 0x000000800202b810 */ /* 0x000fc80007ffe0ff */
[----:B------:R-:W-:Y:S01]  /*0120*/  ISETP.GE.AND P2, PT, R2, R5, PT ;  /* 0x000000050200720c */ /* 0x000fe20003f46270 */
[----:B--2---:R-:W-:-:S06]  /*0130*/  @!P0 IMAD.WIDE.U32 R10, R15, 0x4, R10 ;  /* 0x000000040f0a8825 */ /* 0x004fcc00078e000a */
[----:B-1----:R-:W2:Y:S06]  /*0140*/  @!P0 LDG.E R10, desc[UR4][R10.64] ;  /* 0x000000040a0a8981 */ /* 0x002eac000c1e1900 */
[----:B------:R-:W1:Y:S01]  /*0150*/  @!P2 LDC.64 R8, c[0x0][0x390] ;  /* 0x0000e400ff08ab82 */ /* 0x000e620000000a00 */
[----:B---3--:R-:W-:Y:S01]  /*0160*/  @!P3 IMAD.WIDE.U32 R14, R17, 0x4, R12 ;  /* 0x00000004110eb825 */ /* 0x008fe200078e000c */
[C---:B------:R-:W-:Y:S02]  /*0170*/  @!P2 LEA R13, R3.reuse, R2, 0x9 ;  /* 0x00000002030da211 */ /* 0x040fe400078e48ff */
[----:B------:R-:W-:-:S03]  /*0180*/  @!P1 LEA R17, R3, R0, 0x9 ;  /* 0x0000000003119211 */ /* 0x000fc600078e48ff */
[----:B------:R-:W3:Y:S01]  /*0190*/  @!P3 LDG.E R14, desc[UR4][R14.64] ;  /* 0x000000040e0eb981 */ /* 0x000ee2000c1e1900 */
[----:B-1----:R-:W-:-:S04]  /*01a0*/  @!P2 IMAD.WIDE.U32 R12, R13, 0x4, R8 ;  /* 0x000000040d0ca825 */ /* 0x002fc800078e0008 */
[----:B0-----:R-:W-:Y:S02]  /*01b0*/  @!P1 IMAD.WIDE.U32 R8, R17, 0x4, R6 ;  /* 0x0000000411089825 */ /* 0x001fe400078e0006 */
[----:B------:R-:W4:Y:S04]  /*01c0*/  @!P2 LDG.E R12, desc[UR4][R12.64] ;  /* 0x000000040c0ca981 */ /* 0x000f28000c1e1900 */
[----:B------:R0:W5:Y:S01]  /*01d0*/  @!P1 LDG.E R8, desc[UR4][R8.64] ;  /* 0x0000000408089981 */ /* 0x000162000c1e1900 */
[----:B------:R-:W-:Y:S02]  /*01e0*/  PRMT R4, RZ, 0x5410, RZ ;  /* 0x00005410ff047816 */ /* 0x000fe400000000ff */
[----:B------:R-:W-:Y:S02]  /*01f0*/  PRMT R7, RZ, 0x5410, RZ ;  /* 0x00005410ff077816 */ /* 0x000fe400000000ff */
[----:B------:R-:W-:Y:S01]  /*0200*/  PRMT R6, RZ, 0x5410, RZ ;  /* 0x00005410ff067816 */ /* 0x000fe200000000ff */
[----:B------:R-:W-:Y:S01]  /*0210*/  BSSY.RECONVERGENT B0, `(.L_x_3484) ;  /* 0x000005d000007945 */ /* 0x000fe20003800200 */
[----:B------:R-:W-:-:S02]  /*0220*/  PRMT R2, RZ, 0x7610, R2 ;  /* 0x00007610ff027816 */ /* 0x000fc40000000002 */
[----:B0-----:R-:W-:Y:S02]  /*0230*/  PRMT R9, RZ, 0x7610, R9 ;  /* 0x00007610ff097816 */ /* 0x001fe40000000009 */
[----:B--2---:R-:W-:-:S04]  /*0240*/  @!P0 PRMT R4, R10, 0x7610, R4 ;  /* 0x000076100a048816 */ /* 0x004fc80000000004 */
[----:B------:R-:W-:Y:S02]  /*0250*/  @!P0 PRMT R4, R4, 0x7610, R10 ;  /* 0x0000761004048816 */ /* 0x000fe4000000000a */
[----:B------:R-:W-:Y:S02]  /*0260*/  ISETP.GE.AND P0, PT, R0, R5, PT ;  /* 0x000000050000720c */ /* 0x000fe40003f06270 */
[----:B---3--:R-:W-:-:S04]  /*0270*/  @!P3 PRMT R7, R14, 0x7610, R7 ;  /* 0x000076100e07b816 */ /* 0x008fc80000000007 */
[----:B------:R-:W-:Y:S02]  /*0280*/  @!P3 PRMT R7, R7, 0x7610, R14 ;  /* 0x000076100707b816 */ /* 0x000fe4000000000e */
[----:B----4-:R-:W-:-:S04]  /*0290*/  @!P2 PRMT R6, R12, 0x7610, R6 ;  /* 0x000076100c06a816 */ /* 0x010fc80000000006 */
[----:B------:R-:W-:Y:S02]  /*02a0*/  @!P2 PRMT R6, R6, 0x7610, R12 ;  /* 0x000076100606a816 */ /* 0x000fe4000000000c */
[C---:B-----5:R-:W-:Y:S02]  /*02b0*/  @!P1 PRMT R2, R8.reuse, 0x7610, R2 ;  /* 0x0000761008029816 */ /* 0x060fe40000000002 */
[----:B------:R-:W-:Y:S01]  /*02c0*/  @!P1 PRMT R9, R8, 0x7632, R9 ;  /* 0x0000763208099816 */ /* 0x000fe20000000009 */
[----:B------:R-:W-:Y:S06]  /*02d0*/  @P0 BRA `(.L_x_3485) ;  /* 0x0000000400400947 */ /* 0x000fec0003800000 */
[----:B------:R-:W-:Y:S01]  /*02e0*/  HADD2.F32 R9, -RZ, R9.H0_H0 ;  /* 0x20000009ff097230 */ /* 0x000fe20000004100 */
[----:B------:R-:W-:Y:S01]  /*02f0*/  BSSY.RECONVERGENT B1, `(.L_x_3486) ;  /* 0x000004d000017945 */ /* 0x000fe20003800200 */
[----:B------:R-:W-:-:S03]  /*0300*/  HADD2.F32 R11, -RZ, R2.H0_H0 ;  /* 0x20000002ff0b7230 */ /* 0x000fc60000004100 */
[----:B------:R-:W-:-:S05]  /*0310*/  FADD.FTZ R8, -R9, -RZ ;  /* 0x800000ff09087221 */ /* 0x000fca0000010100 */
        /* <DEDUP_REMOVED lines=14> */
[----:B------:R-:W-:Y:S01]  /*0400*/  LOP3.LUT R2, RZ, 0x80000000, R11, 0xb8, !PT ;  /* 0x80000000ff027812 */ /* 0x000fe200078eb80b */
[----:B------:R-:W-:Y:S06]  /*0410*/  BRA `(.L_x_3488) ;  /* 0x0000000000e87947 */ /* 0x000fec0003800000 */
.L_x_3487:
        /* <DEDUP_REMOVED lines=18> */
.L_x_3489:
[----:B------:R-:W-:Y:S01]  /*0540*/  FMUL.FTZ R2, |R8|, 1.4426950216293334961 ;  /* 0x3fb8aa3b08027820 */ /* 0x000fe20000410200 */
[----:B------:R-:W-:Y:S01]  /*0550*/  MOV R13, 0x42fc0000 ;  /* 0x42fc0000000d7802 */ /* 0x000fe20000000f00 */
[----:B------:R-:W-:Y:S01]  /*0560*/  FMUL.RZ R15, R11, 0.15915493667125701904 ;  /* 0x3e22f9830b0f7820 */ /* 0x000fe2000040c000 */
[----:B------:R-:W-:Y:S02]  /*0570*/  HFMA2 R14, -RZ, RZ, 0.389892578125, 0.0002090930938720703125 ;  /* 0x363d0adaff0e7431 */ /* 0x000fe400000001ff */
        /* <DEDUP_REMOVED lines=36> */
.L_x_3488:
[----:B------:R-:W-:Y:S05]  /*07c0*/  BSYNC.RECONVERGENT B1 ;  /* 0x0000000000017941 */ /* 0x000fea0003800200 */
.L_x_3486:
[----:B------:R-:W-:-:S07]  /*07d0*/  FADD.FTZ R9, -R8, -RZ ;  /* 0x800000ff08097221 */ /* 0x000fce0000010100 */
.L_x_3485:
[----:B------:R-:W-:Y:S05]  /*07e0*/  BSYNC.RECONVERGENT B0 ;  /* 0x0000000000007941 */ /* 0x000fea0003800200 */
.L_x_3484:
[----:B------:R-:W-:Y:S01]  /*07f0*/  IADD3 R8, PT, PT, R0, 0x80, RZ ;  /* 0x0000008000087810 */ /* 0x000fe20007ffe0ff */
[----:B------:R-:W-:Y:S03]  /*0800*/  BSSY.RECONVERGENT B0, `(.L_x_3490) ;  /* 0x0000054000007945 */ /* 0x000fe60003800200 */
[----:B------:R-:W-:-:S13]  /*0810*/  ISETP.GE.AND P1, PT, R8, R5, PT ;  /* 0x000000050800720c */ /* 0x000fda0003f26270 */
[----:B------:R-:W-:Y:S05]  /*0820*/  @P1 BRA `(.L_x_3491) ;  /* 0x0000000400441947 */ /* 0x000fea0003800000 */
[--C-:B------:R-:W-:Y:S01]  /*0830*/  HADD2.F32 R11, -RZ, R4.reuse.H1_H1 ;  /* 0x30000004ff0b7230 */ /* 0x100fe20000004100 */
        /* <DEDUP_REMOVED lines=23> */
[----:B------:R-:W-:Y:S01]  /*09b0*/  MUFU.SIN R4, R19 ;  /* 0x0000001300047308 */ /* 0x000fe20000000400 */
[----:B------:R-:W-:Y:S02]  /*09c0*/  FSETP.GE.FTZ.AND P1, PT, |R10|, 1, PT ;  /* 0x3f8000000a00780b */ /* 0x000fe40003f36200 */
[----:B------:R-:W-:-:S04]  /*09d0*/  FFMA.FTZ R12, R15, -0.69314718246459960938, |R10| ;  /* 0xbf3172180f0c7823 */ /* 0x000fc8000001040a */
[C---:B------:R-:W-:Y:S01]  /*09e0*/  FFMA.FTZ R12, R15.reuse, 1.9046542121259335545e-09, R12 ;  /* 0x3102e3080f0c7823 */ /* 0x040fe2000001000c */
[----:B------:R-:W-:-:S03]  /*09f0*/  FADD.FTZ R15, R15, 12583037 ;  /* 0x4b40007d0f0f7421 */ /* 0x000fc60000010000 */
[----:B------:R-:W-:Y:S02]  /*0a00*/  FMUL.FTZ R14, R12, 1.4426950216293334961 ;  /* 0x3fb8aa3b0c0e7820 */ /* 0x000fe40000410000 */
[----:B------:R-:W-:Y:S01]  /*0a10*/  SHF.L.U32 R15, R15, 0x17, RZ ;  /* 0x000000170f0f7819 */ /* 0x000fe200000006ff */
[----:B------:R-:W0:Y:S08]  /*0a20*/  MUFU.COS R12, R19 ;  /* 0x00000013000c7308 */ /* 0x000e300000000000 */
[----:B------:R-:W1:Y:S08]  /*0a30*/  MUFU.EX2 R14, R14 ;  /* 0x0000000e000e7308 */ /* 0x000e700000000800 */
[----:B0-----:R-:W0:Y:S01]  /*0a40*/  MUFU.RCP R17, R12 ;  /* 0x0000000c00117308 */ /* 0x001e220000001000 */
[----:B-1----:R-:W-:-:S07]  /*0a50*/  FMUL.FTZ R15, R15, R14 ;  /* 0x0000000e0f0f7220 */ /* 0x002fce0000410000 */
        /* <DEDUP_REMOVED lines=17> */
.L_x_3495:
        /* <DEDUP_REMOVED lines=12> */
.L_x_3494:
[----:B------:R-:W-:-:S05]  /*0c30*/  FADD.FTZ R10, R13, -R13 ;  /* 0x8000000d0d0a7221 */ /* 0x000fca0000010000 */
[----:B------:R-:W-:Y:S01]  /*0c40*/  MOV R4, R10 ;  /* 0x0000000a00047202 */ /* 0x000fe20000000f00 */
[----:B------:R-:W-:Y:S06]  /*0c50*/  BRA `(.L_x_3496) ;  /* 0x0000000000307947 */ /* 0x000fec0003800000 */
.L_x_3493:
        /* <DEDUP_REMOVED lines=12> */
.L_x_3496:
[----:B------:R-:W-:Y:S05]  /*0d20*/  BSYNC.RECONVERGENT B1 ;  /* 0x0000000000017941 */ /* 0x000fea0003800200 */
.L_x_3492:
[----:B------:R-:W-:-:S07]  /*0d30*/  FADD.FTZ R11, -R10, -RZ ;  /* 0x800000ff0a0b7221 */ /* 0x000fce0000010100 */
.L_x_3491:
[----:B------:R-:W-:Y:S05]  /*0d40*/  BSYNC.RECONVERGENT B0 ;  /* 0x0000000000007941 */ /* 0x000fea0003800200 */
.L_x_3490:
        /* <DEDUP_REMOVED lines=8> */
[----:B------:R-:W-:Y:S02]  /*0dd0*/  LOP3.LUT R13, R14, 0x7fffffff, RZ, 0xc0, !PT ;  /* 0x7fffffff0e0d7812 */ /* 0x000fe400078ec0ff */
[----:B------:R-:W-:Y:S02]  /*0de0*/  MOV R7, R14 ;  /* 0x0000000e00077202 */ /* 0x000fe40000000f00 */
        /* <DEDUP_REMOVED lines=14> */
[----:B------:R-:W-:Y:S03]  /*0ed0*/  MUFU.SIN R12, R19 ;  /* 0x00000013000c7308 */ /* 0x000fe60000000400 */
[----:B------:R-:W-:-:S04]  /*0ee0*/  FFMA.FTZ R17, R16, R17, 0.16666667163372039795 ;  /* 0x3e2aaaab10117423 */ /* 0x000fc80000010011 */
[----:B------:R-:W-:Y:S01]  /*0ef0*/  FMUL.FTZ R16, R16, R17 ;  /* 0x0000001110107220 */ /* 0x000fe20000410000 */
[----:B0-----:R-:W-:Y:S02]  /*0f00*/  FSETP.GT.FTZ.AND P1, PT, |R13|, 126, PT ;  /* 0x42fc00000d00780b */ /* 0x001fe40003f34200 */
[----:B------:R-:W-:-:S04]  /*0f10*/  LOP3.LUT R14, R14, 0x80000000, R13, 0xb8, !PT ;  /* 0x800000000e0e7812 */ /* 0x000fc800078eb80d */
[----:B------:R-:W-:Y:S02]  /*0f20*/  FSEL R14, R14, R13, P1 ;  /* 0x0000000d0e0e7208 */ /* 0x000fe40000800000 */
[----:B------:R-:W0:Y:S01]  /*0f30*/  MUFU.COS R13, R19 ;  /* 0x00000013000d7308 */ /* 0x000e220000000000 */
[----:B------:R-:W-:Y:S02]  /*0f40*/  FSETP.GE.FTZ.AND P1, PT, |R7|, 1, PT ;  /* 0x3f8000000700780b */ /* 0x000fe40003f36200 */
[----:B------:R-:W-:-:S04]  /*0f50*/  FFMA.FTZ R15, R14, -0.69314718246459960938, |R7| ;  /* 0xbf3172180e0f7823 */ /* 0x000fc80000010407 */
[C---:B------:R-:W-:Y:S01]  /*0f60*/  FFMA.FTZ R15, R14.reuse, 1.9046542121259335545e-09, R15 ;  /* 0x3102e3080e0f7823 */ /* 0x040fe2000001000f */
[----:B------:R-:W-:-:S03]  /*0f70*/  FADD.FTZ R14, R14, 12583037 ;  /* 0x4b40007d0e0e7421 */ /* 0x000fc60000010000 */
[----:B------:R-:W-:Y:S02]  /*0f80*/  FMUL.FTZ R15, R15, 1.4426950216293334961 ;  /* 0x3fb8aa3b0f0f7820 */ /* 0x000fe40000410000 */
[----:B------:R-:W-:-:S04]  /*0f90*/  SHF.L.U32 R14, R14, 0x17, RZ ;  /* 0x000000170e0e7819 */ /* 0x000fc800000006ff */
        /* <DEDUP_REMOVED lines=20> */
.L_x_3502:
        /* <DEDUP_REMOVED lines=12> */
.L_x_3501:
[----:B------:R-:W-:-:S05]  /*11a0*/  FADD.FTZ R7, R12, -R12 ;  /* 0x8000000c0c077221 */ /* 0x000fca0000010000 */
[----:B------:R-:W-:Y:S01]  /*11b0*/  MOV R10, R7 ;  /* 0x00000007000a7202 */ /* 0x000fe20000000f00 */
[----:B------:R-:W-:Y:S06]  /*11c0*/  BRA `(.L_x_3503) ;  /* 0x0000000000307947 */ /* 0x000fec0003800000 */
.L_x_3500:
        /* <DEDUP_REMOVED lines=11> */
[----:B------:R-:W-:-:S07]  /*1280*/  LOP3.LUT R10, RZ, 0x80000000, R12, 0xb8, !PT ;  /* 0x80000000ff0a7812 */ /* 0x000fce00078eb80c */
.L_x_3503:
[----:B------:R-:W-:Y:S05]  /*1290*/  BSYNC.RECONVERGENT B1 ;  /* 0x0000000000017941 */ /* 0x000fea0003800200 */
.L_x_3499:
[----:B------:R-:W-:-:S07]  /*12a0*/  FADD.FTZ R7, -R7, -RZ ;  /* 0x800000ff07077221 */ /* 0x000fce0000010100 */
.L_x_3498:
[----:B------:R-:W-:Y:S05]  /*12b0*/  BSYNC.RECONVERGENT B0 ;  /* 0x0000000000007941 */ /* 0x000fea0003800200 */
.L_x_3497:
        /* <DEDUP_REMOVED lines=22> */
[----:B------:R-:W-:-:S05]  /*1420*/  FFMA.FTZ R17, R18, R17, 0.00019836159481201320887 ;  /* 0x394fff4912117423 */ /* 0x000fca0000010011 */
[----:B------:R-:W-:Y:S01]  /*1430*/  MUFU.SIN R13, R20 ;  /* 0x00000014000d7308 */ /* 0x000fe20000000400 */
        /* <DEDUP_REMOVED lines=15> */
[----:B-1----:R-:W-:Y:S01]  /*1530*/  FMUL.FTZ R12, R19, -0.125 ;  /* 0xbe000000130c7820 */ /* 0x002fe20000410000 */
        /* <DEDUP_REMOVED lines=17> */
.L_x_3509:
        /* <DEDUP_REMOVED lines=12> */
.L_x_3508:
[----:B------:R-:W-:-:S05]  /*1710*/  FADD.FTZ R6, R13, -R13 ;  /* 0x8000000d0d067221 */ /* 0x000fca0000010000 */
[----:B------:R-:W-:Y:S01]  /*1720*/  MOV R12, R6 ;  /* 0x00000006000c7202 */ /* 0x000fe20000000f00 */
[----:B------:R-:W-:Y:S06]  /*1730*/  BRA `(.L_x_3510) ;  /* 0x0000000000307947 */ /* 0x000fec0003800000 */
.L_x_3507:
        /* <DEDUP_REMOVED lines=12> */
.L_x_3510:
[----:B------:R-:W-:Y:S05]  /*1800*/  BSYNC.RECONVERGENT B1 ;  /* 0x0000000000017941 */ /* 0x000fea0003800200 */
.L_x_3506:
[----:B------:R-:W-:-:S07]  /*1810*/  FADD.FTZ R13, -R6, -RZ ;  /* 0x800000ff060d7221 */ /* 0x000fce0000010100 */
.L_x_3505:
[----:B------:R-:W-:Y:S05]  /*1820*/  BSYNC.RECONVERGENT B0 ;  /* 0x0000000000007941 */ /* 0x000fea0003800200 */
.L_x_3504:
[----:B------:R-:W0:Y:S01]  /*1830*/  @!P0 LDC.64 R14, c[0x0][0x388] ;  /* 0x0000e200ff0e8b82 */ /* 0x000e220000000a00 */
[----:B------:R-:W-:Y:S01]  /*1840*/  @!P0 LEA R17, R3, R0, 0x9 ;  /* 0x0000000003118211 */ /* 0x000fe200078e48ff */
[----:B------:R-:W-:Y:S01]  /*1850*/  BSSY.RECONVERGENT B0, `(.L_x_3511) ;  /* 0x0000013000007945 */ /* 0x000fe20003800200 */
[----:B------:R-:W-:Y:S02]  /*1860*/  @!P0 F2FP.F16.F32.PACK_AB R9, R9, R2 ;  /* 0x000000020909823e */ /* 0x000fe400000000ff */
[----:B------:R-:W-:-:S04]  /*1870*/  @!P0 MOV R0, R8 ;  /* 0x0000000800008202 */ /* 0x000fc80000000f00 */
[----:B------:R-:W-:Y:S01]  /*1880*/  ISETP.GE.AND P1, PT, R0, R5, PT ;  /* 0x000000050000720c */ /* 0x000fe20003f26270 */
[----:B0-----:R-:W-:-:S05]  /*1890*/  @!P0 IMAD.WIDE.U32 R14, R17, 0x4, R14 ;  /* 0x00000004110e8825 */ /* 0x001fca00078e000e */
[----:B------:R0:W-:Y:S07]  /*18a0*/  @!P0 STG.E desc[UR4][R14.64], R9 ;  /* 0x000000090e008986 */ /* 0x0001ee000c101904 */
[----:B------:R-:W-:Y:S05]  /*18b0*/  @P1 BRA `(.L_x_3512) ;  /* 0x0000000000301947 */ /* 0x000fea0003800000 */
[----:B0-----:R-:W0:Y:S01]  /*18c0*/  LDC.64 R8, c[0x0][0x388] ;  /* 0x0000e200ff087b82 */ /* 0x001e220000000a00 */
[----:B------:R-:W-:Y:S02]  /*18d0*/  LEA R17, R3, R0, 0x9 ;  /* 0x0000000003117211 */ /* 0x000fe400078e48ff */
[----:B------:R-:W-:Y:S02]  /*18e0*/  IADD3 R0, PT, PT, R0, 0x80, RZ ;  /* 0x0000008000007810 */ /* 0x000fe40007ffe0ff */
[----:B------:R-:W-:Y:S02]  /*18f0*/  F2FP.F16.F32.PACK_AB R11, R11, R4 ;  /* 0x000000040b0b723e */ /* 0x000fe400000000ff */
[----:B------:R-:W-:-:S13]  /*1900*/  ISETP.GE.AND P0, PT, R0, R5, PT ;  /* 0x000000050000720c */ /* 0x000fda0003f06270 */
[----:B------:R-:W-:Y:S02]  /*1910*/  @!P0 LEA R19, R3, R0, 0x9 ;  /* 0x0000000003138211 */ /* 0x000fe400078e48ff */
[----:B------:R-:W-:Y:S01]  /*1920*/  @!P0 F2FP.F16.F32.PACK_AB R15, R7, R10 ;  /* 0x0000000a070f823e */ /* 0x000fe200000000ff */
[----:B0-----:R-:W-:Y:S01]  /*1930*/  IMAD.WIDE.U32 R6, R17, 0x4, R8 ;  /* 0x0000000411067825 */ /* 0x001fe200078e0008 */
[----:B------:R-:W-:-:S03]  /*1940*/  @!P0 IADD3 R0, PT, PT, R0, 0x80, RZ ;  /* 0x0000008000008810 */ /* 0x000fc60007ffe0ff */
[----:B------:R-:W-:Y:S01]  /*1950*/  @!P0 IMAD.WIDE.U32 R8, R19, 0x4, R8 ;  /* 0x0000000413088825 */ /* 0x000fe200078e0008 */
[----:B------:R1:W-:Y:S04]  /*1960*/  STG.E desc[UR4][R6.64], R11 ;  /* 0x0000000b06007986 */ /* 0x0003e8000c101904 */
[----:B------:R1:W-:Y:S02]  /*1970*/  @!P0 STG.E desc[UR4][R8.64], R15 ;  /* 0x0000000f08008986 */ /* 0x0003e4000c101904 */
.L_x_3512:
[----:B------:R-:W-:Y:S05]  /*1980*/  BSYNC.RECONVERGENT B0 ;  /* 0x0000000000007941 */ /* 0x000fea0003800200 */
.L_x_3511:
[----:B------:R-:W-:-:S13]  /*1990*/  ISETP.GE.AND P0, PT, R0, R5, PT ;  /* 0x000000050000720c */ /* 0x000fda0003f06270 */
[----:B------:R-:W-:Y:S05]  /*19a0*/  @P0 EXIT ;  /* 0x000000000000094d */ /* 0x000fea0003800000 */
[----:B------:R-:W2:Y:S01]  /*19b0*/  LDC.64 R4, c[0x0][0x388] ;  /* 0x0000e200ff047b82 */ /* 0x000ea20000000a00 */
[----:B------:R-:W-:Y:S02]  /*19c0*/  LEA R3, R3, R0, 0x9 ;  /* 0x0000000003037211 */ /* 0x000fe400078e48ff */
[----:B------:R-:W-:-:S03]  /*19d0*/  F2FP.F16.F32.PACK_AB R13, R13, R12 ;  /* 0x0000000c0d0d723e */ /* 0x000fc600000000ff */
[----:B--2---:R-:W-:-:S05]  /*19e0*/  IMAD.WIDE.U32 R2, R3, 0x4, R4 ;  /* 0x0000000403027825 */ /* 0x004fca00078e0004 */
[----:B------:R-:W-:Y:S01]  /*19f0*/  STG.E desc[UR4][R2.64], R13 ;  /* 0x0000000d02007986 */ /* 0x000fe2000c101904 */
[----:B------:R-:W-:Y:S05]  /*1a00*/  EXIT ;  /* 0x000000000000794d */ /* 0x000fea0003800000 */
.L_x_3513:
        /* <DEDUP_REMOVED lines=15> */
.L_x_7523:


//--------------------- .text._ZN2at6native29vectorized_elementwise_kernelILi2EZZZNS0_15tan_kernel_cudaERNS_18TensorIteratorBaseEENKUlvE_clEvENKUlvE1_clEvEUlN3c107complexINS6_4HalfEEEE_St5arrayIPcLm2EEEEviT0_T1_ --------------------------
	.section	.text._ZN2at6native29vectorized_elementwise_kernelILi2EZZZNS0_15tan_kernel_cudaERNS_18TensorIteratorBaseEENKUlvE_clEvENKUlvE1_clEvEUlN3c107complexINS6_4HalfEEEE_St5arrayIPcLm2EEEEviT0_T1_,"ax",@progbits
	.align	128
        .global         _ZN2at6native29vectorized_elementwise_kernelILi2EZZZNS0_15tan_kernel_cudaERNS_18TensorIteratorBaseEENKUlvE_clEvENKUlvE1_clEvEUlN3c107complexINS6_4HalfEEEE_St5arrayIPcLm2EEEEviT0_T1_
        .type           _ZN2at6native29vectorized_elementwise_kernelILi2EZZZNS0_15tan_kernel_cudaERNS_18TensorIteratorBaseEENKUlvE_clEvENKUlvE1_clEvEUlN3c107complexINS6_4HalfEEEE_St5arrayIPcLm2EEEEviT0_T1_,@function
        .size           _ZN2at6native29vectorized_elementwise_kernelILi2EZZZNS0_15tan_kernel_cudaERNS_18TensorIteratorBaseEENKUlvE_clEvENKUlvE1_clEvEUlN3c107complexINS6_4HalfEEEE_St5arrayIPcLm2EEEEviT0_T1_,(.L_x_7524 - _ZN2at6native29vectorized_elementwise_kernelILi2EZZZNS0_15tan_kernel_cudaERNS_18TensorIteratorBaseEENKUlvE_clEvENKUlvE1_clEvEUlN3c107complexINS6_4HalfEEEE_St5arrayIPcLm2EEEEviT0_T1_)
        .other          _ZN2at6native29vectorized_elementwise_kernelILi2EZZZNS0_15tan_kernel_cudaERNS_18TensorIteratorBaseEENKUlvE_clEvENKUlvE1_clEvEUlN3c107complexINS6_4HalfEEEE_St5arrayIPcLm2EEEEviT0_T1_,@"STO_CUDA_ENTRY STV_DEFAULT"
_ZN2at6native29vectorized_elementwise_kernelILi2EZZZNS0_15tan_kernel_cudaERNS_18TensorIteratorBaseEENKUlvE_clEvENKUlvE1_clEvEUlN3c107complexINS6_4HalfEEEE_St5arrayIPcLm2EEEEviT0_T1_:
.text._ZN2at6native29vectorized_elementwise_kernelILi2EZZZNS0_15tan_kernel_cudaERNS_18TensorIteratorBaseEENKUlvE_clEvENKUlvE1_clEvEUlN3c107complexINS6_4HalfEEEE_St5arrayIPcLm2EEEEviT0_T1_:
        /* <DEDUP_REMOVED lines=11> */
[----:B------:R-:W0:Y:S01]  /*00b0*/  @!P1 LDC.64 R4, c[0x0][0x390] ;  /* 0x0000e400ff049b82 */ /* 0x000e220000000a00 */
[----:B------:R-:W-:-:S05]  /*00c0*/  @!P1 IADD3 R7, PT, PT, R0, R3, RZ ;  /* 0x0000000300079210 */ /* 0x000fca0007ffe0ff */
[----:B0-----:R-:W-:-:S06]  /*00d0*/  @!P1 IMAD.WIDE.U32 R4, R7, 0x4, R4 ;  /* 0x0000000407049825 */ /* 0x001fcc00078e0004 */
[----:B------:R-:W2:Y:S01]  /*00e0*/  @!P1 LDG.E R4, desc[UR4][R4.64] ;  /* 0x0000000404049981 */ /* 0x000ea2000c1e1900 */
[----:B------:R-:W-:Y:S02]  /*00f0*/  @!P1 IADD3 R19, PT, PT, R3, 0x80, RZ ;  /* 0x0000008003139810 */ /* 0x000fe40007ffe0ff */
[----:B------:R-:W-:Y:S02]  /*0100*/  PRMT R18, RZ, 0x5410, RZ ;  /* 0x00005410ff127816 */ /* 0x000fe400000000ff */
[----:B------:R-:W-:-:S13]  /*0110*/  ISETP.GE.U32.AND P2, PT, R19, R2, PT ;  /* 0x000000021300720c */ /* 0x000fda0003f46070 */
[----:B------:R-:W-:Y:S01]  /*0120*/  @!P2 IADD3 R13, PT, PT, R0, R19, RZ ;  /* 0x00000013000da210 */ /* 0x000fe20007ffe0ff */
[----:B------:R-:W0:Y:S01]  /*0130*/  @!P2 LDC.64 R16, c[0x0][0x390] ;  /* 0x0000e400ff10ab82 */ /* 0x000e220000000a00 */
[----:B------:R-:W-:-:S04]  /*0140*/  @!P2 IADD3 R19, PT, PT, R19, 0x80, RZ ;  /* 0x000000801313a810 */ /* 0x000fc80007ffe0ff */
[----:B------:R-:W-:-:S13]  /*0150*/  ISETP.GE.U32.AND P3, PT, R19, R2, PT ;  /* 0x000000021300720c */ /* 0x000fda0003f66070 */
[----:B------:R-:W-:Y:S01]  /*0160*/  @!P3 IADD3 R29, PT, PT, R0, R19, RZ ;  /* 0x00000013001db210 */ /* 0x000fe20007ffe0ff */
[----:B------:R-:W1:Y:S01]  /*0170*/  @!P3 LDC.64 R14, c[0x0][0x390] ;  /* 0x0000e400ff0ebb82 */ /* 0x000e620000000a00 */
[----:B------:R-:W-:-:S04]  /*0180*/  @!P3 IADD3 R19, PT, PT, R19, 0x80, RZ ;  /* 0x000000801313b810 */ /* 0x000fc80007ffe0ff */
[----:B------:R-:W-:Y:S01]  /*0190*/  ISETP.GE.U32.AND P4, PT, R19, R2, PT ;  /* 0x000000021300720c */ /* 0x000fe20003f86070 */
[----:B0-----:R-:W-:-:S06]  /*01a0*/  @!P2 IMAD.WIDE.U32 R16, R13, 0x4, R16 ;  /* 0x000000040d10a825 */ /* 0x001fcc00078e0010 */
[----:B------:R-:W3:Y:S06]  /*01b0*/  @!P2 LDG.E R16, desc[UR4][R16.64] ;  /* 0x000000041010a981 */ /* 0x000eec000c1e1900 */
[----:B------:R-:W-:Y:S01]  /*01c0*/  @!P4 IADD3 R27, PT, PT, R0, R19, RZ ;  /* 0x00000013001bc210 */ /* 0x000fe20007ffe0ff */
[----:B------:R-:W0:Y:S01]  /*01d0*/  @!P4 LDC.64 R10, c[0x0][0x390] ;  /* 0x0000e400ff0acb82 */ /* 0x000e220000000a00 */
[----:B------:R-:W-:-:S04]  /*01e0*/  @!P4 IADD3 R19, PT, PT, R19, 0x80, RZ ;  /* 0x000000801313c810 */ /* 0x000fc80007ffe0ff */
[----:B------:R-:W-:-:S13]  /*01f0*/  ISETP.GE.U32.AND P5, PT, R19, R2, PT ;  /* 0x000000021300720c */ /* 0x000fda0003fa6070 */
[----:B------:R-:W-:Y:S02]  /*0200*/  @!P5 IADD3 R25, PT, PT, R0, R19, RZ ;  /* 0x000000130019d210 */ /* 0x000fe40007ffe0ff */
[----:B------:R-:W-:-:S04]  /*0210*/  @!P5 IADD3 R19, PT, PT, R19, 0x80, RZ ;  /* 0x000000801313d810 */ /* 0x000fc80007ffe0ff */
[----:B------:R-:W-:-:S13]  /*0220*/  ISETP.GE.U32.AND P6, PT, R19, R2, PT ;  /* 0x000000021300720c */ /* 0x000fda0003fc6070 */
[----:B------:R-:W-:Y:S01]  /*0230*/  @!P6 IADD3 R23, PT, PT, R0, R19, RZ ;  /* 0x000000130017e210 */ /* 0x000fe20007ffe0ff */
[----:B------:R-:W4:Y:S01]  /*0240*/  @!P6 LDC.64 R6, c[0x0][0x390] ;  /* 0x0000e400ff06eb82 */ /* 0x000f220000000a00 */
[----:B------:R-:W-:-:S04]  /*0250*/  @!P6 IADD3 R19, PT, PT, R19, 0x80, RZ ;  /* 0x000000801313e810 */ /* 0x000fc80007ffe0ff */
[----:B------:R-:W-:-:S13]  /*0260*/  ISETP.GE.U32.AND P0, PT, R19, R2, PT ;  /* 0x000000021300720c */ /* 0x000fda0003f06070 */
[----:B------:R-:W-:Y:S01]  /*0270*/  @!P0 IADD3 R21, PT, PT, R0, R19, RZ ;  /* 0x0000001300158210 */ /* 0x000fe20007ffe0ff */
[----:B------:R-:W5:Y:S01]  /*0280*/  @!P0 LDC.64 R8, c[0x0][0x390] ;  /* 0x0000e400ff088b82 */ /* 0x000f620000000a00 */
[----:B------:R-:W-:Y:S01]  /*0290*/  @!P0 IADD3 R19, PT, PT, R19, 0x80, RZ ;  /* 0x0000008013138810 */ /* 0x000fe20007ffe0ff */
[----:B0-----:R-:W-:-:S06]  /*02a0*/  @!P4 IMAD.WIDE.U32 R10, R27, 0x4, R10 ;  /* 0x000000041b0ac825 */ /* 0x001fcc00078e000a */
[----:B------:R-:W3:Y:S01]  /*02b0*/  @!P4 LDG.E R10, desc[UR4][R10.64] ;  /* 0x000000040a0ac981 */ /* 0x000ee2000c1e1900 */
[----:B-1----:R-:W-:-:S04]  /*02c0*/  @!P3 IMAD.WIDE.U32 R14, R29, 0x4, R14 ;  /* 0x000000041d0eb825 */ /* 0x002fc800078e000e */
[----:B----4-:R-:W-:Y:S02]  /*02d0*/  @!P6 IMAD.WIDE.U32 R6, R23, 0x4, R6 ;  /* 0x000000041706e825 */ /* 0x010fe400078e0006 */
[----:B------:R-:W4:Y:S04]  /*02e0*/  @!P3 LDG.E R14, desc[UR4][R14.64] ;  /* 0x000000040e0eb981 */ /* 0x000f28000c1e1900 */
[----:B------:R0:W4:Y:S01]  /*02f0*/  @!P6 LDG.E R6, desc[UR4][R6.64] ;  /* 0x000000040606e981 */ /* 0x000122000c1e1900 */
[----:B-----5:R-:W-:-:S06]  /*0300*/  @!P0 IMAD.WIDE.U32 R20, R21, 0x4, R8 ;  /* 0x0000000415148825 */ /* 0x020fcc00078e0008 */
[----:B------:R-:W5:Y:S01]  /*0310*/  @!P0 LDG.E R20, desc[UR4][R20.64] ;  /* 0x0000000414148981 */ /* 0x000f62000c1e1900 */
[----:B--2---:R-:W-:-:S04]  /*0320*/  @!P1 PRMT R18, R4, 0x7610, R18 ;  /* 0x0000761004129816 */ /* 0x004fc80000000012 */
[----:B------:R-:W-:Y:S02]  /*0330*/  @!P1 PRMT R18, R18, 0x7610, R4 ;  /* 0x0000761012129816 */ /* 0x000fe40000000004 */
[----:B------:R-:W-:Y:S01]  /*0340*/  ISETP.GE.U32.AND P1, PT, R19, R2, PT ;  /* 0x000000021300720c */ /* 0x000fe20003f26070 */
[----:B------:R-:W1:-:S12]  /*0350*/  @!P5 LDC.64 R4, c[0x0][0x390] ;  /* 0x0000e400ff04db82 */ /* 0x000e580000000a00 */
[----:B------:R-:W2:Y:S01]  /*0360*/  @!P1 LDC.64 R12, c[0x0][0x390] ;  /* 0x0000e400ff0c9b82 */ /* 0x000ea20000000a00 */
[----:B------:R-:W-:Y:S01]  /*0370*/  @!P1 IADD3 R19, PT, PT, R0, R19, RZ ;  /* 0x0000001300139210 */ /* 0x000fe20007ffe0ff */
[----:B-1----:R-:W-:-:S06]  /*0380*/  @!P5 IMAD.WIDE.U32 R4, R25, 0x4, R4 ;  /* 0x000000041904d825 */ /* 0x002fcc00078e0004 */
[----:B------:R-:W5:Y:S01]  /*0390*/  @!P5 LDG.E R4, desc[UR4][R4.64] ;  /* 0x000000040404d981 */ /* 0x000f62000c1e1900 */
[----:B--2---:R-:W-:-:S06]  /*03a0*/  @!P1 IMAD.WIDE.U32 R12, R19, 0x4, R12 ;  /* 0x00000004130c9825 */ /* 0x004fcc00078e000c */
[----:B------:R1:W2:Y:S01]  /*03b0*/  @!P1 LDG.E R13, desc[UR4][R12.64] ;  /* 0x000000040c0d9981 */ /* 0x0002a2000c1e1900 */
[----:B------:R-:W-:Y:S02]  /*03c0*/  PRMT R8, RZ, 0x5410, RZ ;  /* 0x00005410ff087816 */ /* 0x000fe400000000ff */
[----:B------:R-:W-:-:S04]  /*03d0*/  PRMT R9, RZ, 0x5410, RZ ;  /* 0x00005410ff097816 */ /* 0x000fc800000000ff */
[----:B---3--:R-:W-:-:S04]  /*03e0*/  @!P2 PRMT R9, R16, 0x7610, R9 ;  /* 0x000076101009a816 */ /* 0x008fc80000000009 */
[----:B------:R-:W-:Y:S02]  /*03f0*/  @!P2 PRMT R9, R9, 0x7610, R16 ;  /* 0x000076100909a816 */ /* 0x000fe40000000010 */
[----:B------:R-:W-:Y:S02]  /*0400*/  ISETP.GE.U32.AND P2, PT, R3, R2, PT ;  /* 0x000000020300720c */ /* 0x000fe40003f46070 */
[----:B0-----:R-:W-:Y:S02]  /*0410*/  PRMT R7, RZ, 0x5410, RZ ;  /* 0x00005410ff077816 */ /* 0x001fe400000000ff */
[----:B-1----:R-:W-:Y:S02]  /*0420*/  PRMT R12, RZ, 0x5410, RZ ;  /* 0x00005410ff0c7816 */ /* 0x002fe400000000ff */
[----:B------:R-:W-:Y:S01]  /*0430*/  PRMT R5, RZ, 0x5410, RZ ;  /* 0x00005410ff057816 */ /* 0x000fe200000000ff */
[----:B------:R-:W-:Y:S01]  /*0440*/  BSSY.RECONVERGENT B0, `(.L_x_3515) ;  /* 0x0000061000007945 */ /* 0x000fe20003800200 */
[----:B------:R-:W-:-:S04]  /*0450*/  @!P4 PRMT R8, R8, 0x5410, R10 ;  /* 0x000054100808c816 */ /* 0x000fc8000000000a */
[----:B------:R-:W-:Y:S02]  /*0460*/  @!P4 PRMT R8, R10, 0x7632, R8 ;  /* 0x000076320a08c816 */ /* 0x000fe40000000008 */
[----:B------:R-:W-:Y:S02]  /*0470*/  PRMT R10, RZ, 0x5410, RZ ;  /* 0x00005410ff0a7816 */ /* 0x000fe400000000ff */
[----:B----4-:R-:W-:Y:S02]  /*0480*/  @!P3 PRMT R7, R7, 0x5410, R14 ;  /* 0x000054100707b816 */ /* 0x010fe4000000000e */
[----:B------:R-:W-:Y:S02]  /*0490*/  @!P6 PRMT R12, R12, 0x5410, R6 ;  /* 0x000054100c0ce816 */ /* 0x000fe40000000006 */
[----:B------:R-:W-:Y:S02]  /*04a0*/  @!P3 PRMT R7, R14, 0x7632, R7 ;  /* 0x000076320e07b816 */ /* 0x000fe40000000007 */
[----:B------:R-:W-:-:S02]  /*04b0*/  @!P6 PRMT R12, R6, 0x7632, R12 ;  /* 0x00007632060ce816 */ /* 0x000fc4000000000c */
[----:B-----5:R-:W-:-:S04]  /*04c0*/  @!P0 PRMT R5, R20, 0x7610, R5 ;  /* 0x0000761014058816 */ /* 0x020fc80000000005 */
[----:B------:R-:W-:Y:S02]  /*04d0*/  @!P0 PRMT R5, R5, 0x7610, R20 ;  /* 0x0000761005058816 */ /* 0x000fe40000000014 */
[----:B------:R-:W-:-:S04]  /*04e0*/  @!P5 PRMT R10, R10, 0x5410, R4 ;  /* 0x000054100a0ad816 */ /* 0x000fc80000000004 */
[----:B------:R-:W-:Y:S02]  /*04f0*/  @!P5 PRMT R10, R4, 0x7632, R10 ;  /* 0x00007632040ad816 */ /* 0x000fe4000000000a */
[----:B------:R-:W-:-:S04]  /*0500*/  PRMT R4, RZ, 0x5410, RZ ;  /* 0x00005410ff047816 */ /* 0x000fc800000000ff */
[----:B--2---:R-:W-:-:S04]  /*0510*/  @!P1 PRMT R4, R13, 0x7610, R4 ;  /* 0x000076100d049816 */ /* 0x004fc80000000004 */
[----:B------:R-:W-:Y:S01]  /*0520*/  @!P1 PRMT R4, R4, 0x7610, R13 ;  /* 0x0000761004049816 */ /* 0x000fe2000000000d */
[----:B------:R-:W-:Y:S06]  /*0530*/  @P2 BRA `(.L_x_3516) ;  /* 0x0000000400442947 */ /* 0x000fec0003800000 */
[--C-:B------:R-:W-:Y:S01]  /*0540*/  HADD2.F32 R13, -RZ, R18.reuse.H1_H1 ;  /* 0x30000012ff0d7230 */ /* 0x100fe20000004100 */
[----:B------:R-:W-:Y:S01]  /*0550*/  BSSY.RECONVERGENT B1, `(.L_x_3517) ;  /* 0x000004e000017945 */ /* 0x000fe20003800200 */
        /* <DEDUP_REMOVED lines=19> */
.L_x_3518:
        /* <DEDUP_REMOVED lines=18> */
.L_x_3520:
[----:B------:R-:W-:Y:S01]  /*07b0*/  FMUL.FTZ R14, |R6|, 1.4426950216293334961 ;  /* 0x3fb8aa3b060e7820 */ /* 0x000fe20000410200 */
[----:B------:R-:W-:Y:S01]  /*07c0*/  MOV R15, 0x42fc0000 ;  /* 0x42fc0000000f7802 */ /* 0x000fe20000000f00 */
[----:B------:R-:W-:Y:S01]  /*07d0*/  FMUL.RZ R20, R11, 0.15915493667125701904 ;  /* 0x3e22f9830b147820 */ /* 0x000fe2000040c000 */
[----:B------:R-:W-:-:S03]  /*07e0*/  HFMA2 R18, -RZ, RZ, 0.389892578125, 0.0002090930938720703125 ;  /* 0x363d0adaff127431 */ /* 0x000fc600000001ff */
[----:B------:R-:W0:Y:S08]  /*07f0*/  FRND.TRUNC R14, R14 ;  /* 0x0000000e000e7307 */ /* 0x000e30000020d000 */
        /* <DEDUP_REMOVED lines=10> */
[----:B------:R-:W-:Y:S02]  /*08a0*/  SHF.L.U32 R15, R15, 0x17, RZ ;  /* 0x000000170f0f7819 */ /* 0x000fe400000006ff */
[----:B------:R-:W1:Y:S08]  /*08b0*/  MUFU.EX2 R16, R17 ;  /* 0x0000001100107308 */ /* 0x000e700000000800 */
[----:B0-----:R-:W0:Y:S01]  /*08c0*/  MUFU.RCP R14, R14 ;  /* 0x0000000e000e7308 */ /* 0x001e220000001000 */
[----:B-1----:R-:W-:Y:S01]  /*08d0*/  FMUL.FTZ R16, R15, R16 ;  /* 0x000000100f107220 */ /* 0x002fe20000410000 */
[----:B------:R-:W-:-:S06]  /*08e0*/  FMUL.FTZ R15, R13, R13 ;  /* 0x0000000d0d0f7220 */ /* 0x000fcc0000410000 */
[----:B------:R-:W1:Y:S01]  /*08f0*/  MUFU.RCP R19, R16 ;  /* 0x0000001000137308 */ /* 0x000e620000001000 */
[----:B------:R-:W-:Y:S01]  /*0900*/  FFMA.FTZ R18, R15, R18, 0.00019836159481201320887 ;  /* 0x394fff490f127423 */ /* 0x000fe20000010012 */
[----:B0-----:R-:W-:-:S03]  /*0910*/  FMUL.FTZ R11, R11, R14 ;  /* 0x0000000e0b0b7220 */ /* 0x001fc60000410000 */
[----:B------:R-:W-:-:S04]  /*0920*/  FFMA.FTZ R18, R15, R18, 0.0083333496004343032837 ;  /* 0x3c08889a0f127423 */ /* 0x000fc80000010012 */
[----:B------:R-:W-:-:S04]  /*0930*/  FFMA.FTZ R18, R15, R18, 0.16666667163372039795 ;  /* 0x3e2aaaab0f127423 */ /* 0x000fc80000010012 */
[----:B------:R-:W-:Y:S01]  /*0940*/  FMUL.FTZ R15, R15, R18 ;  /* 0x000000120f0f7220 */ /* 0x000fe20000410000 */
        /* <DEDUP_REMOVED lines=14> */
.L_x_3519:
[----:B------:R-:W-:Y:S05]  /*0a30*/  BSYNC.RECONVERGENT B1 ;  /* 0x0000000000017941 */ /* 0x000fea0003800200 */
.L_x_3517:
[----:B------:R-:W-:-:S07]  /*0a40*/  FADD.FTZ R23, -R6, -RZ ;  /* 0x800000ff06177221 */ /* 0x000fce0000010100 */
.L_x_3516:
[----:B------:R-:W-:Y:S05]  /*0a50*/  BSYNC.RECONVERGENT B0 ;  /* 0x0000000000007941 */ /* 0x000fea0003800200 */
.L_x_3515:
[----:B------:R-:W-:Y:S01]  /*0a60*/  IADD3 R21, PT, PT, R3, 0x80, RZ ;  /* 0x0000008003157810 */ /* 0x000fe20007ffe0ff */
[----:B------:R-:W-:Y:S03]  /*0a70*/  BSSY.RECONVERGENT B0, `(.L_x_3521) ;  /* 0x0000054000007945 */ /* 0x000fe60003800200 */
[----:B------:R-:W-:-:S13]  /*0a80*/  ISETP.GE.U32.AND P0, PT, R21, R2, PT ;  /* 0x000000021500720c */ /* 0x000fda0003f06070 */
        /* <DEDUP_REMOVED lines=18> */
[----:B------:R-:W-:-:S05]  /*0bb0*/  FFMA.FTZ R18, R11, R18, 0.00019836159481201320887 ;  /* 0x394fff490b127423 */ /* 0x000fca0000010012 */
[----:B------:R-:W-:Y:S01]  /*0bc0*/  MUFU.SIN R9, R17 ;  /* 0x0000001100097308 */ /* 0x000fe20000000400 */
        /* <DEDUP_REMOVED lines=33> */
.L_x_3526:
        /* <DEDUP_REMOVED lines=12> */
.L_x_3525:
[----:B------:R-:W-:-:S05]  /*0ea0*/  FADD.FTZ R6, R9, -R9 ;  /* 0x8000000909067221 */ /* 0x000fca0000010000 */
[----:B------:R-:W-:Y:S01]  /*0eb0*/  MOV R18, R6 ;  /* 0x0000000600127202 */ /* 0x000fe20000000f00 */
[----:B------:R-:W-:Y:S06]  /*0ec0*/  BRA `(.L_x_3527) ;  /* 0x0000000000307947 */ /* 0x000fec0003800000 */
.L_x_3524:
        /* <DEDUP_REMOVED lines=12> */
.L_x_3527:
[----:B------:R-:W-:Y:S05]  /*0f90*/  BSYNC.RECONVERGENT B1 ;  /* 0x0000000000017941 */ /* 0x000fea0003800200 */
.L_x_3523:
[----:B------:R-:W-:-:S07]  /*0fa0*/  FADD.FTZ R19, -R6, -RZ ;  /* 0x800000ff06137221 */ /* 0x000fce0000010100 */
.L_x_3522:
[----:B------:R-:W-:Y:S05]  /*0fb0*/  BSYNC.RECONVERGENT B0 ;  /* 0x0000000000007941 */ /* 0x000fea0003800200 */
.L_x_3521:
[----:B------:R-:W-:Y:S01]  /*0fc0*/  IADD3 R9, PT, PT, R3, 0x100, RZ ;  /* 0x0000010003097810 */ /* 0x000fe20007ffe0ff */
[----:B------:R-:W-:Y:S03]  /*0fd0*/  BSSY.RECONVERGENT B0, `(.L_x_3528) ;  /* 0x0000055000007945 */ /* 0x000fe60003800200 */
[----:B------:R-:W-:-:S13]  /*0fe0*/  ISETP.GE.U32.AND P0, PT, R9, R2, PT ;  /* 0x000000020900720c */ /* 0x000fda0003f06070 */
[----:B------:R-:W-:Y:S05]  /*0ff0*/  @P0 BRA `(.L_x_3529) ;  /* 0x0000000400480947 */ /* 0x000fea0003800000 */
[--C-:B------:R-:W-:Y:S01]  /*1000*/  HADD2.F32 R6, -RZ, R7.reuse.H0_H0 ;  /* 0x20000007ff067230 */ /* 0x100fe20000004100 */
[----:B------:R-:W-:Y:S01]  /*1010*/  BSSY.RECONVERGENT B1, `(.L_x_3530) ;  /* 0x000004f000017945 */ /* 0x000fe20003800200 */
[----:B------:R-:W-:-:S03]  /*1020*/  HADD2.F32 R14, -RZ, R7.H1_H1 ;  /* 0x30000007ff0e7230 */ /* 0x000fc60000004100 */
        /* <DEDUP_REMOVED lines=14> */
[----:B------:R-:W0:Y:S08]  /*1110*/  FRND.TRUNC R9, R9 ;  /* 0x0000000900097307 */ /* 0x000e30000020d000 */
[----:B------:R-:W1:Y:S01]  /*1120*/  MUFU.COS R14, R15 ;  /* 0x0000000f000e7308 */ /* 0x000e620000000000 */
[----:B0-----:R-:W-:-:S02]  /*1130*/  FSETP.GT.FTZ.AND P0, PT, |R9|, 126, PT ;  /* 0x42fc00000900780b */ /* 0x001fc40003f14200 */
        /* <DEDUP_REMOVED lines=8> */
[----:B------:R-:W-:Y:S02]  /*11c0*/  FMUL.FTZ R13, R11, 1.4426950216293334961 ;  /* 0x3fb8aa3b0b0d7820 */ /* 0x000fe40000410000 */
[----:B------:R-:W-:-:S04]  /*11d0*/  SHF.L.U32 R11, R16, 0x17, RZ ;  /* 0x00000017100b7819 */ /* 0x000fc800000006ff */
[----:B------:R1:W2:Y:S02]  /*11e0*/  MUFU.EX2 R22, R13 ;  /* 0x0000000d00167308 */ /* 0x0002a40000000800 */
[----:B-1----:R-:W-:Y:S01]  /*11f0*/  FFMA.FTZ R13, R6, R17, 0.00019836159481201320887 ;  /* 0x394fff49060d7423 */ /* 0x002fe20000010011 */
[----:B0-----:R-:W-:-:S03]  /*1200*/  FMUL.FTZ R9, R9, R14 ;  /* 0x0000000e09097220 */ /* 0x001fc60000410000 */
[----:B------:R-:W-:Y:S01]  /*1210*/  FFMA.FTZ R13, R6, R13, 0.0083333496004343032837 ;  /* 0x3c08889a060d7423 */ /* 0x000fe2000001000d */
[----:B--2---:R-:W-:-:S03]  /*1220*/  FMUL.FTZ R11, R11, R22 ;  /* 0x000000160b0b7220 */ /* 0x004fc60000410000 */
[C---:B------:R-:W-:Y:S01]  /*1230*/  FFMA.FTZ R13, R6.reuse, R13, 0.16666667163372039795 ;  /* 0x3e2aaaab060d7423 */ /* 0x040fe2000001000d */
[----:B------:R-:W0:Y:S03]  /*1240*/  MUFU.RCP R16, R11 ;  /* 0x0000000b00107308 */ /* 0x000e260000001000 */
[----:B------:R-:W-:Y:S01]  /*1250*/  FMUL.FTZ R6, R6, R13 ;  /* 0x0000000d06067220 */ /* 0x000fe20000410000 */
        /* <DEDUP_REMOVED lines=15> */
.L_x_3533:
        /* <DEDUP_REMOVED lines=12> */
.L_x_3532:
[----:B------:R-:W-:-:S05]  /*1410*/  FADD.FTZ R7, R14, -R14 ;  /* 0x8000000e0e077221 */ /* 0x000fca0000010000 */
[----:B------:R-:W-:Y:S01]  /*1420*/  MOV R6, R7 ;  /* 0x0000000700067202 */ /* 0x000fe20000000f00 */
[----:B------:R-:W-:Y:S06]  /*1430*/  BRA `(.L_x_3534) ;  /* 0x0000000000307947 */ /* 0x000fec0003800000 */
.L_x_3531:
        /* <DEDUP_REMOVED lines=12> */
.L_x_3534:
[----:B------:R-:W-:Y:S05]  /*1500*/  BSYNC.RECONVERGENT B1 ;  /* 0x0000000000017941 */ /* 0x000fea0003800200 */
.L_x_3530:
[----:B------:R-:W-:-:S07]  /*1510*/  FADD.FTZ R7, -R7, -RZ ;  /* 0x800000ff07077221 */ /* 0x000fce0000010100 */
.L_x_3529:
[----:B------:R-:W-:Y:S05]  /*1520*/  BSYNC.RECONVERGENT B0 ;  /* 0x0000000000007941 */ /* 0x000fea0003800200 */
.L_x_3528:
        /* <DEDUP_REMOVED lines=18> */
[----:B------:R-:W-:Y:S02]  /*1650*/  FMUL.FTZ R11, R11, R11 ;  /* 0x0000000b0b0b7220 */ /* 0x000fe40000410000 */
[----:B------:R-:W0:Y:S02]  /*1660*/  FRND.TRUNC R8, R8 ;  /* 0x0000000800087307 */ /* 0x000e24000020d000 */
[----:B0-----:R-:W-:Y:S02]  /*1670*/  FSETP.GT.FTZ.AND P0, PT, |R8|, 126, PT ;  /* 0x42fc00000800780b */ /* 0x001fe40003f14200 */
[----:B------:R-:W-:-:S04]  /*1680*/  LOP3.LUT R13, R13, 0x80000000, R8, 0xb8, !PT ;  /* 0x800000000d0d7812 */ /* 0x000fc800078eb808 */
        /* <DEDUP_REMOVED lines=8> */
[----:B------:R-:W0:Y:S01]  /*1710*/  MUFU.COS R13, R24 ;  /* 0x00000018000d7308 */ /* 0x000e220000000000 */
[----:B------:R-:W-:-:S05]  /*1720*/  MOV R16, 0x363d0ada ;  /* 0x363d0ada00107802 */ /* 0x000fca0000000f00 */
[C---:B------:R-:W-:Y:S02]  /*1730*/  FFMA.FTZ R16, R11.reuse, R16, 0.00019836159481201320887 ;  /* 0x394fff490b107423 */ /* 0x040fe40000010010 */
[----:B------:R-:W1:Y:S02]  /*1740*/  MUFU.EX2 R15, R15 ;  /* 0x0000000f000f7308 */ /* 0x000e640000000800 */
[----:B------:R-:W-:-:S04]  /*1750*/  FFMA.FTZ R22, R11, R16, 0.0083333496004343032837 ;  /* 0x3c08889a0b167423 */ /* 0x000fc80000010010 */
[C---:B------:R-:W-:Y:S02]  /*1760*/  FFMA.FTZ R22, R11.reuse, R22, 0.16666667163372039795 ;  /* 0x3e2aaaab0b167423 */ /* 0x040fe40000010016 */
[----:B0-----:R-:W0:Y:S02]  /*1770*/  MUFU.RCP R13, R13 ;  /* 0x0000000d000d7308 */ /* 0x001e240000001000 */
[----:B------:R-:W-:Y:S01]  /*1780*/  FMUL.FTZ R22, R11, R22 ;  /* 0x000000160b167220 */ /* 0x000fe20000410000 */
[----:B-1----:R-:W-:-:S05]  /*1790*/  FMUL.FTZ R14, R14, R15 ;  /* 0x0000000f0e0e7220 */ /* 0x002fca0000410000 */
        /* <DEDUP_REMOVED lines=17> */
.L_x_3540:
        /* <DEDUP_REMOVED lines=12> */
.L_x_3539:
[----:B------:R-:W-:-:S05]  /*1970*/  FADD.FTZ R9, R14, -R14 ;  /* 0x8000000e0e097221 */ /* 0x000fca0000010000 */
[----:B------:R-:W-:Y:S01]  /*1980*/  MOV R8, R9 ;  /* 0x0000000900087202 */ /* 0x000fe20000000f00 */
[----:B------:R-:W-:Y:S06]  /*1990*/  BRA `(.L_x_3541) ;  /* 0x0000000000307947 */ /* 0x000fec0003800000 */
.L_x_3538:
        /* <DEDUP_REMOVED lines=12> */
.L_x_3541:
[----:B------:R-:W-:Y:S05]  /*1a60*/  BSYNC.RECONVERGENT B1 ;  /* 0x0000000000017941 */ /* 0x000fea0003800200 */
.L_x_3537:
[----:B------:R-:W-:-:S07]  /*1a70*/  FADD.FTZ R9, -R9, -RZ ;  /* 0x800000ff09097221 */ /* 0x000fce0000010100 */
.L_x_3536:
[----:B------:R-:W-:Y:S05]  /*1a80*/  BSYNC.RECONVERGENT B0 ;  /* 0x0000000000007941 */ /* 0x000fea0003800200 */
.L_x_3535:
        /* <DEDUP_REMOVED lines=32> */
[----:B------:R-:W-:Y:S02]  /*1c90*/  FFMA.FTZ R16, R13, R16, 0.00019836159481201320887 ;  /* 0x394fff490d107423 */ /* 0x000fe40000010010 */
        /* <DEDUP_REMOVED lines=23> */
.L_x_3547:
        /* <DEDUP_REMOVED lines=12> */
.L_x_3546:
[----:B------:R-:W-:-:S05]  /*1ed0*/  FADD.FTZ R11, R14, -R14 ;  /* 0x8000000e0e0b7221 */ /* 0x000fca0000010000 */
[----:B------:R-:W-:Y:S01]  /*1ee0*/  MOV R10, R11 ;  /* 0x0000000b000a7202 */ /* 0x000fe20000000f00 */
[----:B------:R-:W-:Y:S06]  /*1ef0*/  BRA `(.L_x_3548) ;  /* 0x0000000000307947 */ /* 0x000fec0003800000 */
.L_x_3545:
        /* <DEDUP_REMOVED lines=12> */
.L_x_3548:
[----:B------:R-:W-:Y:S05]  /*1fc0*/  BSYNC.RECONVERGENT B1 ;  /* 0x0000000000017941 */ /* 0x000fea0003800200 */
.L_x_3544:
[----:B------:R-:W-:-:S07]  /*1fd0*/  FADD.FTZ R11, -R11, -RZ ;  /* 0x800000ff0b0b7221 */ /* 0x000fce0000010100 */
.L_x_3543:
[----:B------:R-:W-:Y:S05]  /*1fe0*/  BSYNC.RECONVERGENT B0 ;  /* 0x0000000000007941 */ /* 0x000fea0003800200 */
.L_x_3542:
        /* <DEDUP_REMOVED lines=56> */
.L_x_3554:
        /* <DEDUP_REMOVED lines=12> */
.L_x_3553:
[----:B------:R-:W-:-:S05]  /*2430*/  FADD.FTZ R13, R16, -R16 ;  /* 0x80000010100d7221 */ /* 0x000fca0000010000 */
[----:B------:R-:W-:Y:S01]  /*2440*/  MOV R12, R13 ;  /* 0x0000000d000c7202 */ /* 0x000fe20000000f00 */
[----:B------:R-:W-:Y:S06]  /*2450*/  BRA `(.L_x_3555) ;  /* 0x0000000000307947 */ /* 0x000fec0003800000 */
.L_x_3552:
        /* <DEDUP_REMOVED lines=12> */
.L_x_3555:
[----:B------:R-:W-:Y:S05]  /*2520*/  BSYNC.RECONVERGENT B1 ;  /* 0x0000000000017941 */ /* 0x000fea0003800200 */
.L_x_3551:
[----:B------:R-:W-:-:S07]  /*2530*/  FADD.FTZ R13, -R13, -RZ ;  /* 0x800000ff0d0d7221 */ /* 0x000fce0000010100 */
.L_x_3550:
[----:B------:R-:W-:Y:S05]  /*2540*/  BSYNC.RECONVERGENT B0 ;  /* 0x0000000000007941 */ /* 0x000fea0003800200 */
.L_x_3549:
        /* <DEDUP_REMOVED lines=57> */
.L_x_3561:
        /* <DEDUP_REMOVED lines=12> */
.L_x_3560:
[----:B------:R-:W-:-:S05]  /*29a0*/  FADD.FTZ R5, R16, -R16 ;  /* 0x8000001010057221 */ /* 0x000fca0000010000 */
[----:B------:R-:W-:Y:S01]  /*29b0*/  MOV R14, R5 ;  /* 0x00000005000e7202 */ /* 0x000fe20000000f00 */
[----:B------:R-:W-:Y:S06]  /*29c0*/  BRA `(.L_x_3562) ;  /* 0x0000000000307947 */ /* 0x000fec0003800000 */
.L_x_3559:
        /* <DEDUP_REMOVED lines=12> */
.L_x_3562:
[----:B------:R-:W-:Y:S05]  /*2a90*/  BSYNC.RECONVERGENT B1 ;  /* 0x0000000000017941 */ /* 0x000fea0003800200 */
.L_x_3558:
[----:B------:R-:W-:-:S07]  /*2aa0*/  FADD.FTZ R15, -R5, -RZ ;  /* 0x800000ff050f7221 */ /* 0x000fce0000010100 */
.L_x_3557:
[----:B------:R-:W-:Y:S05]  /*2ab0*/  BSYNC.RECONVERGENT B0 ;  /* 0x0000000000007941 */ /* 0x000fea0003800200 */
.L_x_3556:
        /* <DEDUP_REMOVED lines=57> */
.L_x_3568:
        /* <DEDUP_REMOVED lines=12> */
.L_x_3567:
[----:B------:R-:W-:-:S05]  /*2f10*/  FADD.FTZ R4, R17, -R17 ;  /* 0x8000001111047221 */ /* 0x000fca0000010000 */
[----:B------:R-:W-:Y:S01]  /*2f20*/  MOV R16, R4 ;  /* 0x0000000400107202 */ /* 0x000fe20000000f00 */
[----:B------:R-:W-:Y:S06]  /*2f30*/  BRA `(.L_x_3569) ;  /* 0x0000000000307947 */ /* 0x000fec0003800000 */
.L_x_3566:
        /* <DEDUP_REMOVED lines=12> */
.L_x_3569:
[----:B------:R-:W-:Y:S05]  /*3000*/  BSYNC.RECONVERGENT B1 ;  /* 0x0000000000017941 */ /* 0x000fea0003800200 */
.L_x_3565:
[----:B------:R-:W-:-:S07]  /*3010*/  FADD.FTZ R17, -R4, -RZ ;  /* 0x800000ff04117221 */ /* 0x000fce0000010100 */
.L_x_3564:
[----:B------:R-:W-:Y:S05]  /*3020*/  BSYNC.RECONVERGENT B0 ;  /* 0x0000000000007941 */ /* 0x000fea0003800200 */
.L_x_3563:
[----:B------:R-:W0:Y:S01]  /*3030*/  @!P2 LDC.64 R4, c[0x0][0x388] ;  /* 0x0000e200ff04ab82 */ /* 0x000e220000000a00 */
[----:B------:R-:W-:Y:S01]  /*3040*/  @!P2 IADD3 R25, PT, PT, R0, R3, RZ ;  /* 0x000000030019a210 */ /* 0x000fe20007ffe0ff */
[----:B------:R-:W-:Y:S01]  /*3050*/  BSSY.RECONVERGENT B0, `(.L_x_3570) ;  /* 0x0000037000007945 */ /* 0x000fe20003800200 */
[----:B------:R-:W-:-:S03]  /*3060*/  @!P2 F2FP.F16.F32.PACK_AB R23, R23, R20 ;  /* 0x000000141717a23e */ /* 0x000fc600000000ff */
[----:B------:R-:W-:Y:S01]  /*3070*/  BSSY.RELIABLE B1, `(.L_x_3571) ;  /* 0x000002d000017945 */ /* 0x000fe20003800100 */
[----:B------:R-:W-:-:S04]  /*3080*/  @!P2 MOV R3, R21 ;  /* 0x000000150003a202 */ /* 0x000fc80000000f00 */
[----:B------:R-:W-:Y:S01]  /*3090*/  ISETP.GE.U32.AND P0, PT, R3, R2, PT ;  /* 0x000000020300720c */ /* 0x000fe20003f06070 */
[----:B0-----:R-:W-:-:S05]  /*30a0*/  @!P2 IMAD.WIDE.U32 R4, R25, 0x4, R4 ;  /* 0x000000041904a825 */ /* 0x001fca00078e0004 */
[----:B------:R0:W-:Y:S07]  /*30b0*/  @!P2 STG.E desc[UR4][R4.64], R23 ;  /* 0x000000170400a986 */ /* 0x0001ee000c101904 */
[----:B------:R-:W-:Y:S05]  /*30c0*/  @P0 BRA `(.L_x_3572) ;  /* 0x0000000000380947 */ /* 0x000fea0003800000 */
[----:B0-----:R-:W0:Y:S01]  /*30d0*/  LDC.64 R4, c[0x0][0x388] ;  /* 0x0000e200ff047b82 */ /* 0x001e220000000a00 */
[----:B------:R-:W-:Y:S02]  /*30e0*/  IADD3 R21, PT, PT, R0, R3, RZ ;  /* 0x0000000300157210 */ /* 0x000fe40007ffe0ff */
[----:B------:R-:W-:Y:S02]  /*30f0*/  F2FP.F16.F32.PACK_AB R19, R19, R18 ;  /* 0x000000121313723e */ /* 0x000fe400000000ff */
[----:B------:R-:W-:-:S04]  /*3100*/  IADD3 R3, PT, PT, R3, 0x80, RZ ;  /* 0x0000008003037810 */ /* 0x000fc80007ffe0ff */
[----:B------:R-:W-:Y:S01]  /*3110*/  ISETP.GE.U32.AND P0, PT, R3, R2, PT ;  /* 0x000000020300720c */ /* 0x000fe20003f06070 */
[----:B0-----:R-:W-:-:S05]  /*3120*/  IMAD.WIDE.U32 R4, R21, 0x4, R4 ;  /* 0x0000000415047825 */ /* 0x001fca00078e0004 */
[----:B------:R0:W-:Y:S07]  /*3130*/  STG.E desc[UR4][R4.64], R19 ;  /* 0x0000001304007986 */ /* 0x0001ee000c101904 */
[----:B------:R-:W-:Y:S05]  /*3140*/  @P0 BRA `(.L_x_3573) ;  /* 0x0000000000380947 */ /* 0x000fea0003800000 */
[----:B0-----:R-:W0:Y:S01]  /*3150*/  LDC.64 R4, c[0x0][0x388] ;  /* 0x0000e200ff047b82 */ /* 0x001e220000000a00 */
[----:B------:R-:W-:Y:S02]  /*3160*/  IADD3 R19, PT, PT, R0, R3, RZ ;  /* 0x0000000300137210 */ /* 0x000fe40007ffe0ff */
[----:B------:R-:W-:Y:S02]  /*3170*/  F2FP.F16.F32.PACK_AB R7, R7, R6 ;  /* 0x000000060707723e */ /* 0x000fe400000000ff */
[----:B------:R-:W-:Y:S01]  /*3180*/  IADD3 R3, PT, PT, R3, 0x80, RZ ;  /* 0x0000008003037810 */ /* 0x000fe20007ffe0ff */
[----:B0-----:R-:W-:-:S05]  /*3190*/  IMAD.WIDE.U32 R4, R19, 0x4, R4 ;  /* 0x0000000413047825 */ /* 0x001fca00078e0004 */
[----:B------:R1:W-:Y:S02]  /*31a0*/  STG.E desc[UR4][R4.64], R7 ;  /* 0x0000000704007986 */ /* 0x0003e4000c101904 */
.L_x_3572:
[----:B------:R-:W-:-:S13]  /*31b0*/  ISETP.GE.U32.AND P0, PT, R3, R2, PT ;  /* 0x000000020300720c */ /* 0x000fda0003f06070 */
[----:B------:R-:W-:Y:S05]  /*31c0*/  @P0 BRA `(.L_x_3574) ;  /* 0x0000000000380947 */ /* 0x000fea0003800000 */
[----:B01----:R-:W0:Y:S01]  /*31d0*/  LDC.64 R4, c[0x0][0x388] ;  /* 0x0000e200ff047b82 */ /* 0x003e220000000a00 */
[----:B------:R-:W-:Y:S02]  /*31e0*/  IADD3 R7, PT, PT, R0, R3, RZ ;  /* 0x0000000300077210 */ /* 0x000fe40007ffe0ff */
[----:B------:R-:W-:Y:S02]  /*31f0*/  F2FP.F16.F32.PACK_AB R9, R9, R8 ;  /* 0x000000080909723e */ /* 0x000fe400000000ff */
[----:B------:R-:W-:Y:S01]  /*3200*/  IADD3 R3, PT, PT, R3, 0x80, RZ ;  /* 0x0000008003037810 */ /* 0x000fe20007ffe0ff */
[----:B0-----:R-:W-:-:S05]  /*3210*/  IMAD.WIDE.U32 R4, R7, 0x4, R4 ;  /* 0x0000000407047825 */ /* 0x001fca00078e0004 */
[----:B------:R1:W-:Y:S02]  /*3220*/  STG.E desc[UR4][R4.64], R9 ;  /* 0x0000000904007986 */ /* 0x0003e4000c101904 */
.L_x_3573:
        /* <DEDUP_REMOVED lines=8> */
.L_x_3574:
[----:B------:R-:W-:-:S13]  /*32b0*/  ISETP.GE.U32.AND P0, PT, R3, R2, PT ;  /* 0x000000020300720c */ /* 0x000fda0003f06070 */
[----:B------:R-:W-:Y:S05]  /*32c0*/  @P0 BREAK.RELIABLE B1 ;  /* 0x0000000000010942 */ /* 0x000fea0003800100 */
[----:B------:R-:W-:Y:S05]  /*32d0*/  @P0 BRA `(.L_x_3576) ;  /* 0x0000000000380947 */ /* 0x000fea0003800000 */
[----:B012---:R-:W0:Y:S01]  /*32e0*/  LDC.64 R4, c[0x0][0x388] ;  /* 0x0000e200ff047b82 */ /* 0x007e220000000a00 */
[----:B------:R-:W-:Y:S02]  /*32f0*/  IADD3 R7, PT, PT, R0, R3, RZ ;  /* 0x0000000300077210 */ /* 0x000fe40007ffe0ff */
[----:B------:R-:W-:Y:S02]  /*3300*/  F2FP.F16.F32.PACK_AB R13, R13, R12 ;  /* 0x0000000c0d0d723e */ /* 0x000fe400000000ff */
[----:B------:R-:W-:Y:S01]  /*3310*/  IADD3 R3, PT, PT, R3, 0x80, RZ ;  /* 0x0000008003037810 */ /* 0x000fe20007ffe0ff */
[----:B0-----:R-:W-:-:S05]  /*3320*/  IMAD.WIDE.U32 R4, R7, 0x4, R4 ;  /* 0x0000000407047825 */ /* 0x001fca00078e0004 */
[----:B------:R2:W-:Y:S02]  /*3330*/  STG.E desc[UR4][R4.64], R13 ;  /* 0x0000000d04007986 */ /* 0x0005e4000c101904 */
.L_x_3575:
[----:B------:R-:W-:Y:S05]  /*3340*/  BSYNC.RELIABLE B1 ;  /* 0x0000000000017941 */ /* 0x000fea0003800100 */
.L_x_3571:
[----:B------:R-:W-:-:S13]  /*3350*/  ISETP.GE.U32.AND P0, PT, R3, R2, PT ;  /* 0x000000020300720c */ /* 0x000fda0003f06070 */
[----:B012---:R-:W0:Y:S01]  /*3360*/  @!P0 LDC.64 R4, c[0x0][0x388] ;  /* 0x0000e200ff048b82 */ /* 0x007e220000000a00 */
[----:B------:R-:W-:Y:S02]  /*3370*/  @!P0 IADD3 R7, PT, PT, R0, R3, RZ ;  /* 0x0000000300078210 */ /* 0x000fe40007ffe0ff */
[----:B------:R-:W-:Y:S02]  /*3380*/  @!P0 F2FP.F16.F32.PACK_AB R15, R15, R14 ;  /* 0x0000000e0f0f823e */ /* 0x000fe400000000ff */
[----:B------:R-:W-:Y:S01]  /*3390*/  @!P0 IADD3 R3, PT, PT, R3, 0x80, RZ ;  /* 0x0000008003038810 */ /* 0x000fe20007ffe0ff */
[----:B0-----:R-:W-:-:S05]  /*33a0*/  @!P0 IMAD.WIDE.U32 R4, R7, 0x4, R4 ;  /* 0x0000000407048825 */ /* 0x001fca00078e0004 */
[----:B------:R3:W-:Y:S02]  /*33b0*/  @!P0 STG.E desc[UR4][R4.64], R15 ;  /* 0x0000000f04008986 */ /* 0x0007e4000c101904 */
.L_x_3576:
[----:B------:R-:W-:Y:S05]  /*33c0*/  BSYNC.RECONVERGENT B0 ;  /* 0x0000000000007941 */ /* 0x000fea0003800200 */
.L_x_3570:
[----:B------:R-:W-:Y:S05]  /*33d0*/  WARPSYNC.ALL ;  /* 0x0000000000007948 */ /* 0x000fea0003800000 */
[----:B------:R-:W-:-:S13]  /*33e0*/  ISETP.GE.U32.AND P0, PT, R3, R2, PT ;  /* 0x000000020300720c */ /* 0x000fda0003f06070 */
[----:B------:R-:W-:Y:S05]  /*33f0*/  @P0 EXIT ;  /* 0x000000000000094d */ /* 0x000fea0003800000 */
[----:B0123--:R-:W0:Y:S01]  /*3400*/  LDC.64 R4, c[0x0][0x388] ;  /* 0x0000e200ff047b82 */ /* 0x00fe220000000a00 */
[----:B------:R-:W-:Y:S02]  /*3410*/  IADD3 R3, PT, PT, R0, R3, RZ ;  /* 0x0000000300037210 */ /* 0x000fe40007ffe0ff */
[----:B------:R-:W-:-:S03]  /*3420*/  F2FP.F16.F32.PACK_AB R17, R17, R16 ;  /* 0x000000101111723e */ /* 0x000fc600000000ff */
[----:B0-----:R-:W-:-:S05]  /*3430*/  IMAD.WIDE.U32 R2, R3, 0x4, R4 ;  /* 0x0000000403027825 */ /* 0x001fca00078e0004 */
[----:B------:R-:W-:Y:S01]  /*3440*/  STG.E desc[UR4][R2.64], R17 ;  /* 0x0000001102007986 */ /* 0x000fe2000c101904 */
[----:B------:R-:W-:Y:S05]  /*3450*/  EXIT ;  /* 0x000000000000794d */ /* 0x000fea0003800000 */
.L_x_3514:
[----:B------:R-:W0:Y:S01]  /*3460*/  S2R R7, SR_TID.X ;  /* 0x0000000000077919 */ /* 0x000e220000002100 */
[----:B------:R-:W1:Y:S02]  /*3470*/  LDC.64 R2, c[0x0][0x390] ;  /* 0x0000e400ff027b82 */ /* 0x000e640000000a00 */
[----:B-1----:R-:W-:-:S04]  /*3480*/  IMAD.WIDE.U32 R2, R0, 0x4, R2 ;  /* 0x0000000400027825 */ /* 0x002fc800078e0002 */
[----:B0-----:R-:W-:-:S05]  /*3490*/  IMAD.WIDE.U32 R14, R7, 0x8, R2 ;  /* 0x00000008070e7825 */ /* 0x001fca00078e0002 */
[----:B------:R-:W2:Y:S04]  /*34a0*/  LDG.E.64 R8, desc[UR4][R14.64] ;  /* 0x000000040e087981 */ /* 0x000ea8000c1e1b00 */
[----:B------:R0:W5:Y:S04]  /*34b0*/  LDG.E.64 R12, desc[UR4][R14.64+0x400] ;  /* 0x000400040e0c7981 */ /* 0x000168000c1e1b00 */
[----:B------:R0:W5:Y:S04]  /*34c0*/  LDG.E.64 R4, desc[UR4][R14.64+0x800] ;  /* 0x000800040e047981 */ /* 0x000168000c1e1b00 */
[----:B------:R0:W5:Y:S01]  /*34d0*/  LDG.E.64 R2, desc[UR4][R14.64+0xc00] ;  /* 0x000c00040e027981 */ /* 0x000162000c1e1b00 */
[----:B------:R-:W-:Y:S01]  /*34e0*/  BSSY.RECONVERGENT B0, `(.L_x_3577) ;  /* 0x000004e000007945 */ /* 0x000fe20003800200 */
[----:B--2---:R-:W-:-:S02]  /*34f0*/  HADD2.F32 R10, -RZ, R8.H1_H1 ;  /* 0x30000008ff0a7230 */ /* 0x004fc40000004100 */
[----:B------:R-:W-:-:S03]  /*3500*/  HADD2.F32 R17, -RZ, R8.H0_H0 ;  /* 0x20000008ff117230 */ /* 0x000fc60000004100 */
[----:B------:R-:W-:-:S05]  /*3510*/  FADD.FTZ R6, -R10, -RZ ;  /* 0x800000ff0a067221 */ /* 0x000fca0000010100 */
[----:B------:R-:W-:-:S04]  /*3520*/  LOP3.LUT R11, R6, 0x7fffffff, RZ, 0xc0, !PT ;  /* 0x7fffffff060b7812 */ /* 0x000fc800078ec0ff */
[----:B------:R-:W-:-:S13]  /*3530*/  ISETP.GE.U32.AND P0, PT, R11, 0x7f800000, PT ;  /* 0x7f8000000b00780c */ /* 0x000fda0003f06070 */
[----:B0-----:R-:W-:Y:S05]  /*3540*/  @!P0 BRA `(.L_x_3578) ;  /* 0x0000000000348947 */ /* 0x001fea0003800000 */
        /* <DEDUP_REMOVED lines=13> */
.L_x_3578:
[----:B------:R-:W-:-:S13]  /*3620*/  FSETP.NE.FTZ.AND P0, PT, |R17|, +INF , PT ;  /* 0x7f8000001100780b */ /* 0x000fda0003f15200 */
[----:B------:R-:W-:-:S05]  /*3630*/  @!P0 FADD.FTZ R6, R17, -R17 ;  /* 0x8000001111068221 */ /* 0x000fca0000010000 */
[----:B------:R-:W-:Y:S01]  /*3640*/  @!P0 MOV R8, R6 ;  /* 0x0000000600088202 */ /* 0x000fe20000000f00 */
[----:B------:R-:W-:Y:S06]  /*3650*/  @!P0 BRA `(.L_x_3579) ;  /* 0x0000000000d88947 */ /* 0x000fec0003800000 */
[----:B------:R-:W-:-:S13]  /*3660*/  ISETP.GE.U32.AND P0, PT, R11, 0x41300000, PT ;  /* 0x413000000b00780c */ /* 0x000fda0003f06070 */
[----:B------:R-:W-:Y:S05]  /*3670*/  @!P0 BRA `(.L_x_3580) ;  /* 0x0000000000308947 */ /* 0x000fea0003800000 */
        /* <DEDUP_REMOVED lines=12> */
.L_x_3580:
        /* <DEDUP_REMOVED lines=40> */
.L_x_3579:
[----:B------:R-:W-:Y:S05]  /*39c0*/  BSYNC.RECONVERGENT B0 ;  /* 0x0000000000007941 */ /* 0x000fea0003800200 */
.L_x_3577:
[--C-:B------:R-:W-:Y:S01]  /*39d0*/  HADD2.F32 R10, -RZ, R9.reuse.H1_H1 ;  /* 0x30000009ff0a7230 */ /* 0x100fe20000004100 */
[----:B------:R-:W-:Y:S01]  /*39e0*/  BSSY.RECONVERGENT B0, `(.L_x_3581) ;  /* 0x0000050000007945 */ /* 0x000fe20003800200 */
[----:B------:R-:W-:Y:S01]  /*39f0*/  FADD.FTZ R11, -R6, -RZ ;  /* 0x800000ff060b7221 */ /* 0x000fe20000010100 */
[----:B------:R-:W-:Y:S02]  /*3a00*/  HADD2.F32 R15, -RZ, R9.H0_H0 ;  /* 0x20000009ff0f7230 */ /* 0x000fe40000004100 */
        /* <DEDUP_REMOVED lines=50> */
.L_x_3584:
        /* <DEDUP_REMOVED lines=12> */
.L_x_3583:
[----:B------:R-:W-:-:S05]  /*3df0*/  FADD.FTZ R6, R15, -R15 ;  /* 0x8000000f0f067221 */ /* 0x000fca0000010000 */
[----:B------:R-:W-:Y:S01]  /*3e00*/  MOV R9, R6 ;  /* 0x0000000600097202 */ /* 0x000fe20000000f00 */
[----:B------:R-:W-:Y:S06]  /*3e10*/  BRA `(.L_x_3585) ;  /* 0x0000000000307947 */ /* 0x000fec0003800000 */
.L_x_3582:
        /* <DEDUP_REMOVED lines=12> */
.L_x_3585:
[----:B------:R-:W-:Y:S05]  /*3ee0*/  BSYNC.RECONVERGENT B0 ;  /* 0x0000000000007941 */ /* 0x000fea0003800200 */
.L_x_3581:
[--C-:B-----5:R-:W-:Y:S01]  /*3ef0*/  HADD2.F32 R14, -RZ, R12.reuse.H1_H1 ;  /* 0x3000000cff0e7230 */ /* 0x120fe20000004100 */
[----:B------:R-:W-:Y:S01]  /*3f00*/  BSSY.RECONVERGENT B0, `(.L_x_3586) ;  /* 0x0000050000007945 */ /* 0x000fe20003800200 */
[----:B------:R-:W-:Y:S02]  /*3f10*/  HADD2.F32 R15, -RZ, R12.H0_H0 ;  /* 0x2000000cff0f7230 */ /* 0x000fe40000004100 */
[----:B------:R-:W-:Y:S01]  /*3f20*/  FADD.FTZ R10, -R6, -RZ ;  /* 0x800000ff060a7221 */ /* 0x000fe20000010100 */
        /* <DEDUP_REMOVED lines=50> */
.L_x_3589:
        /* <DEDUP_REMOVED lines=12> */
.L_x_3588:
[----:B------:R-:W-:-:S05]  /*4310*/  FADD.FTZ R12, R15, -R15 ;  /* 0x8000000f0f0c7221 */ /* 0x000fca0000010000 */
[----:B------:R-:W-:Y:S01]  /*4320*/  MOV R6, R12 ;  /* 0x0000000c00067202 */ /* 0x000fe20000000f00 */
[----:B------:R-:W-:Y:S06]  /*4330*/  BRA `(.L_x_3590) ;  /* 0x0000000000307947 */ /* 0x000fec0003800000 */
.L_x_3587:
        /* <DEDUP_REMOVED lines=12> */
.L_x_3590:
[----:B------:R-:W-:Y:S05]  /*4400*/  BSYNC.RECONVERGENT B0 ;  /* 0x0000000000007941 */ /* 0x000fea0003800200 */
.L_x_3586:
[--C-:B------:R-:W-:Y:S01]  /*4410*/  HADD2.F32 R14, -RZ, R13.reuse.H1_H1 ;  /* 0x3000000dff0e7230 */ /* 0x100fe20000004100 */
[----:B------:R-:W-:Y:S01]  /*4420*/  BSSY.RECONVERGENT B0, `(.L_x_3591) ;  /* 0x000004f000007945 */ /* 0x000fe20003800200 */
[----:B------:R-:W-:Y:S02]  /*4430*/  HADD2.F32 R16, -RZ, R13.H0_H0 ;  /* 0x2000000dff107230 */ /* 0x000fe40000004100 */
[----:B------:R-:W-:Y:S01]  /*4440*/  FADD.FTZ R13, -R12, -RZ ;  /* 0x800000ff0c0d7221 */ /* 0x000fe20000010100 */
        /* <DEDUP_REMOVED lines=36> */
[--C-:B------:R-:W-:Y:S01]  /*4690*/  LOP3.LUT R17, R14, 0x80000000, R15.reuse, 0xb8, !PT ;  /* 0x800000000e117812 */ /* 0x100fe200078eb80f */
[----:B------:R-:W-:Y:S02]  /*46a0*/  FFMA.FTZ R14, R12, R12, 1 ;  /* 0x3f8000000c0e7423 */ /* 0x000fe4000001000c */
[----:B------:R-:W-:-:S04]  /*46b0*/  @!P0 FFMA.FTZ R17, R15, R20, R15 ;  /* 0x000000140f118223 */ /* 0x000fc8000001000f */
        /* <DEDUP_REMOVED lines=10> */
.L_x_3594:
        /* <DEDUP_REMOVED lines=12> */
.L_x_3593:
[----:B------:R-:W-:-:S05]  /*4820*/  FADD.FTZ R15, R16, -R16 ;  /* 0x80000010100f7221 */ /* 0x000fca0000010000 */
[----:B------:R-:W-:Y:S01]  /*4830*/  MOV R12, R15 ;  /* 0x0000000f000c7202 */ /* 0x000fe20000000f00 */
[----:B------:R-:W-:Y:S06]  /*4840*/  BRA `(.L_x_3595) ;  /* 0x0000000000307947 */ /* 0x000fec0003800000 */
.L_x_3592:
        /* <DEDUP_REMOVED lines=12> */
.L_x_3595:
[----:B------:R-:W-:Y:S05]  /*4910*/  BSYNC.RECONVERGENT B0 ;  /* 0x0000000000007941 */ /* 0x000fea0003800200 */
.L_x_3591:
[--C-:B------:R-:W-:Y:S01]  /*4920*/  HADD2.F32 R14, -RZ, R4.reuse.H1_H1 ;  /* 0x30000004ff0e7230 */ /* 0x100fe20000004100 */
        /* <DEDUP_REMOVED lines=53> */
.L_x_3599:
        /* <DEDUP_REMOVED lines=12> */
.L_x_3598:
[----:B------:R-:W-:-:S05]  /*4d40*/  FADD.FTZ R4, R17, -R17 ;  /* 0x8000001111047221 */ /* 0x000fca0000010000 */
[----:B------:R-:W-:Y:S01]  /*4d50*/  MOV R14, R4 ;  /* 0x00000004000e7202 */ /* 0x000fe20000000f00 */
[----:B------:R-:W-:Y:S06]  /*4d60*/  BRA `(.L_x_3600) ;  /* 0x0000000000307947 */ /* 0x000fec0003800000 */
.L_x_3597:
        /* <DEDUP_REMOVED lines=12> */
.L_x_3600:
[----:B------:R-:W-:Y:S05]  /*4e30*/  BSYNC.RECONVERGENT B0 ;  /* 0x0000000000007941 */ /* 0x000fea0003800200 */
.L_x_3596:
        /* <DEDUP_REMOVED lines=54> */
.L_x_3604:
        /* <DEDUP_REMOVED lines=12> */
.L_x_3603:
[----:B------:R-:W-:-:S05]  /*5260*/  FADD.FTZ R4, R5, -R5 ;  /* 0x8000000505047221 */ /* 0x000fca0000010000 */
[----:B------:R-:W-:Y:S01]  /*5270*/  MOV R16, R4 ;  /* 0x0000000400107202 */ /* 0x000fe20000000f00 */
[----:B------:R-:W-:Y:S06]  /*5280*/  BRA `(.L_x_3605) ;  /* 0x0000000000307947 */ /* 0x000fec0003800000 */
.L_x_3602:
        /* <DEDUP_REMOVED lines=12> */
.L_x_3605:
[----:B------:R-:W-:Y:S05]  /*5350*/  BSYNC.RECONVERGENT B0 ;  /* 0x0000000000007941 */ /* 0x000fea0003800200 */
.L_x_3601:
        /* <DEDUP_REMOVED lines=54> */
.L_x_3609:
        /* <DEDUP_REMOVED lines=12> */
.L_x_3608:
[----:B------:R-:W-:-:S05]  /*5780*/  FADD.FTZ R2, R21, -R21 ;  /* 0x8000001515027221 */ /* 0x000fca0000010000 */
[----:B------:R-:W-:Y:S01]  /*5790*/  MOV R18, R2 ;  /* 0x0000000200127202 */ /* 0x000fe20000000f00 */
[----:B------:R-:W-:Y:S06]  /*57a0*/  BRA `(.L_x_3610) ;  /* 0x0000000000307947 */ /* 0x000fec0003800000 */
.L_x_3607:
        /* <DEDUP_REMOVED lines=12> */
.L_x_3610:
[----:B------:R-:W-:Y:S05]  /*5870*/  BSYNC.RECONVERGENT B0 ;  /* 0x0000000000007941 */ /* 0x000fea0003800200 */
.L_x_3606:
        /* <DEDUP_REMOVED lines=53> */
.L_x_3614:
        /* <DEDUP_REMOVED lines=12> */
.L_x_3613:
[----:B------:R-:W-:-:S05]  /*5c90*/  FADD.FTZ R20, R3, -R3 ;  /* 0x8000000303147221 */ /* 0x000fca0000010000 */
[----:B------:R-:W-:Y:S01]  /*5ca0*/  MOV R22, R20 ;  /* 0x0000001400167202 */ /* 0x000fe20000000f00 */
[----:B------:R-:W-:Y:S06]  /*5cb0*/  BRA `(.L_x_3615) ;  /* 0x0000000000307947 */ /* 0x000fec0003800000 */
.L_x_3612:
        /* <DEDUP_REMOVED lines=12> */
.L_x_3615:
[----:B------:R-:W-:Y:S05]  /*5d80*/  BSYNC.RECONVERGENT B0 ;  /* 0x0000000000007941 */ /* 0x000fea0003800200 */
.L_x_3611:
[----:B------:R-:W0:Y:S01]  /*5d90*/  LDC.64 R2, c[0x0][0x388] ;  /* 0x0000e200ff027b82 */ /* 0x000e220000000a00 */
[----:B------:R-:W-:Y:S01]  /*5da0*/  F2FP.F16.F32.PACK_AB R5, R10, R9 ;  /* 0x000000090a05723e */ /* 0x000fe200000000ff */
[----:B------:R-:W-:Y:S01]  /*5db0*/  FADD.FTZ R9, -R20, -RZ ;  /* 0x800000ff14097221 */ /* 0x000fe20000010100 */
[----:B------:R-:W-:Y:S02]  /*5dc0*/  F2FP.F16.F32.PACK_AB R4, R11, R8 ;  /* 0x000000080b04723e */ /* 0x000fe400000000ff */
[----:B------:R-:W-:Y:S02]  /*5dd0*/  F2FP.F16.F32.PACK_AB R6, R13, R6 ;  /* 0x000000060d06723e */ /* 0x000fe400000000ff */
[----:B------:R-:W-:Y:S02]  /*5de0*/  F2FP.F16.F32.PACK_AB R14, R17, R14 ;  /* 0x0000000e110e723e */ /* 0x000fe400000000ff */
[----:B------:R-:W-:Y:S02]  /*5df0*/  F2FP.F16.F32.PACK_AB R8, R21, R18 ;  /* 0x000000121508723e */ /* 0x000fe400000000ff */
[----:B------:R-:W-:Y:S01]  /*5e00*/  F2FP.F16.F32.PACK_AB R9, R9, R22 ;  /* 0x000000160909723e */ /* 0x000fe200000000ff */
[----:B0-----:R-:W-:-:S04]  /*5e10*/  IMAD.WIDE.U32 R2, R0, 0x4, R2 ;  /* 0x0000000400027825 */ /* 0x001fc800078e0002 */
[----:B------:R-:W-:Y:S01]  /*5e20*/  IMAD.WIDE.U32 R2, R7, 0x8, R2 ;  /* 0x0000000807027825 */ /* 0x000fe200078e0002 */
[----:B------:R-:W-:Y:S02]  /*5e30*/  F2FP.F16.F32.PACK_AB R7, R15, R12 ;  /* 0x0000000c0f07723e */ /* 0x000fe400000000ff */
[----:B------:R-:W-:Y:S02]  /*5e40*/  F2FP.F16.F32.PACK_AB R15, R19, R16 ;  /* 0x00000010130f723e */ /* 0x000fe400000000ff */
[----:B------:R-:W-:Y:S04]  /*5e50*/  STG.E.64 desc[UR4][R2.64], R4 ;  /* 0x0000000402007986 */ /* 0x000fe8000c101b04 */
[----:B------:R-:W-:Y:S04]  /*5e60*/  STG.E.64 desc[UR4][R2.64+0x400], R6 ;  /* 0x0004000602007986 */ /* 0x000fe8000c101b04 */
[----:B------:R-:W-:Y:S04]  /*5e70*/  STG.E.64 desc[UR4][R2.64+0x800], R14 ;  /* 0x0008000e02007986 */ /* 0x000fe8000c101b04 */
[----:B------:R-:W-:Y:S01]  /*5e80*/  STG.E.64 desc[UR4][R2.64+0xc00], R8 ;  /* 0x000c000802007986 */ /* 0x000fe2000c101b04 */
[----:B------:R-:W-:Y:S05]  /*5e90*/  EXIT ;  /* 0x000000000000794d */ /* 0x000fea0003800000 */
.L_x_3616:
        /* <DEDUP_REMOVED lines=14> */
.L_x_7524:


//--------------------- .text._ZN2at6native29vectorized_elementwise_kernelILi4EZZZNS0_15tan_kernel_cudaERNS_18TensorIteratorBaseEENKUlvE_clEvENKUlvE1_clEvEUlN3c107complexINS6_4HalfEEEE_St5arrayIPcLm2EEEEviT0_T1_ --------------------------
	.section	.text._ZN2at6native29vectorized_elementwise_kernelILi4EZZZNS0_15tan_kernel_cudaERNS_18TensorIteratorBaseEENKUlvE_clEvENKUlvE1_clEvEUlN3c107complexINS6_4HalfEEEE_St5arrayIPcLm2EEEEviT0_T1_,"ax",@progbits
	.align	128
        .global         _ZN2at6native29vectorized_elementwise_kernelILi4EZZZNS0_15tan_kernel_cudaERNS_18TensorIteratorBaseEENKUlvE_clEvENKUlvE1_clEvEUlN3c107complexINS6_4HalfEEEE_St5arrayIPcLm2EEEEviT0_T1_
        .type           _ZN2at6native29vectorized_elementwise_kernelILi4EZZZNS0_15tan_kernel_cudaERNS_18TensorIteratorBaseEENKUlvE_clEvENKUlvE1_clEvEUlN3c107complexINS6_4HalfEEEE_St5arrayIPcLm2EEEEviT0_T1_,@function
        .size           _ZN2at6native29vectorized_elementwise_kernelILi4EZZZNS0_15tan_kernel_cudaERNS_18TensorIteratorBaseEENKUlvE_clEvENKUlvE1_clEvEUlN3c107complexINS6_4HalfEEEE_St5arrayIPcLm2EEEEviT0_T1_,(.L_x_7525 - _ZN2at6native29vectorized_elementwise_kernelILi4EZZZNS0_15tan_kernel_cudaERNS_18TensorIteratorBaseEENKUlvE_clEvENKUlvE1_clEvEUlN3c107complexINS6_4HalfEEEE_St5arrayIPcLm2EEEEviT0_T1_)
        .other          _ZN2at6native29vectorized_elementwise_kernelILi4EZZZNS0_15tan_kernel_cudaERNS_18TensorIteratorBaseEENKUlvE_clEvENKUlvE1_clEvEUlN3c107complexINS6_4HalfEEEE_St5arrayIPcLm2EEEEviT0_T1_,@"STO_CUDA_ENTRY STV_DEFAULT"
_ZN2at6native29vectorized_elementwise_kernelILi4EZZZNS0_15tan_kernel_cudaERNS_18TensorIteratorBaseEENKUlvE_clEvENKUlvE1_clEvEUlN3c107complexINS6_4HalfEEEE_St5arrayIPcLm2EEEEviT0_T1_:
.text._ZN2at6native29vectorized_elementwise_kernelILi4EZZZNS0_15tan_kernel_cudaERNS_18TensorIteratorBaseEENKUlvE_clEvENKUlvE1_clEvEUlN3c107complexINS6_4HalfEEEE_St5arrayIPcLm2EEEEviT0_T1_:
        /* <DEDUP_REMOVED lines=105> */
.L_x_3621:
        /* <DEDUP_REMOVED lines=18> */
.L_x_3623:
        /* <DEDUP_REMOVED lines=40> */
.L_x_3622:
[----:B------:R-:W-:Y:S05]  /*0a30*/  BSYNC.RECONVERGENT B1 ;  /* 0x0000000000017941 */ /* 0x000fea0003800200 */
.L_x_3620:
[----:B------:R-:W-:-:S07]  /*0a40*/  FADD.FTZ R23, -R6, -RZ ;  /* 0x800000ff06177221 */ /* 0x000fce0000010100 */
.L_x_3619:
[----:B------:R-:W-:Y:S05]  /*0a50*/  BSYNC.RECONVERGENT B0 ;  /* 0x0000000000007941 */ /* 0x000fea0003800200 */
.L_x_3618:
        /* <DEDUP_REMOVED lines=56> */
.L_x_3629:
        /* <DEDUP_REMOVED lines=12> */
.L_x_3628:
[----:B------:R-:W-:-:S05]  /*0ea0*/  FADD.FTZ R6, R9, -R9 ;  /* 0x8000000909067221 */ /* 0x000fca0000010000 */
[----:B------:R-:W-:Y:S01]  /*0eb0*/  MOV R18, R6 ;  /* 0x0000000600127202 */ /* 0x000fe20000000f00 */
[----:B------:R-:W-:Y:S06]  /*0ec0*/  BRA `(.L_x_3630) ;  /* 0x0000000000307947 */ /* 0x000fec0003800000 */
.L_x_3627:
        /* <DEDUP_REMOVED lines=12> */
.L_x_3630:
[----:B------:R-:W-:Y:S05]  /*0f90*/  BSYNC.RECONVERGENT B1 ;  /* 0x0000000000017941 */ /* 0x000fea0003800200 */
.L_x_3626:
[----:B------:R-:W-:-:S07]  /*0fa0*/  FADD.FTZ R19, -R6, -RZ ;  /* 0x800000ff06137221 */ /* 0x000fce0000010100 */
.L_x_3625:
[----:B------:R-:W-:Y:S05]  /*0fb0*/  BSYNC.RECONVERGENT B0 ;  /* 0x0000000000007941 */ /* 0x000fea0003800200 */
.L_x_3624:
        /* <DEDUP_REMOVED lines=57> */
.L_x_3636:
        /* <DEDUP_REMOVED lines=12> */
.L_x_3635:
[----:B------:R-:W-:-:S05]  /*1410*/  FADD.FTZ R7, R14, -R14 ;  /* 0x8000000e0e077221 */ /* 0x000fca0000010000 */
[----:B------:R-:W-:Y:S01]  /*1420*/  MOV R6, R7 ;  /* 0x0000000700067202 */ /* 0x000fe20000000f00 */
[----:B------:R-:W-:Y:S06]  /*1430*/  BRA `(.L_x_3637) ;  /* 0x0000000000307947 */ /* 0x000fec0003800000 */
.L_x_3634:
        /* <DEDUP_REMOVED lines=12> */
.L_x_3637:
[----:B------:R-:W-:Y:S05]  /*1500*/  BSYNC.RECONVERGENT B1 ;  /* 0x0000000000017941 */ /* 0x000fea0003800200 */
.L_x_3633:
[----:B------:R-:W-:-:S07]  /*1510*/  FADD.FTZ R7, -R7, -RZ ;  /* 0x800000ff07077221 */ /* 0x000fce0000010100 */
.L_x_3632:
[----:B------:R-:W-:Y:S05]  /*1520*/  BSYNC.RECONVERGENT B0 ;  /* 0x0000000000007941 */ /* 0x000fea0003800200 */
.L_x_3631:
        /* <DEDUP_REMOVED lines=56> */
.L_x_3643:
        /* <DEDUP_REMOVED lines=12> */
.L_x_3642:
[----:B------:R-:W-:-:S05]  /*1970*/  FADD.FTZ R9, R14, -R14 ;  /* 0x8000000e0e097221 */ /* 0x000fca0000010000 */
[----:B------:R-:W-:Y:S01]  /*1980*/  MOV R8, R9 ;  /* 0x0000000900087202 */ /* 0x000fe20000000f00 */
[----:B------:R-:W-:Y:S06]  /*1990*/  BRA `(.L_x_3644) ;  /* 0x0000000000307947 */ /* 0x000fec0003800000 */
.L_x_3641:
        /* <DEDUP_REMOVED lines=12> */
.L_x_3644:
[----:B------:R-:W-:Y:S05]  /*1a60*/  BSYNC.RECONVERGENT B1 ;  /* 0x0000000000017941 */ /* 0x000fea0003800200 */
.L_x_3640:
[----:B------:R-:W-:-:S07]  /*1a70*/  FADD.FTZ R9, -R9, -RZ ;  /* 0x800000ff09097221 */ /* 0x000fce0000010100 */
.L_x_3639:
[----:B------:R-:W-:Y:S05]  /*1a80*/  BSYNC.RECONVERGENT B0 ;  /* 0x0000000000007941 */ /* 0x000fea0003800200 */
.L_x_3638:
        /* <DEDUP_REMOVED lines=56> */
.L_x_3650:
        /* <DEDUP_REMOVED lines=12> */
.L_x_3649:
[----:B------:R-:W-:-:S05]  /*1ed0*/  FADD.FTZ R11, R14, -R14 ;  /* 0x8000000e0e0b7221 */ /* 0x000fca0000010000 */
[----:B------:R-:W-:Y:S01]  /*1ee0*/  MOV R10, R11 ;  /* 0x0000000b000a7202 */ /* 0x000fe20000000f00 */
[----:B------:R-:W-:Y:S06]  /*1ef0*/  BRA `(.L_x_3651) ;  /* 0x0000000000307947 */ /* 0x000fec0003800000 */
.L_x_3648:
        /* <DEDUP_REMOVED lines=12> */
.L_x_3651:
[----:B------:R-:W-:Y:S05]  /*1fc0*/  BSYNC.RECONVERGENT B1 ;  /* 0x0000000000017941 */ /* 0x000fea0003800200 */
.L_x_3647:
[----:B------:R-:W-:-:S07]  /*1fd0*/  FADD.FTZ R11, -R11, -RZ ;  /* 0x800000ff0b0b7221 */ /* 0x000fce0000010100 */
.L_x_3646:
[----:B------:R-:W-:Y:S05]  /*1fe0*/  BSYNC.RECONVERGENT B0 ;  /* 0x0000000000007941 */ /* 0x000fea0003800200 */
.L_x_3645:
        /* <DEDUP_REMOVED lines=56> */
.L_x_3657:
        /* <DEDUP_REMOVED lines=12> */
.L_x_3656:
[----:B------:R-:W-:-:S05]  /*2430*/  FADD.FTZ R13, R16, -R16 ;  /* 0x80000010100d7221 */ /* 0x000fca0000010000 */
[----:B------:R-:W-:Y:S01]  /*2440*/  MOV R12, R13 ;  /* 0x0000000d000c7202 */ /* 0x000fe20000000f00 */
[----:B------:R-:W-:Y:S06]  /*2450*/  BRA `(.L_x_3658) ;  /* 0x0000000000307947 */ /* 0x000fec0003800000 */
.L_x_3655:
        /* <DEDUP_REMOVED lines=12> */
.L_x_3658:
[----:B------:R-:W-:Y:S05]  /*2520*/  BSYNC.RECONVERGENT B1 ;  /* 0x0000000000017941 */ /* 0x000fea0003800200 */
.L_x_3654:
[----:B------:R-:W-:-:S07]  /*2530*/  FADD.FTZ R13, -R13, -RZ ;  /* 0x800000ff0d0d7221 */ /* 0x000fce0000010100 */
.L_x_3653:
[----:B------:R-:W-:Y:S05]  /*2540*/  BSYNC.RECONVERGENT B0 ;  /* 0x0000000000007941 */ /* 0x000fea0003800200 */
.L_x_3652:
        /* <DEDUP_REMOVED lines=57> */
.L_x_3664:
        /* <DEDUP_REMOVED lines=12> */
.L_x_3663:
[----:B------:R-:W-:-:S05]  /*29a0*/  FADD.FTZ R5, R16, -R16 ;  /* 0x8000001010057221 */ /* 0x000fca0000010000 */
[----:B------:R-:W-:Y:S01]  /*29b0*/  MOV R14, R5 ;  /* 0x00000005000e7202 */ /* 0x000fe20000000f00 */
[----:B------:R-:W-:Y:S06]  /*29c0*/  BRA `(.L_x_3665) ;  /* 0x0000000000307947 */ /* 0x000fec0003800000 */
.L_x_3662:
        /* <DEDUP_REMOVED lines=12> */
.L_x_3665:
[----:B------:R-:W-:Y:S05]  /*2a90*/  BSYNC.RECONVERGENT B1 ;  /* 0x0000000000017941 */ /* 0x000fea0003800200 */
.L_x_3661:
[----:B------:R-:W-:-:S07]  /*2aa0*/  FADD.FTZ R15, -R5, -RZ ;  /* 0x800000ff050f7221 */ /* 0x000fce0000010100 */
.L_x_3660:
[----:B------:R-:W-:Y:S05]  /*2ab0*/  BSYNC.RECONVERGENT B0 ;  /* 0x0000000000007941 */ /* 0x000fea0003800200 */
.L_x_3659:
        /* <DEDUP_REMOVED lines=57> */
.L_x_3671:
        /* <DEDUP_REMOVED lines=12> */
.L_x_3670:
[----:B------:R-:W-:-:S05]  /*2f10*/  FADD.FTZ R4, R17, -R17 ;  /* 0x8000001111047221 */ /* 0x000fca0000010000 */
[----:B------:R-:W-:Y:S01]  /*2f20*/  MOV R16, R4 ;  /* 0x0000000400107202 */ /* 0x000fe20000000f00 */
[----:B------:R-:W-:Y:S06]  /*2f30*/  BRA `(.L_x_3672) ;  /* 0x0000000000307947 */ /* 0x000fec0003800000 */
.L_x_3669:
        /* <DEDUP_REMOVED lines=12> */
.L_x_3672:
[----:B------:R-:W-:Y:S05]  /*3000*/  BSYNC.RECONVERGENT B1 ;  /* 0x0000000000017941 */ /* 0x000fea0003800200 */
.L_x_3668:
[----:B------:R-:W-:-:S07]  /*3010*/  FADD.FTZ R17, -R4, -RZ ;  /* 0x800000ff04117221 */ /* 0x000fce0000010100 */
.L_x_3667:
[----:B------:R-:W-:Y:S05]  /*3020*/  BSYNC.RECONVERGENT B0 ;  /* 0x0000000000007941 */ /* 0x000fea0003800200 */
.L_x_3666:
        /* <DEDUP_REMOVED lines=24> */
.L_x_3675:
        /* <DEDUP_REMOVED lines=8> */
.L_x_3676:
        /* <DEDUP_REMOVED lines=8> */
.L_x_3677:
        /* <DEDUP_REMOVED lines=9> */
.L_x_3678:
[----:B------:R-:W-:Y:S05]  /*3340*/  BSYNC.RELIABLE B1 ;  /* 0x0000000000017941 */ /* 0x000fea0003800100 */
.L_x_3674:
[----:B------:R-:W-:-:S13]  /*3350*/  ISETP.GE.U32.AND P0, PT, R3, R2, PT ;  /* 0x000000020300720c */ /* 0x000fda0003f06070 */
[----:B012---:R-:W0:Y:S01]  /*3360*/  @!P0 LDC.64 R4, c[0x0][0x388] ;  /* 0x0000e200ff048b82 */ /* 0x007e220000000a00 */
[----:B------:R-:W-:Y:S02]  /*3370*/  @!P0 IADD3 R7, PT, PT, R0, R3, RZ ;  /* 0x0000000300078210 */ /* 0x000fe40007ffe0ff */
[----:B------:R-:W-:Y:S02]  /*3380*/  @!P0 F2FP.F16.F32.PACK_AB R15, R15, R14 ;  /* 0x0000000e0f0f823e */ /* 0x000fe400000000ff */
[----:B------:R-:W-:Y:S01]  /*3390*/  @!P0 IADD3 R3, PT, PT, R3, 0x80, RZ ;  /* 0x0000008003038810 */ /* 0x000fe20007ffe0ff */
[----:B0-----:R-:W-:-:S05]  /*33a0*/  @!P0 IMAD.WIDE.U32 R4, R7, 0x4, R4 ;  /* 0x0000000407048825 */ /* 0x001fca00078e0004 */
[----:B------:R3:W-:Y:S02]  /*33b0*/  @!P0 STG.E desc[UR4][R4.64], R15 ;  /* 0x0000000f04008986 */ /* 0x0007e4000c101904 */
.L_x_3679:
[----:B------:R-:W-:Y:S05]  /*33c0*/  BSYNC.RECONVERGENT B0 ;  /* 0x0000000000007941 */ /* 0x000fea0003800200 */
.L_x_3673:
        /* <DEDUP_REMOVED lines=9> */
.L_x_3617:
[----:B------:R-:W0:Y:S01]  /*3460*/  S2R R13, SR_TID.X ;  /* 0x00000000000d7919 */ /* 0x000e220000002100 */
[----:B------:R-:W1:Y:S02]  /*3470*/  LDC.64 R2, c[0x0][0x390] ;  /* 0x0000e400ff027b82 */ /* 0x000e640000000a00 */
[----:B-1----:R-:W-:-:S04]  /*3480*/  IMAD.WIDE.U32 R2, R0, 0x4, R2 ;  /* 0x0000000400027825 */ /* 0x002fc800078e0002 */
[----:B0-----:R-:W-:-:S05]  /*3490*/  IMAD.WIDE.U32 R14, R13, 0x10, R2 ;  /* 0x000000100d0e7825 */ /* 0x001fca00078e0002 */
[----:B------:R-:W2:Y:S04]  /*34a0*/  LDG.E.128 R8, desc[UR4][R14.64] ;  /* 0x000000040e087981 */ /* 0x000ea8000c1e1d00 */
[----:B------:R0:W5:Y:S01]  /*34b0*/  LDG.E.128 R4, desc[UR4][R14.64+0x800] ;  /* 0x000800040e047981 */ /* 0x000162000c1e1d00 */
[----:B------:R-:W-:Y:S01]  /*34c0*/  BSSY.RECONVERGENT B0, `(.L_x_3680) ;  /* 0x000004e000007945 */ /* 0x000fe20003800200 */
[--C-:B--2---:R-:W-:Y:S02]  /*34d0*/  HADD2.F32 R12, -RZ, R8.reuse.H1_H1 ;  /* 0x30000008ff0c7230 */ /* 0x104fe40000004100 */
        /* <DEDUP_REMOVED lines=18> */
.L_x_3681:
        /* <DEDUP_REMOVED lines=18> */
.L_x_3683:
        /* <DEDUP_REMOVED lines=26> */
[----:B------:R-:W-:-:S05]  /*38c0*/  FFMA.FTZ R2, R14, 2, R15 ;  /* 0x400000000e027823 */ /* 0x000fca000001000f */
[--C-:B------:R-:W-:Y:S01]  /*38d0*/  LOP3.LUT R8, R2, 0x80000000, R3.reuse, 0xb8, !PT ;  /* 0x8000000002087812 */ /* 0x100fe200078eb803 */
[----:B------:R-:W-:Y:S01]  /*38e0*/  FMUL.FTZ R2, R19, R16 ;  /* 0x0000001013027220 */ /* 0x000fe20000410000 */
[----:B------:R-:W-:-:S03]  /*38f0*/  @!P0 FFMA.FTZ R8, R3, R12, R3 ;  /* 0x0000000c03088223 */ /* 0x000fc60000010003 */
[----:B------:R-:W-:Y:S01]  /*3900*/  FFMA.FTZ R3, R2, R2, 1 ;  /* 0x3f80000002037423 */ /* 0x000fe20000010002 */
[----:B------:R-:W-:-:S03]  /*3910*/  FFMA.FTZ R12, R8, R8, 1 ;  /* 0x3f800000080c7423 */ /* 0x000fc60000010008 */
        /* <DEDUP_REMOVED lines=8> */
.L_x_3682:
[----:B------:R-:W-:Y:S05]  /*39a0*/  BSYNC.RECONVERGENT B0 ;  /* 0x0000000000007941 */ /* 0x000fea0003800200 */
.L_x_3680:
        /* <DEDUP_REMOVED lines=53> */
.L_x_3687:
[----:B------:R-:W-:Y:S01]  /*3d00*/  FMUL.RZ R14, R15, 0.15915493667125701904 ;  /* 0x3e22f9830f0e7820 */ /* 0x000fe2000040c000 */
[----:B------:R-:W-:Y:S01]  /*3d10*/  FMUL.FTZ R12, |R8|, -1.4426950216293334961 ;  /* 0xbfb8aa3b080c7820 */ /* 0x000fe20000410200 */
[----:B------:R-:W-:Y:S02]  /*3d20*/  MOV R15, 0x3f800000 ;  /* 0x3f800000000f7802 */ /* 0x000fe40000000f00 */
[----:B------:R-:W0:Y:S02]  /*3d30*/  MUFU.SIN R9, R14 ;  /* 0x0000000e00097308 */ /* 0x000e240000000400 */
[----:B------:R-:W-:-:S06]  /*3d40*/  LOP3.LUT R8, R15, 0x80000000, R8, 0xb8, !PT ;  /* 0x800000000f087812 */ /* 0x000fcc00078eb808 */
[----:B------:R-:W1:Y:S08]  /*3d50*/  MUFU.COS R16, R14 ;  /* 0x0000000e00107308 */ /* 0x000e700000000000 */
[----:B------:R-:W2:Y:S01]  /*3d60*/  MUFU.EX2 R12, R12 ;  /* 0x0000000c000c7308 */ /* 0x000ea20000000800 */
[----:B0-----:R-:W-:-:S04]  /*3d70*/  FMUL.FTZ R9, R9, 4 ;  /* 0x4080000009097820 */ /* 0x001fc80000410000 */
[----:B-1----:R-:W-:-:S04]  /*3d80*/  FMUL.FTZ R9, R16, R9 ;  /* 0x0000000910097220 */ /* 0x002fc80000410000 */
[----:B--2---:R-:W-:-:S04]  /*3d90*/  FMUL.FTZ R9, R12, R9 ;  /* 0x000000090c097220 */ /* 0x004fc80000410000 */
[----:B------:R-:W-:Y:S01]  /*3da0*/  FMUL.FTZ R9, R12, R9 ;  /* 0x000000090c097220 */ /* 0x000fe20000410000 */
[----:B------:R-:W-:Y:S06]  /*3db0*/  BRA `(.L_x_3688) ;  /* 0x00000000003c7947 */ /* 0x000fec0003800000 */
.L_x_3686:
[----:B------:R-:W-:-:S05]  /*3dc0*/  FADD.FTZ R8, R15, -R15 ;  /* 0x8000000f0f087221 */ /* 0x000fca0000010000 */
[----:B------:R-:W-:Y:S01]  /*3dd0*/  MOV R9, R8 ;  /* 0x0000000800097202 */ /* 0x000fe20000000f00 */
[----:B------:R-:W-:Y:S06]  /*3de0*/  BRA `(.L_x_3688) ;  /* 0x0000000000307947 */ /* 0x000fec0003800000 */
.L_x_3685:
        /* <DEDUP_REMOVED lines=12> */
.L_x_3688:
[----:B------:R-:W-:Y:S05]  /*3eb0*/  BSYNC.RECONVERGENT B0 ;  /* 0x0000000000007941 */ /* 0x000fea0003800200 */
.L_x_3684:
        /* <DEDUP_REMOVED lines=54> */
.L_x_3692:
        /* <DEDUP_REMOVED lines=12> */
.L_x_3691:
[----:B------:R-:W-:-:S05]  /*42e0*/  FADD.FTZ R8, R15, -R15 ;  /* 0x8000000f0f087221 */ /* 0x000fca0000010000 */
[----:B------:R-:W-:Y:S01]  /*42f0*/  MOV R12, R8 ;  /* 0x00000008000c7202 */ /* 0x000fe20000000f00 */
[----:B------:R-:W-:Y:S06]  /*4300*/  BRA `(.L_x_3693) ;  /* 0x0000000000307947 */ /* 0x000fec0003800000 */
.L_x_3690:
        /* <DEDUP_REMOVED lines=12> */
.L_x_3693:
[----:B------:R-:W-:Y:S05]  /*43d0*/  BSYNC.RECONVERGENT B0 ;  /* 0x0000000000007941 */ /* 0x000fea0003800200 */
.L_x_3689:
        /* <DEDUP_REMOVED lines=54> */
.L_x_3697:
        /* <DEDUP_REMOVED lines=12> */
.L_x_3696:
[----:B------:R-:W-:-:S05]  /*4800*/  FADD.FTZ R8, R11, -R11 ;  /* 0x8000000b0b087221 */ /* 0x000fca0000010000 */
[----:B------:R-:W-:Y:S01]  /*4810*/  MOV R16, R8 ;  /* 0x0000000800107202 */ /* 0x000fe20000000f00 */
[----:B------:R-:W-:Y:S06]  /*4820*/  BRA `(.L_x_3698) ;  /* 0x0000000000307947 */ /* 0x000fec0003800000 */
.L_x_3695:
        /* <DEDUP_REMOVED lines=12> */
.L_x_3698:
[----:B------:R-:W-:Y:S05]  /*48f0*/  BSYNC.RECONVERGENT B0 ;  /* 0x0000000000007941 */ /* 0x000fea0003800200 */
.L_x_3694:
        /* <DEDUP_REMOVED lines=54> */
.L_x_3702:
        /* <DEDUP_REMOVED lines=12> */
.L_x_3701:
[----:B------:R-:W-:-:S05]  /*4d20*/  FADD.FTZ R4, R15, -R15 ;  /* 0x8000000f0f047221 */ /* 0x000fca0000010000 */
[----:B------:R-:W-:Y:S01]  /*4d30*/  MOV R8, R4 ;  /* 0x0000000400087202 */ /* 0x000fe20000000f00 */
[----:B------:R-:W-:Y:S06]  /*4d40*/  BRA `(.L_x_3703) ;  /* 0x0000000000307947 */ /* 0x000fec0003800000 */
.L_x_3700:
        /* <DEDUP_REMOVED lines=12> */
.L_x_3703:
[----:B------:R-:W-:Y:S05]  /*4e10*/  BSYNC.RECONVERGENT B0 ;  /* 0x0000000000007941 */ /* 0x000fea0003800200 */
.L_x_3699:
        /* <DEDUP_REMOVED lines=54> */
.L_x_3707:
        /* <DEDUP_REMOVED lines=12> */
.L_x_3706:
[----:B------:R-:W-:-:S05]  /*5240*/  FADD.FTZ R4, R5, -R5 ;  /* 0x8000000505047221 */ /* 0x000fca0000010000 */
[----:B------:R-:W-:Y:S01]  /*5250*/  MOV R14, R4 ;  /* 0x00000004000e7202 */ /* 0x000fe20000000f00 */
[----:B------:R-:W-:Y:S06]  /*5260*/  BRA `(.L_x_3708) ;  /* 0x0000000000307947 */ /* 0x000fec0003800000 */
.L_x_3705:
        /* <DEDUP_REMOVED lines=12> */
.L_x_3708:
[----:B------:R-:W-:Y:S05]  /*5330*/  BSYNC.RECONVERGENT B0 ;  /* 0x0000000000007941 */ /* 0x000fea0003800200 */
.L_x_3704:
        /* <DEDUP_REMOVED lines=54> */
.L_x_3712:
        /* <DEDUP_REMOVED lines=12> */
.L_x_3711:
[----:B------:R-:W-:-:S05]  /*5760*/  FADD.FTZ R4, R15, -R15 ;  /* 0x8000000f0f047221 */ /* 0x000fca0000010000 */
[----:B------:R-:W-:Y:S01]  /*5770*/  MOV R18, R4 ;  /* 0x0000000400127202 */ /* 0x000fe20000000f00 */
[----:B------:R-:W-:Y:S06]  /*5780*/  BRA `(.L_x_3713) ;  /* 0x0000000000307947 */ /* 0x000fec0003800000 */
.L_x_3710:
        /* <DEDUP_REMOVED lines=12> */
.L_x_3713:
[----:B------:R-:W-:Y:S05]  /*5850*/  BSYNC.RECONVERGENT B0 ;  /* 0x0000000000007941 */ /* 0x000fea0003800200 */
.L_x_3709:
        /* <DEDUP_REMOVED lines=15> */
[----:B------:R-:W-:Y:S02]  /*5950*/  MOV R25, 0x363d0ada ;  /* 0x363d0ada00197802 */ /* 0x000fe40000000f00 */
        /* <DEDUP_REMOVED lines=12> */
[----:B------:R-:W-:Y:S01]  /*5a20*/  FMUL.FTZ R6, R5, R5 ;  /* 0x0000000505067220 */ /* 0x000fe20000410000 */
[----:B------:R-:W-:-:S03]  /*5a30*/  SHF.L.U32 R15, R15, 0x17, RZ ;  /* 0x000000170f0f7819 */ /* 0x000fc600000006ff */
[C---:B------:R-:W-:Y:S01]  /*5a40*/  FFMA.FTZ R5, R6.reuse, R25, 0.00019836159481201320887 ;  /* 0x394fff4906057423 */ /* 0x040fe20000010019 */
[----:B------:R-:W1:Y:S03]  /*5a50*/  MUFU.EX2 R22, R22 ;  /* 0x0000001600167308 */ /* 0x000e660000000800 */
[----:B------:R-:W-:-:S04]  /*5a60*/  FFMA.FTZ R25, R6, R5, 0.0083333496004343032837 ;  /* 0x3c08889a06197423 */ /* 0x000fc80000010005 */
[----:B------:R-:W-:Y:S01]  /*5a70*/  FFMA.FTZ R25, R6, R25, 0.16666667163372039795 ;  /* 0x3e2aaaab06197423 */ /* 0x000fe20000010019 */
[----:B0-----:R-:W-:-:S03]  /*5a80*/  FMUL.FTZ R4, R4, R7 ;  /* 0x0000000704047220 */ /* 0x001fc60000410000 */
[----:B------:R-:W-:Y:S01]  /*5a90*/  FMUL.FTZ R25, R6, R25 ;  /* 0x0000001906197220 */ /* 0x000fe20000410000 */
[----:B------:R-:W-:Y:S01]  /*5aa0*/  FFMA.FTZ R6, R4, R4, 1 ;  /* 0x3f80000004067423 */ /* 0x000fe20000010004 */
[----:B-1----:R-:W-:-:S04]  /*5ab0*/  FMUL.FTZ R15, R15, R22 ;  /* 0x000000160f0f7220 */ /* 0x002fc80000410000 */
[----:B------:R-:W0:Y:S02]  /*5ac0*/  MUFU.RCP R24, R15 ;  /* 0x0000000f00187308 */ /* 0x000e240000001000 */
[----:B0-----:R-:W-:-:S04]  /*5ad0*/  FMUL.FTZ R22, R24, -0.125 ;  /* 0xbe00000018167820 */ /* 0x001fc80000410000 */
[----:B------:R-:W-:-:S05]  /*5ae0*/  FFMA.FTZ R5, R15, 2, R22 ;  /* 0x400000000f057823 */ /* 0x000fca0000010016 */
[--C-:B------:R-:W-:Y:S01]  /*5af0*/  LOP3.LUT R5, R5, 0x80000000, R20.reuse, 0xb8, !PT ;  /* 0x8000000005057812 */ /* 0x100fe200078eb814 */
[----:B------:R-:W-:-:S04]  /*5b00*/  @!P0 FFMA.FTZ R5, R20, R25, R20 ;  /* 0x0000001914058223 */ /* 0x000fc80000010014 */
        /* <DEDUP_REMOVED lines=10> */
.L_x_3717:
        /* <DEDUP_REMOVED lines=12> */
.L_x_3716:
[----:B------:R-:W-:-:S05]  /*5c70*/  FADD.FTZ R20, R7, -R7 ;  /* 0x8000000707147221 */ /* 0x000fca0000010000 */
[----:B------:R-:W-:Y:S01]  /*5c80*/  MOV R15, R20 ;  /* 0x00000014000f7202 */ /* 0x000fe20000000f00 */
[----:B------:R-:W-:Y:S06]  /*5c90*/  BRA `(.L_x_3718) ;  /* 0x0000000000307947 */ /* 0x000fec0003800000 */
.L_x_3715:
        /* <DEDUP_REMOVED lines=12> */
.L_x_3718:
[----:B------:R-:W-:Y:S05]  /*5d60*/  BSYNC.RECONVERGENT B0 ;  /* 0x0000000000007941 */ /* 0x000fea0003800200 */
.L_x_3714:
[----:B------:R-:W0:Y:S01]  /*5d70*/  LDC.64 R4, c[0x0][0x388] ;  /* 0x0000e200ff047b82 */ /* 0x000e220000000a00 */
[----:B------:R-:W-:Y:S02]  /*5d80*/  F2FP.F16.F32.PACK_AB R6, R19, R12 ;  /* 0x0000000c1306723e */ /* 0x000fe400000000ff */
[----:B------:R-:W-:Y:S02]  /*5d90*/  F2FP.F16.F32.PACK_AB R8, R11, R8 ;  /* 0x000000080b08723e */ /* 0x000fe400000000ff */
[----:B------:R-:W-:Y:S01]  /*5da0*/  F2FP.F16.F32.PACK_AB R7, R21, R16 ;  /* 0x000000101507723e */ /* 0x000fe200000000ff */
[----:B0-----:R-:W-:-:S04]  /*5db0*/  IMAD.WIDE.U32 R4, R0, 0x4, R4 ;  /* 0x0000000400047825 */ /* 0x001fc800078e0004 */
[----:B------:R-:W-:Y:S01]  /*5dc0*/  FADD.FTZ R0, -R20, -RZ ;  /* 0x800000ff14007221 */ /* 0x000fe20000010100 */
[----:B------:R-:W-:Y:S01]  /*5dd0*/  IMAD.WIDE.U32 R12, R13, 0x10, R4 ;  /* 0x000000100d0c7825 */ /* 0x000fe200078e0004 */
[----:B------:R-:W-:Y:S02]  /*5de0*/  F2FP.F16.F32.PACK_AB R5, R10, R9 ;  /* 0x000000090a05723e */ /* 0x000fe400000000ff */
[----:B------:R-:W-:Y:S02]  /*5df0*/  F2FP.F16.F32.PACK_AB R4, R3, R2 ;  /* 0x000000020304723e */ /* 0x000fe400000000ff */
[----:B------:R-:W-:Y:S02]  /*5e00*/  F2FP.F16.F32.PACK_AB R10, R23, R18 ;  /* 0x00000012170a723e */ /* 0x000fe400000000ff */
[----:B------:R-:W-:Y:S01]  /*5e10*/  F2FP.F16.F32.PACK_AB R9, R17, R14 ;  /* 0x0000000e1109723e */ /* 0x000fe200000000ff */
[----:B------:R-:W-:Y:S01]  /*5e20*/  STG.E.128 desc[UR4][R12.64], R4 ;  /* 0x000000040c007986 */ /* 0x000fe2000c101d04 */
[----:B------:R-:W-:-:S05]  /*5e30*/  F2FP.F16.F32.PACK_AB R11, R0, R15 ;  /* 0x0000000f000b723e */ /* 0x000fca00000000ff */
[----:B------:R-:W-:Y:S01]  /*5e40*/  STG.E.128 desc[UR4][R12.64+0x800], R8 ;  /* 0x000800080c007986 */ /* 0x000fe2000c101d04 */
[----:B------:R-:W-:Y:S05]  /*5e50*/  EXIT ;  /* 0x000000000000794d */ /* 0x000fea0003800000 */
.L_x_3719:
        /* <DEDUP_REMOVED lines=10> */
.L_x_7525:


//--------------------- .text._ZN2at6native29vectorized_elementwise_kernelILi8EZZZNS0_15tan_kernel_cudaERNS_18TensorIteratorBaseEENKUlvE_clEvENKUlvE1_clEvEUlN3c107complexINS6_4HalfEEEE_St5arrayIPcLm2EEEEviT0_T1_ --------------------------
	.section	.text._ZN2at6native29vectorized_elementwise_kernelILi8EZZZNS0_15tan_kernel_cudaERNS_18TensorIteratorBaseEENKUlvE_clEvENKUlvE1_clEvEUlN3c107complexINS6_4HalfEEEE_St5arrayIPcLm2EEEEviT0_T1_,"ax",@progbits
	.align	128
        .global         _ZN2at6native29vectorized_elementwise_kernelILi8EZZZNS0_15tan_kernel_cudaERNS_18TensorIteratorBaseEENKUlvE_clEvENKUlvE1_clEvEUlN3c107complexINS6_4HalfEEEE_St5arrayIPcLm2EEEEviT0_T1_
        .type           _ZN2at6native29vectorized_elementwise_kernelILi8EZZZNS0_15tan_kernel_cudaERNS_18TensorIteratorBaseEENKUlvE_clEvENKUlvE1_clEvEUlN3c107complexINS6_4HalfEEEE_St5arrayIPcLm2EEEEviT0_T1_,@function
        .size           _ZN2at6native29vectorized_elementwise_kernelILi8EZZZNS0_15tan_kernel_cudaERNS_18TensorIteratorBaseEENKUlvE_clEvENKUlvE1_clEvEUlN3c107complexINS6_4HalfEEEE_St5arrayIPcLm2EEEEviT0_T1_,(.L_x_7526 - _ZN2at6native29vectorized_elementwise_kernelILi8EZZZNS0_15tan_kernel_cudaERNS_18TensorIteratorBaseEENKUlvE_clEvENKUlvE1_clEvEUlN3c107complexINS6_4HalfEEEE_St5arrayIPcLm2EEEEviT0_T1_)
        .other          _ZN2at6native29vectorized_elementwise_kernelILi8EZZZNS0_15tan_kernel_cudaERNS_18TensorIteratorBaseEENKUlvE_clEvENKUlvE1_clEvEUlN3c107complexINS6_4HalfEEEE_St5arrayIPcLm2EEEEviT0_T1_,@"STO_CUDA_ENTRY STV_DEFAULT"
_ZN2at6native29vectorized_elementwise_kernelILi8EZZZNS0_15tan_kernel_cudaERNS_18TensorIteratorBaseEENKUlvE_clEvENKUlvE1_clEvEUlN3c107complexINS6_4HalfEEEE_St5arrayIPcLm2EEEEviT0_T1_:
.text._ZN2at6native29vectorized_elementwise_kernelILi8EZZZNS0_15tan_kernel_cudaERNS_18TensorIteratorBaseEENKUlvE_clEvENKUlvE1_clEvEUlN3c107complexINS6_4HalfEEEE_St5arrayIPcLm2EEEEviT0_T1_:
        /* <DEDUP_REMOVED lines=105> */
.L_x_3724:
        /* <DEDUP_REMOVED lines=18> */
.L_x_3726:
        /* <DEDUP_REMOVED lines=40> */
.L_x_3725:
[----:B------:R-:W-:Y:S05]  /*0a30*/  BSYNC.RECONVERGENT B1 ;  /* 0x0000000000017941 */ /* 0x000fea0003800200 */
.L_x_3723:
[----:B------:R-:W-:-:S07]  /*0a40*/  FADD.FTZ R23, -R6, -RZ ;  /* 0x800000ff06177221 */ /* 0x000fce0000010100 */
.L_x_3722:
[----:B------:R-:W-:Y:S05]  /*0a50*/  BSYNC.RECONVERGENT B0 ;  /* 0x0000000000007941 */ /* 0x000fea0003800200 */
.L_x_3721:
        /* <DEDUP_REMOVED lines=56> */
.L_x_3732:
        /* <DEDUP_REMOVED lines=12> */
.L_x_3731:
[----:B------:R-:W-:-:S05]  /*0ea0*/  FADD.FTZ R6, R9, -R9 ;  /* 0x8000000909067221 */ /* 0x000fca0000010000 */
[----:B------:R-:W-:Y:S01]  /*0eb0*/  MOV R18, R6 ;  /* 0x0000000600127202 */ /* 0x000fe20000000f00 */
[----:B------:R-:W-:Y:S06]  /*0ec0*/  BRA `(.L_x_3733) ;  /* 0x0000000000307947 */ /* 0x000fec0003800000 */
.L_x_3730:
        /* <DEDUP_REMOVED lines=12> */
.L_x_3733:
[----:B------:R-:W-:Y:S05]  /*0f90*/  BSYNC.RECONVERGENT B1 ;  /* 0x0000000000017941 */ /* 0x000fea0003800200 */
.L_x_3729:
[----:B------:R-:W-:-:S07]  /*0fa0*/  FADD.FTZ R19, -R6, -RZ ;  /* 0x800000ff06137221 */ /* 0x000fce0000010100 */
.L_x_3728:
[----:B------:R-:W-:Y:S05]  /*0fb0*/  BSYNC.RECONVERGENT B0 ;  /* 0x0000000000007941 */ /* 0x000fea0003800200 */
.L_x_3727:
        /* <DEDUP_REMOVED lines=57> */
.L_x_3739:
        /* <DEDUP_REMOVED lines=12> */
.L_x_3738:
[----:B------:R-:W-:-:S05]  /*1410*/  FADD.FTZ R7, R14, -R14 ;  /* 0x8000000e0e077221 */ /* 0x000fca0000010000 */
[----:B------:R-:W-:Y:S01]  /*1420*/  MOV R6, R7 ;  /* 0x0000000700067202 */ /* 0x000fe20000000f00 */
[----:B------:R-:W-:Y:S06]  /*1430*/  BRA `(.L_x_3740) ;  /* 0x0000000000307947 */ /* 0x000fec0003800000 */
.L_x_3737:
        /* <DEDUP_REMOVED lines=12> */
.L_x_3740:
[----:B------:R-:W-:Y:S05]  /*1500*/  BSYNC.RECONVERGENT B1 ;  /* 0x0000000000017941 */ /* 0x000fea0003800200 */
.L_x_3736:
[----:B------:R-:W-:-:S07]  /*1510*/  FADD.FTZ R7, -R7, -RZ ;  /* 0x800000ff07077221 */ /* 0x000fce0000010100 */
.L_x_3735:
[----:B------:R-:W-:Y:S05]  /*1520*/  BSYNC.RECONVERGENT B0 ;  /* 0x0000000000007941 */ /* 0x000fea0003800200 */
.L_x_3734:
        /* <DEDUP_REMOVED lines=56> */
.L_x_3746:
        /* <DEDUP_REMOVED lines=12> */
.L_x_3745:
[----:B------:R-:W-:-:S05]  /*1970*/  FADD.FTZ R9, R14, -R14 ;  /* 0x8000000e0e097221 */ /* 0x000fca0000010000 */
[----:B------:R-:W-:Y:S01]  /*1980*/  MOV R8, R9 ;  /* 0x0000000900087202 */ /* 0x000fe20000000f00 */
[----:B------:R-:W-:Y:S06]  /*1990*/  BRA `(.L_x_3747) ;  /* 0x0000000000307947 */ /* 0x000fec0003800000 */
.L_x_3744:
        /* <DEDUP_REMOVED lines=12> */
.L_x_3747:
[----:B------:R-:W-:Y:S05]  /*1a60*/  BSYNC.RECONVERGENT B1 ;  /* 0x0000000000017941 */ /* 0x000fea0003800200 */
.L_x_3743:
[----:B------:R-:W-:-:S07]  /*1a70*/  FADD.FTZ R9, -R9, -RZ ;  /* 0x800000ff09097221 */ /* 0x000fce0000010100 */
.L_x_3742:
[----:B------:R-:W-:Y:S05]  /*1a80*/  BSYNC.RECONVERGENT B0 ;  /* 0x0000000000007941 */ /* 0x000fea0003800200 */
.L_x_3741:
        /* <DEDUP_REMOVED lines=56> */
.L_x_3753:
        /* <DEDUP_REMOVED lines=12> */
.L_x_3752:
[----:B------:R-:W-:-:S05]  /*1ed0*/  FADD.FTZ R11, R14, -R14 ;  /* 0x8000000e0e0b7221 */ /* 0x000fca0000010000 */
[----:B------:R-:W-:Y:S01]  /*1ee0*/  MOV R10, R11 ;  /* 0x0000000b000a7202 */ /* 0x000fe20000000f00 */
[----:B------:R-:W-:Y:S06]  /*1ef0*/  BRA `(.L_x_3754) ;  /* 0x0000000000307947 */ /* 0x000fec0003800000 */
.L_x_3751:
        /* <DEDUP_REMOVED lines=12> */
.L_x_3754:
[----:B------:R-:W-:Y:S05]  /*1fc0*/  BSYNC.RECONVERGENT B1 ;  /* 0x0000000000017941 */ /* 0x000fea0003800200 */
.L_x_3750:
[----:B------:R-:W-:-:S07]  /*1fd0*/  FADD.FTZ R11, -R11, -RZ ;  /* 0x800000ff0b0b7221 */ /* 0x000fce0000010100 */
.L_x_3749:
[----:B------:R-:W-:Y:S05]  /*1fe0*/  BSYNC.RECONVERGENT B0 ;  /* 0x0000000000007941 */ /* 0x000fea0003800200 */
.L_x_3748:
        /* <DEDUP_REMOVED lines=56> */
.L_x_3760:
        /* <DEDUP_REMOVED lines=12> */
.L_x_3759:
[----:B------:R-:W-:-:S05]  /*2430*/  FADD.FTZ R13, R16, -R16 ;  /* 0x80000010100d7221 */ /* 0x000fca0000010000 */
[----:B------:R-:W-:Y:S01]  /*2440*/  MOV R12, R13 ;  /* 0x0000000d000c7202 */ /* 0x000fe20000000f00 */
[----:B------:R-:W-:Y:S06]  /*2450*/  BRA `(.L_x_3761) ;  /* 0x0000000000307947 */ /* 0x000fec0003800000 */
.L_x_3758:
        /* <DEDUP_REMOVED lines=12> */
.L_x_3761:
[----:B------:R-:W-:Y:S05]  /*2520*/  BSYNC.RECONVERGENT B1 ;  /* 0x0000000000017941 */ /* 0x000fea0003800200 */
.L_x_3757:
[----:B------:R-:W-:-:S07]  /*2530*/  FADD.FTZ R13, -R13, -RZ ;  /* 0x800000ff0d0d7221 */ /* 0x000fce0000010100 */
.L_x_3756:
[----:B------:R-:W-:Y:S05]  /*2540*/  BSYNC.RECONVERGENT B0 ;  /* 0x0000000000007941 */ /* 0x000fea0003800200 */
.L_x_3755:
        /* <DEDUP_REMOVED lines=57> */
.L_x_3767:
        /* <DEDUP_REMOVED lines=12> */
.L_x_3766:
[----:B------:R-:W-:-:S05]  /*29a0*/  FADD.FTZ R5, R16, -R16 ;  /* 0x8000001010057221 */ /* 0x000fca0000010000 */
[----:B------:R-:W-:Y:S01]  /*29b0*/  MOV R14, R5 ;  /* 0x00000005000e7202 */ /* 0x000fe20000000f00 */
[----:B------:R-:W-:Y:S06]  /*29c0*/  BRA `(.L_x_3768) ;  /* 0x0000000000307947 */ /* 0x000fec0003800000 */
.L_x_3765:
        /* <DEDUP_REMOVED lines=12> */
.L_x_3768:
[----:B------:R-:W-:Y:S05]  /*2a90*/  BSYNC.RECONVERGENT B1 ;  /* 0x0000000000017941 */ /* 0x000fea0003800200 */
.L_x_3764:
[----:B------:R-:W-:-:S07]  /*2aa0*/  FADD.FTZ R15, -R5, -RZ ;  /* 0x800000ff050f7221 */ /* 0x000fce0000010100 */
.L_x_3763:
[----:B------:R-:W-:Y:S05]  /*2ab0*/  BSYNC.RECONVERGENT B0 ;  /* 0x0000000000007941 */ /* 0x000fea0003800200 */
.L_x_3762:
        /* <DEDUP_REMOVED lines=57> */
.L_x_3774:
        /* <DEDUP_REMOVED lines=12> */
.L_x_3773:
[----:B------:R-:W-:-:S05]  /*2f10*/  FADD.FTZ R4, R17, -R17 ;  /* 0x8000001111047221 */ /* 0x000fca0000010000 */
[----:B------:R-:W-:Y:S01]  /*2f20*/  MOV R16, R4 ;  /* 0x0000000400107202 */ /* 0x000fe20000000f00 */
[----:B------:R-:W-:Y:S06]  /*2f30*/  BRA `(.L_x_3775) ;  /* 0x0000000000307947 */ /* 0x000fec0003800000 */
.L_x_3772:
        /* <DEDUP_REMOVED lines=12> */
.L_x_3775:
[----:B------:R-:W-:Y:S05]  /*3000*/  BSYNC.RECONVERGENT B1 ;  /* 0x0000000000017941 */ /* 0x000fea0003800200 */
.L_x_3771:
[----:B------:R-:W-:-:S07]  /*3010*/  FADD.FTZ R17, -R4, -RZ ;  /* 0x800000ff04117221 */ /* 0x000fce0000010100 */
.L_x_3770:
[----:B------:R-:W-:Y:S05]  /*3020*/  BSYNC.RECONVERGENT B0 ;  /* 0x0000000000007941 */ /* 0x000fea0003800200 */
.L_x_3769:
        /* <DEDUP_REMOVED lines=24> */
.L_x_3778:
        /* <DEDUP_REMOVED lines=8> */
.L_x_3779:
        /* <DEDUP_REMOVED lines=8> */
.L_x_3780:
        /* <DEDUP_REMOVED lines=9> */
.L_x_3781:
[----:B------:R-:W-:Y:S05]  /*3340*/  BSYNC.RELIABLE B1 ;  /* 0x0000000000017941 */ /* 0x000fea0003800100 */
.L_x_3777:
[----:B------:R-:W-:-:S13]  /*3350*/  ISETP.GE.U32.AND P0, PT, R3, R2, PT ;  /* 0x000000020300720c */ /* 0x000fda0003f06070 */
[----:B012---:R-:W0:Y:S01]  /*3360*/  @!P0 LDC.64 R4, c[0x0][0x388] ;  /* 0x0000e200ff048b82 */ /* 0x007e220000000a00 */
[----:B------:R-:W-:Y:S02]  /*3370*/  @!P0 IADD3 R7, PT, PT, R0, R3, RZ ;  /* 0x0000000300078210 */ /* 0x000fe40007ffe0ff */
[----:B------:R-:W-:Y:S02]  /*3380*/  @!P0 F2FP.F16.F32.PACK_AB R15, R15, R14 ;  /* 0x0000000e0f0f823e */ /* 0x000fe400000000ff */
[----:B------:R-:W-:Y:S01]  /*3390*/  @!P0 IADD3 R3, PT, PT, R3, 0x80, RZ ;  /* 0x0000008003038810 */ /* 0x000fe20007ffe0ff */
[----:B0-----:R-:W-:-:S05]  /*33a0*/  @!P0 IMAD.WIDE.U32 R4, R7, 0x4, R4 ;  /* 0x0000000407048825 */ /* 0x001fca00078e0004 */
[----:B------:R3:W-:Y:S02]  /*33b0*/  @!P0 STG.E desc[UR4][R4.64], R15 ;  /* 0x0000000f04008986 */ /* 0x0007e4000c101904 */
.L_x_3782:
[----:B------:R-:W-:Y:S05]  /*33c0*/  BSYNC.RECONVERGENT B0 ;  /* 0x0000000000007941 */ /* 0x000fea0003800200 */
.L_x_3776:
        /* <DEDUP_REMOVED lines=9> */
.L_x_3720:
[----:B------:R-:W0:Y:S01]  /*3460*/  S2R R17, SR_TID.X ;  /* 0x0000000000117919 */ /* 0x000e220000002100 */
[----:B------:R-:W1:Y:S02]  /*3470*/  LDC.64 R2, c[0x0][0x390] ;  /* 0x0000e400ff027b82 */ /* 0x000e640000000a00 */
[----:B-1----:R-:W-:-:S04]  /*3480*/  IMAD.WIDE.U32 R2, R0, 0x4, R2 ;  /* 0x0000000400027825 */ /* 0x002fc800078e0002 */
[----:B0-----:R-:W-:-:S06]  /*3490*/  IMAD.WIDE.U32 R4, R17, 0x20, R2 ;  /* 0x0000002011047825 */ /* 0x001fcc00078e0002 */
[----:B------:R-:W2:Y:S01]  /*34a0*/  LDG.E.ENL2.256 R4, R8, desc[UR4][R4.64] ;  /* 0xfe0000040408797e */ /* 0x000ea20008121904 */
[----:B------:R-:W-:Y:S01]  /*34b0*/  BSSY.RECONVERGENT B0, `(.L_x_3783) ;  /* 0x000004e000007945 */ /* 0x000fe20003800200 */
[--C-:B--2---:R-:W-:Y:S02]  /*34c0*/  HADD2.F32 R3, -RZ, R8.reuse.H1_H1 ;  /* 0x30000008ff037230 */ /* 0x104fe40000004100 */
        /* <DEDUP_REMOVED lines=18> */
.L_x_3784:
        /* <DEDUP_REMOVED lines=18> */
.L_x_3786:
        /* <DEDUP_REMOVED lines=40> */
.L_x_3785:
[----:B------:R-:W-:Y:S05]  /*3990*/  BSYNC.RECONVERGENT B0 ;  /* 0x0000000000007941 */ /* 0x000fea0003800200 */
.L_x_3783:
        /* <DEDUP_REMOVED lines=54> */
.L_x_3790:
        /* <DEDUP_REMOVED lines=12> */
.L_x_3789:
[----:B------:R-:W-:-:S05]  /*3dc0*/  FADD.FTZ R2, R13, -R13 ;  /* 0x8000000d0d027221 */ /* 0x000fca0000010000 */
[----:B------:R-:W-:Y:S01]  /*3dd0*/  MOV R9, R2 ;  /* 0x0000000200097202 */ /* 0x000fe20000000f00 */
[----:B------:R-:W-:Y:S06]  /*3de0*/  BRA `(.L_x_3791) ;  /* 0x0000000000307947 */ /* 0x000fec0003800000 */
.L_x_3788:
        /* <DEDUP_REMOVED lines=12> */
.L_x_3791:
[----:B------:R-:W-:Y:S05]  /*3eb0*/  BSYNC.RECONVERGENT B0 ;  /* 0x0000000000007941 */ /* 0x000fea0003800200 */
.L_x_3787:
        /* <DEDUP_REMOVED lines=53> */
.L_x_3795:
        /* <DEDUP_REMOVED lines=12> */
.L_x_3794:
[----:B------:R-:W-:-:S05]  /*42d0*/  FADD.FTZ R12, R15, -R15 ;  /* 0x8000000f0f0c7221 */ /* 0x000fca0000010000 */
[----:B------:R-:W-:Y:S01]  /*42e0*/  MOV R10, R12 ;  /* 0x0000000c000a7202 */ /* 0x000fe20000000f00 */
[----:B------:R-:W-:Y:S06]  /*42f0*/  BRA `(.L_x_3796) ;  /* 0x0000000000307947 */ /* 0x000fec0003800000 */
.L_x_3793:
        /* <DEDUP_REMOVED lines=12> */
.L_x_3796:
[----:B------:R-:W-:Y:S05]  /*43c0*/  BSYNC.RECONVERGENT B0 ;  /* 0x0000000000007941 */ /* 0x000fea0003800200 */
.L_x_3792:
        /* <DEDUP_REMOVED lines=54> */
.L_x_3800:
        /* <DEDUP_REMOVED lines=12> */
.L_x_3799:
[----:B------:R-:W-:-:S05]  /*47f0*/  FADD.FTZ R12, R19, -R19 ;  /* 0x80000013130c7221 */ /* 0x000fca0000010000 */
[----:B------:R-:W-:Y:S01]  /*4800*/  MOV R11, R12 ;  /* 0x0000000c000b7202 */ /* 0x000fe20000000f00 */
[----:B------:R-:W-:Y:S06]  /*4810*/  BRA `(.L_x_3801) ;  /* 0x0000000000307947 */ /* 0x000fec0003800000 */
.L_x_3798:
        /* <DEDUP_REMOVED lines=12> */
.L_x_3801:
[----:B------:R-:W-:Y:S05]  /*48e0*/  BSYNC.RECONVERGENT B0 ;  /* 0x0000000000007941 */ /* 0x000fea0003800200 */
.L_x_3797:
        /* <DEDUP_REMOVED lines=54> */
.L_x_3805:
        /* <DEDUP_REMOVED lines=12> */
.L_x_3804:
[----:B------:R-:W-:-:S05]  /*4d10*/  FADD.FTZ R12, R19, -R19 ;  /* 0x80000013130c7221 */ /* 0x000fca0000010000 */
[----:B------:R-:W-:Y:S01]  /*4d20*/  MOV R4, R12 ;  /* 0x0000000c00047202 */ /* 0x000fe20000000f00 */
[----:B------:R-:W-:Y:S06]  /*4d30*/  BRA `(.L_x_3806) ;  /* 0x0000000000307947 */ /* 0x000fec0003800000 */
.L_x_3803:
        /* <DEDUP_REMOVED lines=12> */
.L_x_3806:
[----:B------:R-:W-:Y:S05]  /*4e00*/  BSYNC.RECONVERGENT B0 ;  /* 0x0000000000007941 */ /* 0x000fea0003800200 */
.L_x_3802:
        /* <DEDUP_REMOVED lines=54> */
.L_x_3810:
        /* <DEDUP_REMOVED lines=12> */
.L_x_3809:
[----:B------:R-:W-:-:S05]  /*5230*/  FADD.FTZ R12, R21, -R21 ;  /* 0x80000015150c7221 */ /* 0x000fca0000010000 */
[----:B------:R-:W-:Y:S01]  /*5240*/  MOV R5, R12 ;  /* 0x0000000c00057202 */ /* 0x000fe20000000f00 */
[----:B------:R-:W-:Y:S06]  /*5250*/  BRA `(.L_x_3811) ;  /* 0x0000000000307947 */ /* 0x000fec0003800000 */
.L_x_3808:
        /* <DEDUP_REMOVED lines=12> */
.L_x_3811:
[----:B------:R-:W-:Y:S05]  /*5320*/  BSYNC.RECONVERGENT B0 ;  /* 0x0000000000007941 */ /* 0x000fea0003800200 */
.L_x_3807:
        /* <DEDUP_REMOVED lines=54> */
.L_x_3815:
        /* <DEDUP_REMOVED lines=12> */
.L_x_3814:
[----:B------:R-:W-:-:S05]  /*5750*/  FADD.FTZ R12, R21, -R21 ;  /* 0x80000015150c7221 */ /* 0x000fca0000010000 */
[----:B------:R-:W-:Y:S01]  /*5760*/  MOV R6, R12 ;  /* 0x0000000c00067202 */ /* 0x000fe20000000f00 */
[----:B------:R-:W-:Y:S06]  /*5770*/  BRA `(.L_x_3816) ;  /* 0x0000000000307947 */ /* 0x000fec0003800000 */
.L_x_3813:
        /* <DEDUP_REMOVED lines=12> */
.L_x_3816:
[----:B------:R-:W-:Y:S05]  /*5840*/  BSYNC.RECONVERGENT B0 ;  /* 0x0000000000007941 */ /* 0x000fea0003800200 */
.L_x_3812:
        /* <DEDUP_REMOVED lines=53> */
.L_x_3820:
        /* <DEDUP_REMOVED lines=12> */
.L_x_3819:
[----:B------:R-:W-:-:S05]  /*5c60*/  FADD.FTZ R18, R23, -R23 ;  /* 0x8000001717127221 */ /* 0x000fca0000010000 */
[----:B------:R-:W-:Y:S01]  /*5c70*/  MOV R7, R18 ;  /* 0x0000001200077202 */ /* 0x000fe20000000f00 */
[----:B------:R-:W-:Y:S06]  /*5c80*/  BRA `(.L_x_3821) ;  /* 0x0000000000307947 */ /* 0x000fec0003800000 */
.L_x_3818:
        /* <DEDUP_REMOVED lines=12> */
.L_x_3821:
[----:B------:R-:W-:Y:S05]  /*5d50*/  BSYNC.RECONVERGENT B0 ;  /* 0x0000000000007941 */ /* 0x000fea0003800200 */
.L_x_3817:
[----:B------:R-:W0:Y:S01]  /*5d60*/  LDC.64 R12, c[0x0][0x388] ;  /* 0x0000e200ff0c7b82 */ /* 0x000e220000000a00 */
[----:B------:R-:W-:Y:S02]  /*5d70*/  F2FP.F16.F32.PACK_AB R6, R21, R6 ;  /* 0x000000061506723e */ /* 0x000fe400000000ff */
[----:B------:R-:W-:Y:S02]  /*5d80*/  F2FP.F16.F32.PACK_AB R5, R16, R5 ;  /* 0x000000051005723e */ /* 0x000fe400000000ff */
[----:B------:R-:W-:Y:S02]  /*5d90*/  F2FP.F16.F32.PACK_AB R4, R19, R4 ;  /* 0x000000041304723e */ /* 0x000fe400000000ff */
[----:B------:R-:W-:Y:S02]  /*5da0*/  F2FP.F16.F32.PACK_AB R11, R14, R11 ;  /* 0x0000000b0e0b723e */ /* 0x000fe400000000ff */
[----:B------:R-:W-:Y:S02]  /*5db0*/  F2FP.F16.F32.PACK_AB R10, R15, R10 ;  /* 0x0000000a0f0a723e */ /* 0x000fe400000000ff */
[----:B------:R-:W-:-:S02]  /*5dc0*/  F2FP.F16.F32.PACK_AB R9, R2, R9 ;  /* 0x000000090209723e */ /* 0x000fc400000000ff */
[----:B------:R-:W-:Y:S01]  /*5dd0*/  F2FP.F16.F32.PACK_AB R8, R3, R8 ;  /* 0x000000080308723e */ /* 0x000fe200000000ff */
[----:B0-----:R-:W-:-:S04]  /*5de0*/  IMAD.WIDE.U32 R12, R0, 0x4, R12 ;  /* 0x00000004000c7825 */ /* 0x001fc800078e000c */
[----:B------:R-:W-:Y:S01]  /*5df0*/  FADD.FTZ R0, -R18, -RZ ;  /* 0x800000ff12007221 */ /* 0x000fe20000010100 */
[----:B------:R-:W-:-:S04]  /*5e00*/  IMAD.WIDE.U32 R12, R17, 0x20, R12 ;  /* 0x00000020110c7825 */ /* 0x000fc800078e000c */
[----:B------:R-:W-:-:S05]  /*5e10*/  F2FP.F16.F32.PACK_AB R7, R0, R7 ;  /* 0x000000070007723e */ /* 0x000fca00000000ff */
[----:B------:R-:W-:Y:S01]  /*5e20*/  STG.E.ENL2.256 desc[UR4][R12.64], R8, R4 ;  /* 0xf80000080c04797f */ /* 0x000fe2000f121804 */
[----:B------:R-:W-:Y:S05]  /*5e30*/  EXIT ;  /* 0x000000000000794d */ /* 0x000fea0003800000 */
.L_x_3822:
        /* <DEDUP_REMOVED lines=12> */
.L_x_7526:


//--------------------- .text._ZN2at6native18elementwise_kernelILi128ELi4EZNS0_15gpu_kernel_implIZZZNS0_15tan_kernel_cudaERNS_18TensorIteratorBaseEENKUlvE_clEvENKUlvE0_clEvEUlN3c107complexIfEEE_EEvS4_RKT_EUliE_EEviT1_ --------------------------
	.section	.text._ZN2at6native18elementwise_kernelILi128ELi4EZNS0_15gpu_kernel_implIZZZNS0_15tan_kernel_cudaERNS_18TensorIteratorBaseEENKUlvE_clEvENKUlvE0_clEvEUlN3c107complexIfEEE_EEvS4_RKT_EUliE_EEviT1_,"ax",@progbits
	.align	128
        .global         _ZN2at6native18elementwise_kernelILi128ELi4EZNS0_15gpu_kernel_implIZZZNS0_15tan_kernel_cudaERNS_18TensorIteratorBaseEENKUlvE_clEvENKUlvE0_clEvEUlN3c107complexIfEEE_EEvS4_RKT_EUliE_EEviT1_
        .type           _ZN2at6native18elementwise_kernelILi128ELi4EZNS0_15gpu_kernel_implIZZZNS0_15tan_kernel_cudaERNS_18TensorIteratorBaseEENKUlvE_clEvENKUlvE0_clEvEUlN3c107complexIfEEE_EEvS4_RKT_EUliE_EEviT1_,@function
        .size           _ZN2at6native18elementwise_kernelILi128ELi4EZNS0_15gpu_kernel_implIZZZNS0_15tan_kernel_cudaERNS_18TensorIteratorBaseEENKUlvE_clEvENKUlvE0_clEvEUlN3c107complexIfEEE_EEvS4_RKT_EUliE_EEviT1_,(.L_x_7527 - _ZN2at6native18elementwise_kernelILi128ELi4EZNS0_15gpu_kernel_implIZZZNS0_15tan_kernel_cudaERNS_18TensorIteratorBaseEENKUlvE_clEvENKUlvE0_clEvEUlN3c107complexIfEEE_EEvS4_RKT_EUliE_EEviT1_)
        .other          _ZN2at6native18elementwise_kernelILi128ELi4EZNS0_15gpu_kernel_implIZZZNS0_15tan_kernel_cudaERNS_18TensorIteratorBaseEENKUlvE_clEvENKUlvE0_clEvEUlN3c107complexIfEEE_EEvS4_RKT_EUliE_EEviT1_,@"STO_CUDA_ENTRY STV_DEFAULT"
_ZN2at6native18elementwise_kernelILi128ELi4EZNS0_15gpu_kernel_implIZZZNS0_15tan_kernel_cudaERNS_18TensorIteratorBaseEENKUlvE_clEvENKUlvE0_clEvEUlN3c107complexIfEEE_EEvS4_RKT_EUliE_EEviT1_:
.text._ZN2at6native18elementwise_kernelILi128ELi4EZNS0_15gpu_kernel_implIZZZNS0_15tan_kernel_cudaERNS_18TensorIteratorBaseEENKUlvE_clEvENKUlvE0_clEvEUlN3c107complexIfEEE_EEvS4_RKT_EUliE_EEviT1_:
        /* <DEDUP_REMOVED lines=319> */
.L_x_3825:
        /* <DEDUP_REMOVED lines=16> */
[----:B------:R-:W-:Y:S01]  /*14f0*/  MOV R3, RZ ;  /* 0x000000ff00037202 */ /* 0x000fe20000000f00 */
[----:B--2---:R-:W0:Y:S01]  /*1500*/  I2F.S16 R2, R2 ;  /* 0x0000000200027306 */ /* 0x004e220000101400 */
[----:B------:R-:W-:Y:S05]  /*1510*/  BRA `(.L_x_3832) ;  /* 0x0000000c007c7947 */ /* 0x000fea0003800000 */
.L_x_3830:
[----:B------:R-:W2:Y:S01]  /*1520*/  LDG.E.U8 R2, desc[UR36][R4.64] ;  /* 0x0000002404027981 */ /* 0x000ea2000c1e1100 */
[----:B------:R-:W-:Y:S01]  /*1530*/  IMAD.MOV.U32 R3, RZ, RZ, RZ ;  /* 0x000000ffff037224 */ /* 0x000fe200078e00ff */
[----:B--2---:R-:W-:Y:S01]  /*1540*/  I2FP.F32.U32 R2, R2 ;  /* 0x0000000200027245 */ /* 0x004fe20000201000 */
[----:B------:R-:W-:Y:S06]  /*1550*/  BRA `(.L_x_3832) ;  /* 0x0000000c006c7947 */ /* 0x000fec0003800000 */
.L_x_3829:
[----:B------:R-:W-:-:S09]  /*1560*/  UISETP.NE.AND UP0, UPT, UR4, 0x2, UPT ;  /* 0x000000020400788c */ /* 0x000fd2000bf05270 */
[----:B------:R-:W-:Y:S05]  /*1570*/  BRA.U !UP0, `(.L_x_3833) ;  /* 0x0000000108307547 */ /* 0x000fea000b800000 */
[----:B------:R-:W-:-:S09]  /*1580*/  UISETP.NE.AND UP0, UPT, UR4, 0x3, UPT ;  /* 0x000000030400788c */ /* 0x000fd2000bf05270 */
[----:B------:R-:W-:Y:S05]  /*1590*/  BRA.U !UP0, `(.L_x_3834) ;  /* 0x0000000108187547 */ /* 0x000fea000b800000 */
[----:B------:R-:W-:-:S09]  /*15a0*/  UISETP.NE.AND UP0, UPT, UR4, 0x4, UPT ;  /* 0x000000040400788c */ /* 0x000fd2000bf05270 */
[----:B------:R-:W-:Y:S05]  /*15b0*/  BRA.U UP0, `(.L_x_3831) ;  /* 0x0000000900cc7547 */ /* 0x000fea000b800000 */
[----:B------:R-:W2:Y:S01]  /*15c0*/  LDG.E.64 R4, desc[UR36][R4.64] ;  /* 0x0000002404047981 */ /* 0x000ea2000c1e1b00 */
[----:B------:R-:W-:Y:S01]  /*15d0*/  IMAD.MOV.U32 R3, RZ, RZ, RZ ;  /* 0x000000ffff037224 */ /* 0x000fe200078e00ff */
[----:B--2---:R4:W0:Y:S01]  /*15e0*/  I2F.S64 R2, R4 ;  /* 0x0000000400027312 */ /* 0x0048220000301400 */
[----:B------:R-:W-:Y:S05]  /*15f0*/  BRA `(.L_x_3832) ;  /* 0x0000000c00447947 */ /* 0x000fea0003800000 */
.L_x_3834:
[----:B------:R-:W2:Y:S01]  /*1600*/  LDG.E R2, desc[UR36][R4.64] ;  /* 0x0000002404027981 */ /* 0x000ea2000c1e1900 */
[----:B------:R-:W-:Y:S01]  /*1610*/  HFMA2 R3, -RZ, RZ, 0, 0 ;  /* 0x00000000ff037431 */ /* 0x000fe200000001ff */
[----:B--2---:R-:W-:Y:S01]  /*1620*/  I2FP.F32.S32 R2, R2 ;  /* 0x0000000200027245 */ /* 0x004fe20000201400 */
[----:B------:R-:W-:Y:S06]  /*1630*/  BRA `(.L_x_3832) ;  /* 0x0000000c00347947 */ /* 0x000fec0003800000 */
.L_x_3833:
[----:B------:R-:W2:Y:S01]  /*1640*/  LDG.E.U16 R2, desc[UR36][R4.64] ;  /* 0x0000002404027981 */ /* 0x000ea2000c1e1500 */
[----:B------:R-:W-:Y:S01]  /*1650*/  IMAD.MOV.U32 R3, RZ, RZ, RZ ;  /* 0x000000ffff037224 */ /* 0x000fe200078e00ff */
[----:B--2---:R-:W0:Y:S01]  /*1660*/  I2F.S16 R2, R2 ;  /* 0x0000000200027306 */ /* 0x004e220000101400 */
[----:B------:R-:W-:Y:S05]  /*1670*/  BRA `(.L_x_3832) ;  /* 0x0000000c00247947 */ /* 0x000fea0003800000 */
.L_x_3828:
[----:B------:R-:W-:-:S09]  /*1680*/  UISETP.GT.AND UP0, UPT, UR4, 0x6, UPT ;  /* 0x000000060400788c */ /* 0x000fd2000bf04270 */
[----:B------:R-:W-:Y:S05]  /*1690*/  BRA.U UP0, `(.L_x_3835) ;  /* 0x00000001002c7547 */ /* 0x000fea000b800000 */
[----:B------:R-:W-:-:S09]  /*16a0*/  UISETP.NE.AND UP0, UPT, UR4, 0x5, UPT ;  /* 0x000000050400788c */ /* 0x000fd2000bf05270 */
[----:B------:R-:W-:Y:S05]  /*16b0*/  BRA.U !UP0, `(.L_x_3836) ;  /* 0x0000000108147547 */ /* 0x000fea000b800000 */
[----:B------:R-:W-:-:S09]  /*16c0*/  UISETP.NE.AND UP0, UPT, UR4, 0x6, UPT ;  /* 0x000000060400788c */ /* 0x000fd2000bf05270 */
[----:B------:R-:W-:Y:S05]  /*16d0*/  BRA.U UP0, `(.L_x_3831) ;  /* 0x0000000900847547 */ /* 0x000fea000b800000 */
[----:B------:R2:W5:Y:S01]  /*16e0*/  LDG.E R2, desc[UR36][R4.64] ;  /* 0x0000002404027981 */ /* 0x000562000c1e1900 */
[----:B------:R-:W-:Y:S01]  /*16f0*/  IMAD.MOV.U32 R3, RZ, RZ, RZ ;  /* 0x000000ffff037224 */ /* 0x000fe200078e00ff */
[----:B------:R-:W-:Y:S06]  /*1700*/  BRA `(.L_x_3832) ;  /* 0x0000000c00007947 */ /* 0x000fec0003800000 */
.L_x_3836:
[----:B------:R-:W2:Y:S01]  /*1710*/  LDG.E.U16 R2, desc[UR36][R4.64] ;  /* 0x0000002404027981 */ /* 0x000ea2000c1e1500 */
[----:B------:R-:W-:Y:S01]  /*1720*/  MOV R3, RZ ;  /* 0x000000ff00037202 */ /* 0x000fe20000000f00 */
[----:B--2---:R-:W-:Y:S01]  /*1730*/  HADD2.F32 R2, -RZ, R2.H0_H0 ;  /* 0x20000002ff027230 */ /* 0x004fe20000004100 */
[----:B------:R-:W-:Y:S06]  /*1740*/  BRA `(.L_x_3832) ;  /* 0x0000000800f07947 */ /* 0x000fec0003800000 */
.L_x_3835:
[----:B------:R-:W-:-:S09]  /*1750*/  UISETP.NE.AND UP0, UPT, UR4, 0x7, UPT ;  /* 0x000000070400788c */ /* 0x000fd2000bf05270 */
[----:B------:R-:W-:Y:S05]  /*1760*/  BRA.U !UP0, `(.L_x_3837) ;  /* 0x0000000108287547 */ /* 0x000fea000b800000 */
[----:B------:R-:W-:-:S09]  /*1770*/  UISETP.NE.AND UP0, UPT, UR4, 0x8, UPT ;  /* 0x000000080400788c */ /* 0x000fd2000bf05270 */
[----:B------:R-:W-:Y:S05]  /*1780*/  BRA.U !UP0, `(.L_x_3838) ;  /* 0x0000000108107547 */ /* 0x000fea000b800000 */
[----:B------:R-:W-:-:S09]  /*1790*/  UISETP.NE.AND UP0, UPT, UR4, 0x9, UPT ;  /* 0x000000090400788c */ /* 0x000fd2000bf05270 */
[----:B------:R-:W-:Y:S05]  /*17a0*/  BRA.U UP0, `(.L_x_3831) ;  /* 0x0000000900507547 */ /* 0x000fea000b800000 */
[----:B------:R3:W5:Y:S01]  /*17b0*/  LDG.E.64 R2, desc[UR36][R4.64] ;  /* 0x0000002404027981 */ /* 0x000762000c1e1b00 */
[----:B------:R-:W-:Y:S05]  /*17c0*/  BRA `(.L_x_3832) ;  /* 0x0000000800d07947 */ /* 0x000fea0003800000 */
.L_x_3838:
[----:B------:R-:W2:Y:S02]  /*17d0*/  LDG.E R3, desc[UR36][R4.64] ;  /* 0x0000002404037981 */ /* 0x000ea4000c1e1900 */
[--C-:B--2---:R-:W-:Y:S02]  /*17e0*/  HADD2.F32 R2, -RZ, R3.reuse.H0_H0 ;  /* 0x20000003ff027230 */ /* 0x104fe40000004100 */
[----:B------:R-:W-:Y:S01]  /*17f0*/  HADD2.F32 R3, -RZ, R3.H1_H1 ;  /* 0x30000003ff037230 */ /* 0x000fe20000004100 */
[----:B------:R-:W-:Y:S06]  /*1800*/  BRA `(.L_x_3832) ;  /* 0x0000000800c07947 */ /* 0x000fec0003800000 */
.L_x_3837:
[----:B------:R-:W2:Y:S01]  /*1810*/  LDG.E.64 R4, desc[UR36][R4.64] ;  /* 0x0000002404047981 */ /* 0x000ea2000c1e1b00 */
[----:B------:R-:W-:Y:S01]  /*1820*/  UMOV UR4, 0xf0000000 ;  /* 0xf000000000047882 */ /* 0x000fe20000000000 */
[----:B------:R-:W-:Y:S01]  /*1830*/  UMOV UR5, 0x380fffff ;  /* 0x380fffff00057882 */ /* 0x000fe20000000000 */
[----:B------:R-:W-:Y:S01]  /*1840*/  IMAD.MOV.U32 R3, RZ, RZ, RZ ;  /* 0x000000ffff037224 */ /* 0x000fe200078e00ff */
[----:B--2---:R-:W0:Y:S01]  /*1850*/  F2F.F32.F64 R2, R4 ;  /* 0x0000000400027310 */ /* 0x004e220000301000 */
[----:B------:R-:W-:-:S14]  /*1860*/  DSETP.GEU.AND P0, PT, |R4|, UR4, PT ;  /* 0x0000000404007e2a */ /* 0x000fdc000bf0e200 */
[----:B0-----:R-:W-:Y:S01]  /*1870*/  @!P0 FMUL R2, R2, 1.175494350822287508e-38 ;  /* 0x0080000002028820 */ /* 0x001fe20000400000 */
[----:B------:R-:W-:Y:S06]  /*1880*/  BRA `(.L_x_3832) ;  /* 0x0000000800a07947 */ /* 0x000fec0003800000 */
.L_x_3827:
        /* <DEDUP_REMOVED lines=11> */
[----:B------:R-:W-:Y:S01]  /*1940*/  FSEL R2, RZ, 1, !P0 ;  /* 0x3f800000ff027808 */ /* 0x000fe20004000000 */
[----:B------:R-:W-:Y:S08]  /*1950*/  BRA `(.L_x_3832) ;  /* 0x00000008006c7947 */ /* 0x000ff00003800000 */
.L_x_3841:
[----:B------:R-:W2:Y:S01]  /*1960*/  LDG.E.128 R4, desc[UR36][R4.64] ;  /* 0x0000002404047981 */ /* 0x000ea2000c1e1d00 */
[----:B------:R-:W-:Y:S01]  /*1970*/  UMOV UR4, 0xf0000000 ;  /* 0xf000000000047882 */ /* 0x000fe20000000000 */
[----:B------:R-:W-:Y:S01]  /*1980*/  UMOV UR5, 0x380fffff ;  /* 0x380fffff00057882 */ /* 0x000fe20000000000 */
[----:B--2---:R-:W0:Y:S01]  /*1990*/  F2F.F32.F64 R2, R4 ;  /* 0x0000000400027310 */ /* 0x004e220000301000 */
[----:B------:R-:W-:Y:S02]  /*19a0*/  DSETP.GEU.AND P0, PT, |R4|, UR4, PT ;  /* 0x0000000404007e2a */ /* 0x000fe4000bf0e200 */
[----:B------:R-:W-:-:S05]  /*19b0*/  DSETP.GEU.AND P1, PT, |R6|, UR4, PT ;  /* 0x0000000406007e2a */ /* 0x000fca000bf2e200 */
[----:B------:R-:W1:Y:S07]  /*19c0*/  F2F.F32.F64 R3, R6 ;  /* 0x0000000600037310 */ /* 0x000e6e0000301000 */
[----:B0-----:R-:W-:Y:S02]  /*19d0*/  @!P0 FMUL R2, R2, 1.175494350822287508e-38 ;  /* 0x0080000002028820 */ /* 0x001fe40000400000 */
[----:B-1----:R-:W-:Y:S01]  /*19e0*/  @!P1 FMUL R3, R3, 1.175494350822287508e-38 ;  /* 0x0080000003039820 */ /* 0x002fe20000400000 */
[----:B------:R-:W-:Y:S06]  /*19f0*/  BRA `(.L_x_3832) ;  /* 0x0000000800447947 */ /* 0x000fec0003800000 */
.L_x_3840:
        /* <DEDUP_REMOVED lines=22> */
[----:B------:R-:W-:Y:S01]  /*1b60*/  SEL R5, R3, RZ, P0 ;  /* 0x000000ff03057207 */ /* 0x000fe20000000000 */
[----:B------:R-:W-:-:S03]  /*1b70*/  IMAD.MOV.U32 R3, RZ, RZ, RZ ;  /* 0x000000ffff037224 */ /* 0x000fc600078e00ff */
[----:B------:R-:W-:Y:S01]  /*1b80*/  LOP3.LUT R2, R5, 0x80000000, R2, 0xf8, !PT ;  /* 0x8000000005027812 */ /* 0x000fe200078ef802 */
[----:B------:R-:W-:Y:S06]  /*1b90*/  BRA `(.L_x_3832) ;  /* 0x0000000400dc7947 */ /* 0x000fec0003800000 */
.L_x_3843:
[----:B------:R-:W2:Y:S02]  /*1ba0*/  LDG.E.U8 R3, desc[UR36][R4.64] ;  /* 0x0000002404037981 */ /* 0x000ea4000c1e1100 */
[C---:B--2---:R-:W-:Y:S01]  /*1bb0*/  IMAD.SHL.U32 R2, R3.reuse, 0x2000000, RZ ;  /* 0x0200000003027824 */ /* 0x044fe200078e00ff */
[----:B------:R-:W-:-:S04]  /*1bc0*/  SHF.L.U32 R3, R3, 0x8, RZ ;  /* 0x0000000803037819 */ /* 0x000fc800000006ff */
[----:B------:R-:W-:Y:S02]  /*1bd0*/  ISETP.GT.U32.AND P0, PT, R2, 0x7ffffff, PT ;  /* 0x07ffffff0200780c */ /* 0x000fe40003f04070 */
[----:B------:R-:W-:-:S11]  /*1be0*/  PRMT R7, R3, 0x9910, RZ ;  /* 0x0000991003077816 */ /* 0x000fd600000000ff */
[----:B------:R-:W-:Y:S01]  /*1bf0*/  @!P0 LOP3.LUT R0, R3, 0x7f00, RZ, 0xc0, !PT ;  /* 0x00007f0003008812 */ /* 0x000fe200078ec0ff */
[----:B------:R-:W-:Y:S01]  /*1c00*/  IMAD.MOV.U32 R3, RZ, RZ, RZ ;  /* 0x000000ffff037224 */ /* 0x000fe200078e00ff */
[----:B------:R-:W-:Y:S02]  /*1c10*/  @P0 LEA.HI R2, R2, 0x70000000, RZ, 0x1c ;  /* 0x7000000002020811 */ /* 0x000fe400078fe0ff */
[----:B------:R-:W-:-:S05]  /*1c20*/  @!P0 LOP3.LUT R0, R0, 0x3f000000, RZ, 0xfc, !PT ;  /* 0x3f00000000008812 */ /* 0x000fca00078efcff */
[----:B------:R-:W-:Y:S01]  /*1c30*/  @!P0 FADD.FTZ R0, R0, -0.5 ;  /* 0xbf00000000008421 */ /* 0x000fe20000010000 */
[----:B------:R-:W-:-:S05]  /*1c40*/  @P0 FMUL.FTZ R0, R2, 1.9259299443872358531e-34 ;  /* 0x0780000002000820 */ /* 0x000fca0000410000 */
[----:B------:R-:W-:Y:S01]  /*1c50*/  LOP3.LUT R2, R0, 0x80000000, R7, 0xf8, !PT ;  /* 0x8000000000027812 */ /* 0x000fe200078ef807 */
[----:B------:R-:W-:Y:S06]  /*1c60*/  BRA `(.L_x_3832) ;  /* 0x0000000400a87947 */ /* 0x000fec0003800000 */
.L_x_3842:
[----:B------:R-:W2:Y:S01]  /*1c70*/  LDG.E.U16 R2, desc[UR36][R4.64] ;  /* 0x0000002404027981 */ /* 0x000ea2000c1e1500 */
[----:B------:R-:W-:Y:S01]  /*1c80*/  IMAD.MOV.U32 R3, RZ, RZ, RZ ;  /* 0x000000ffff037224 */ /* 0x000fe200078e00ff */
[----:B--2---:R-:W-:Y:S01]  /*1c90*/  SHF.L.U32 R2, R2, 0x10, RZ ;  /* 0x0000001002027819 */ /* 0x004fe200000006ff */
[----:B------:R-:W-:Y:S06]  /*1ca0*/  BRA `(.L_x_3832) ;  /* 0x0000000400987947 */ /* 0x000fec0003800000 */
.L_x_3839:
        /* <DEDUP_REMOVED lines=9> */
[----:B------:R-:W-:Y:S01]  /*1d40*/  IMAD.MOV.U32 R3, RZ, RZ, RZ ;  /* 0x000000ffff037224 */ /* 0x000fe200078e00ff */
[----:B--2---:R-:W-:Y:S01]  /*1d50*/  I2FP.F32.U32 R2, R2 ;  /* 0x0000000200027245 */ /* 0x004fe20000201000 */
[----:B------:R-:W-:Y:S06]  /*1d60*/  BRA `(.L_x_3832) ;  /* 0x0000000400687947 */ /* 0x000fec0003800000 */
.L_x_3846:
[----:B------:R-:W2:Y:S01]  /*1d70*/  LDG.E.U8 R4, desc[UR36][R4.64] ;  /* 0x0000002404047981 */ /* 0x000ea2000c1e1100 */
[----:B------:R-:W-:Y:S02]  /*1d80*/  CS2R R2, SRZ ;  /* 0x0000000000027805 */ /* 0x000fe4000001ff00 */
        /* <DEDUP_REMOVED lines=18> */
.L_x_3848:
[----:B------:R-:W-:Y:S05]  /*1eb0*/  BSYNC.RECONVERGENT B0 ;  /* 0x0000000000007941 */ /* 0x000fea0003800200 */
.L_x_3847:
[----:B------:R-:W-:Y:S01]  /*1ec0*/  IMAD.SHL.U32 R0, R0, 0x100000, RZ ;  /* 0x0010000000007824 */ /* 0x000fe200078e00ff */
[----:B------:R-:W-:-:S04]  /*1ed0*/  LEA R2, R2, 0x3b800000, 0x17 ;  /* 0x3b80000002027811 */ /* 0x000fc800078eb8ff */
[----:B------:R-:W-:Y:S01]  /*1ee0*/  LOP3.LUT R2, R2, R0, R9, 0xfe, !PT ;  /* 0x0000000002027212 */ /* 0x000fe200078efe09 */
[----:B------:R-:W-:Y:S06]  /*1ef0*/  BRA `(.L_x_3832) ;  /* 0x0000000400047947 */ /* 0x000fec0003800000 */
.L_x_3845:
[----:B------:R-:W2:Y:S01]  /*1f00*/  LDG.E.U8 R4, desc[UR36][R4.64] ;  /* 0x0000002404047981 */ /* 0x000ea2000c1e1100 */
[----:B------:R-:W-:Y:S02]  /*1f10*/  CS2R R2, SRZ ;  /* 0x0000000000027805 */ /* 0x000fe4000001ff00 */
        /* <DEDUP_REMOVED lines=18> */
.L_x_3850:
[----:B------:R-:W-:Y:S05]  /*2040*/  BSYNC.RECONVERGENT B0 ;  /* 0x0000000000007941 */ /* 0x000fea0003800200 */
.L_x_3849:
[----:B------:R-:W-:Y:S02]  /*2050*/  SHF.L.U32 R0, R0, 0x15, RZ ;  /* 0x0000001500007819 */ /* 0x000fe400000006ff */
[----:B------:R-:W-:-:S04]  /*2060*/  LEA R2, R2, 0x37800000, 0x17 ;  /* 0x3780000002027811 */ /* 0x000fc800078eb8ff */
[----:B------:R-:W-:Y:S01]  /*2070*/  LOP3.LUT R2, R2, R0, R9, 0xfe, !PT ;  /* 0x0000000002027212 */ /* 0x000fe200078efe09 */
[----:B------:R-:W-:Y:S06]  /*2080*/  BRA `(.L_x_3832) ;  /* 0x0000000000a07947 */ /* 0x000fec0003800000 */
.L_x_3844:
[----:B------:R-:W-:-:S09]  /*2090*/  UISETP.NE.AND UP0, UPT, UR4, 0x1c, UPT ;  /* 0x0000001c0400788c */ /* 0x000fd2000bf05270 */
[----:B------:R-:W-:Y:S05]  /*20a0*/  BRA.U !UP0, `(.L_x_3851) ;  /* 0x00000001088c7547 */ /* 0x000fea000b800000 */
[----:B------:R-:W-:-:S09]  /*20b0*/  UISETP.NE.AND UP0, UPT, UR4, 0x1d, UPT ;  /* 0x0000001d0400788c */ /* 0x000fd2000bf05270 */
[----:B------:R-:W-:Y:S05]  /*20c0*/  BRA.U !UP0, `(.L_x_3852) ;  /* 0x0000000108747547 */ /* 0x000fea000b800000 */
[----:B------:R-:W-:-:S09]  /*20d0*/  UISETP.NE.AND UP0, UPT, UR4, 0x2c, UPT ;  /* 0x0000002c0400788c */ /* 0x000fd2000bf05270 */
[----:B------:R-:W-:Y:S05]  /*20e0*/  BRA.U !UP0, `(.L_x_3853) ;  /* 0x0000000108487547 */ /* 0x000fea000b800000 */
.L_x_3831:
        /* <DEDUP_REMOVED lines=16> */
.L_x_3854:
[----:B------:R-:W-:Y:S01]  /*21f0*/  CS2R R2, SRZ ;  /* 0x0000000000027805 */ /* 0x000fe2000001ff00 */
[----:B------:R-:W-:Y:S06]  /*2200*/  BRA `(.L_x_3832) ;  /* 0x0000000000407947 */ /* 0x000fec0003800000 */
.L_x_3853:
[----:B------:R-:W2:Y:S01]  /*2210*/  LDG.E.U8 R4, desc[UR36][R4.64] ;  /* 0x0000002404047981 */ /* 0x000ea2000c1e1100 */
[----:B------:R-:W-:Y:S01]  /*2220*/  IMAD.MOV.U32 R3, RZ, RZ, RZ ;  /* 0x000000ffff037224 */ /* 0x000fe200078e00ff */
[----:B------:R-:W-:Y:S02]  /*2230*/  MOV R2, 0x400000 ;  /* 0x0040000000027802 */ /* 0x000fe40000000f00 */
[----:B--2---:R-:W-:-:S13]  /*2240*/  ISETP.NE.AND P0, PT, R4, RZ, PT ;  /* 0x000000ff0400720c */ /* 0x004fda0003f05270 */
[----:B------:R-:W-:Y:S05]  /*2250*/  @!P0 BRA `(.L_x_3832) ;  /* 0x00000000002c8947 */ /* 0x000fea0003800000 */
[----:B------:R-:W-:-:S13]  /*2260*/  ISETP.NE.AND P0, PT, R4, 0xff, PT ;  /* 0x000000ff0400780c */ /* 0x000fda0003f05270 */
[----:B------:R-:W-:Y:S01]  /*2270*/  @!P0 IMAD.MOV.U32 R2, RZ, RZ, 0x7f800001 ;  /* 0x7f800001ff028424 */ /* 0x000fe200078e00ff */
[----:B------:R-:W-:Y:S01]  /*2280*/  @P0 SHF.L.U32 R2, R4, 0x17, RZ ;  /* 0x0000001704020819 */ /* 0x000fe200000006ff */
[----:B------:R-:W-:Y:S06]  /*2290*/  BRA `(.L_x_3832) ;  /* 0x00000000001c7947 */ /* 0x000fec0003800000 */
.L_x_3852:
[----:B------:R-:W2:Y:S01]  /*22a0*/  LDG.E.64 R4, desc[UR36][R4.64] ;  /* 0x0000002404047981 */ /* 0x000ea2000c1e1b00 */
[----:B------:R-:W-:Y:S01]  /*22b0*/  IMAD.MOV.U32 R3, RZ, RZ, RZ ;  /* 0x000000ffff037224 */ /* 0x000fe200078e00ff */
[----:B--2---:R0:W1:Y:S01]  /*22c0*/  I2F.U64 R2, R4 ;  /* 0x0000000400027312 */ /* 0x0040620000301000 */
[----:B------:R-:W-:Y:S05]  /*22d0*/  BRA `(.L_x_3832) ;  /* 0x00000000000c7947 */ /* 0x000fea0003800000 */
.L_x_3851:
[----:B------:R-:W2:Y:S01]  /*22e0*/  LDG.E R2, desc[UR36][R4.64] ;  /* 0x0000002404027981 */ /* 0x000ea2000c1e1900 */
[----:B------:R-:W-:Y:S01]  /*22f0*/  HFMA2 R3, -RZ, RZ, 0, 0 ;  /* 0x00000000ff037431 */ /* 0x000fe200000001ff */
[----:B--2---:R-:W-:-:S07]  /*2300*/  I2FP.F32.U32 R2, R2 ;  /* 0x0000000200027245 */ /* 0x004fce0000201000 */
.L_x_3832:
[----:B------:R-:W-:Y:S05]  /*2310*/  BSYNC.RECONVERGENT B6 ;  /* 0x0000000000067941 */ /* 0x000fea0003800200 */
.L_x_3826:
[----:B0-2345:R-:W-:Y:S01]  /*2320*/  FADD.FTZ R5, -R3, -RZ ;  /* 0x800000ff03057221 */ /* 0x03dfe20000010100 */
[----:B------:R-:W-:Y:S04]  /*2330*/  BSSY.RECONVERGENT B0, `(.L_x_3855) ;  /* 0x000004b000007945 */ /* 0x000fe80003800200 */
[----:B------:R-:W-:-:S04]  /*2340*/  LOP3.LUT R0, R5, 0x7fffffff, RZ, 0xc0, !PT ;  /* 0x7fffffff05007812 */ /* 0x000fc800078ec0ff */
[----:B------:R-:W-:-:S13]  /*2350*/  ISETP.GE.U32.AND P0, PT, R0, 0x7f800000, PT ;  /* 0x7f8000000000780c */ /* 0x000fda0003f06070 */
[----:B------:R-:W-:Y:S05]  /*2360*/  @!P0 BRA `(.L_x_3856) ;  /* 0x0000000000348947 */ /* 0x000fea0003800000 */
[----:B------:R-:W-:-:S13]  /*2370*/  LOP3.LUT P0, RZ, R5, 0x7fffff, RZ, 0xc0, !PT ;  /* 0x007fffff05ff7812 */ /* 0x000fda000780c0ff */
[C---:B-1----:R-:W-:Y:S01]  /*2380*/  @P0 FMUL.FTZ R3, R2.reuse, R5 ;  /* 0x0000000502030220 */ /* 0x042fe20000410000 */
        /* <DEDUP_REMOVED lines=9> */
[----:B------:R-:W-:Y:S01]  /*2420*/  LOP3.LUT R6, RZ, 0x80000000, R2, 0xb8, !PT ;  /* 0x80000000ff067812 */ /* 0x000fe200078eb802 */
[----:B------:R-:W-:Y:S06]  /*2430*/  BRA `(.L_x_3857) ;  /* 0x0000000000e87947 */ /* 0x000fec0003800000 */
.L_x_3856:
[----:B-1----:R-:W-:-:S13]  /*2440*/  FSETP.NE.FTZ.AND P0, PT, |R2|, +INF , PT ;  /* 0x7f8000000200780b */ /* 0x002fda0003f15200 */
        /* <DEDUP_REMOVED lines=17> */
.L_x_3858:
[----:B------:R-:W-:Y:S01]  /*2560*/  FMUL.FTZ R0, |R5|, 1.4426950216293334961 ;  /* 0x3fb8aa3b05007820 */ /* 0x000fe20000410200 */
[----:B------:R-:W-:Y:S02]  /*2570*/  HFMA2 R7, -RZ, RZ, 3.4921875, 0 ;  /* 0x42fc0000ff077431 */ /* 0x000fe400000001ff */
[----:B------:R-:W-:Y:S01]  /*2580*/  FMUL.RZ R8, R2, 0.15915493667125701904 ;  /* 0x3e22f98302087820 */ /* 0x000fe2000040c000 */
[----:B------:R-:W-:Y:S01]  /*2590*/  MOV R9, 0x363d0ada ;  /* 0x363d0ada00097802 */ /* 0x000fe20000000f00 */
        /* <DEDUP_REMOVED lines=8> */
[----:B-1----:R-:W0:Y:S02]  /*2620*/  MUFU.RCP R6, R10 ;  /* 0x0000000a00067308 */ /* 0x002e240000001000 */
[----:B------:R-:W-:-:S04]  /*2630*/  FFMA.FTZ R7, R4, -0.69314718246459960938, |R5| ;  /* 0xbf31721804077823 */ /* 0x000fc80000010405 */
[C---:B------:R-:W-:Y:S01]  /*2640*/  FFMA.FTZ R7, R4.reuse, 1.9046542121259335545e-09, R7 ;  /* 0x3102e30804077823 */ /* 0x040fe20000010007 */
[----:B------:R-:W-:-:S03]  /*2650*/  FADD.FTZ R4, R4, 12583037 ;  /* 0x4b40007d04047421 */ /* 0x000fc60000010000 */
[----:B------:R-:W-:Y:S01]  /*2660*/  FMUL.FTZ R7, R7, 1.4426950216293334961 ;  /* 0x3fb8aa3b07077820 */ /* 0x000fe20000410000 */
[----:B------:R-:W-:-:S05]  /*2670*/  IMAD.SHL.U32 R4, R4, 0x800000, RZ ;  /* 0x0080000004047824 */ /* 0x000fca00078e00ff */
[----:B------:R-:W1:Y:S01]  /*2680*/  MUFU.EX2 R7, R7 ;  /* 0x0000000700077308 */ /* 0x000e620000000800 */
[----:B0-----:R-:W-:Y:S01]  /*2690*/  FMUL.FTZ R6, R11, R6 ;  /* 0x000000060b067220 */ /* 0x001fe20000410000 */
[----:B-1----:R-:W-:Y:S01]  /*26a0*/  FMUL.FTZ R4, R4, R7 ;  /* 0x0000000704047220 */ /* 0x002fe20000410000 */
[----:B------:R-:W-:-:S05]  /*26b0*/  FFMA.FTZ R7, R2, R9, 0.00019836159481201320887 ;  /* 0x394fff4902077423 */ /* 0x000fca0000010009 */
[----:B------:R-:W0:Y:S01]  /*26c0*/  MUFU.RCP R0, R4 ;  /* 0x0000000400007308 */ /* 0x000e220000001000 */
[----:B------:R-:W-:-:S04]  /*26d0*/  FFMA.FTZ R7, R2, R7, 0.0083333496004343032837 ;  /* 0x3c08889a02077423 */ /* 0x000fc80000010007 */
[----:B------:R-:W-:-:S04]  /*26e0*/  FFMA.FTZ R7, R2, R7, 0.16666667163372039795 ;  /* 0x3e2aaaab02077423 */ /* 0x000fc80000010007 */
        /* <DEDUP_REMOVED lines=15> */
.L_x_3857:
[----:B------:R-:W-:Y:S05]  /*27e0*/  BSYNC.RECONVERGENT B0 ;  /* 0x0000000000007941 */ /* 0x000fea0003800200 */
.L_x_3855:
[----:B------:R-:W0:Y:S01]  /*27f0*/  LDCU.64 UR6, c[0x0][0x580] ;  /* 0x0000b000ff0677ac */ /* 0x000e220008000a00 */
[----:B------:R-:W-:Y:S01]  /*2800*/  FADD.FTZ R7, -R5, -RZ ;  /* 0x800000ff05077221 */ /* 0x000fe20000010100 */
        /* <DEDUP_REMOVED lines=16> */
.L_x_3862:
[----:B------:R-:W0:Y:S02]  /*2910*/  F2I.S64.TRUNC R6, R6 ;  /* 0x0000000600067311 */ /* 0x000e24000020d900 */
[----:B0-----:R-:W-:-:S05]  /*2920*/  MOV R5, R6 ;  /* 0x0000000600057202 */ /* 0x001fca0000000f00 */
[----:B------:R0:W-:Y:S01]  /*2930*/  STG.E.U8 desc[UR36][R2.64], R5 ;  /* 0x0000000502007986 */ /* 0x0001e2000c101124 */
[----:B------:R-:W-:Y:S05]  /*2940*/  BRA `(.L_x_3864) ;  /* 0x0000000c00307947 */ /* 0x000fea0003800000 */
.L_x_3861:
        /* <DEDUP_REMOVED lines=9> */
.L_x_3866:
[----:B------:R-:W0:Y:S02]  /*29e0*/  F2I.FTZ.TRUNC.NTZ R5, R6 ;  /* 0x0000000600057305 */ /* 0x000e24000021f100 */
[----:B0-----:R0:W-:Y:S01]  /*29f0*/  STG.E desc[UR36][R2.64], R5 ;  /* 0x0000000502007986 */ /* 0x0011e2000c101924 */
[----:B------:R-:W-:Y:S05]  /*2a00*/  BRA `(.L_x_3864) ;  /* 0x0000000c00007947 */ /* 0x000fea0003800000 */
.L_x_3865:
[----:B------:R-:W0:Y:S02]  /*2a10*/  F2I.FTZ.TRUNC.NTZ R5, R6 ;  /* 0x0000000600057305 */ /* 0x000e24000021f100 */
[----:B0-----:R0:W-:Y:S01]  /*2a20*/  STG.E.U16 desc[UR36][R2.64], R5 ;  /* 0x0000000502007986 */ /* 0x0011e2000c101524 */
[----:B------:R-:W-:Y:S05]  /*2a30*/  BRA `(.L_x_3864) ;  /* 0x0000000800f47947 */ /* 0x000fea0003800000 */
.L_x_3860:
        /* <DEDUP_REMOVED lines=8> */
.L_x_3868:
[----:B------:R-:W-:-:S05]  /*2ac0*/  F2FP.F16.F32.PACK_AB R6, RZ, R6 ;  /* 0x00000006ff06723e */ /* 0x000fca00000000ff */
[----:B------:R0:W-:Y:S01]  /*2ad0*/  STG.E.U16 desc[UR36][R2.64], R6 ;  /* 0x0000000602007986 */ /* 0x0001e2000c101524 */
[----:B------:R-:W-:Y:S05]  /*2ae0*/  BRA `(.L_x_3864) ;  /* 0x0000000800c87947 */ /* 0x000fea0003800000 */
.L_x_3867:
[----:B------:R-:W-:-:S09]  /*2af0*/  UISETP.NE.AND UP0, UPT, UR4, 0x7, UPT ;  /* 0x000000070400788c */ /* 0x000fd2000bf05270 */
[----:B------:R-:W-:Y:S05]  /*2b00*/  BRA.U !UP0, `(.L_x_3869) ;  /* 0x0000000108247547 */ /* 0x000fea000b800000 */
[----:B------:R-:W-:-:S09]  /*2b10*/  UISETP.NE.AND UP0, UPT, UR4, 0x8, UPT ;  /* 0x000000080400788c */ /* 0x000fd2000bf05270 */
[----:B------:R-:W-:Y:S05]  /*2b20*/  BRA.U !UP0, `(.L_x_3870) ;  /* 0x0000000108107547 */ /* 0x000fea000b800000 */
[----:B------:R-:W-:-:S09]  /*2b30*/  UISETP.NE.AND UP0, UPT, UR4, 0x9, UPT ;  /* 0x000000090400788c */ /* 0x000fd2000bf05270 */
[----:B------:R-:W-:Y:S05]  /*2b40*/  BRA.U UP0, `(.L_x_3863) ;  /* 0x00000009001c7547 */ /* 0x000fea000b800000 */
[----:B------:R0:W-:Y:S01]  /*2b50*/  STG.E.64 desc[UR36][R2.64], R6 ;  /* 0x0000000602007986 */ /* 0x0001e2000c101b24 */
[----:B------:R-:W-:Y:S05]  /*2b60*/  BRA `(.L_x_3864) ;  /* 0x0000000800a87947 */ /* 0x000fea0003800000 */
.L_x_3870:
[----:B------:R-:W-:-:S05]  /*2b70*/  F2FP.F16.F32.PACK_AB R7, R7, R6 ;  /* 0x000000060707723e */ /* 0x000fca00000000ff */
[----:B------:R0:W-:Y:S01]  /*2b80*/  STG.E desc[UR36][R2.64], R7 ;  /* 0x0000000702007986 */ /* 0x0001e2000c101924 */
[----:B------:R-:W-:Y:S05]  /*2b90*/  BRA `(.L_x_3864) ;  /* 0x00000008009c7947 */ /* 0x000fea0003800000 */
.L_x_3869:
[----:B------:R-:W-:-:S06]  /*2ba0*/  FMUL.FTZ R4, R6, 1 ;  /* 0x3f80000006047820 */ /* 0x000fcc0000410000 */
[----:B------:R-:W0:Y:S02]  /*2bb0*/  F2F.F64.F32 R4, R4 ;  /* 0x0000000400047310 */ /* 0x000e240000201800 */
[----:B0-----:R0:W-:Y:S01]  /*2bc0*/  STG.E.64 desc[UR36][R2.64], R4 ;  /* 0x0000000402007986 */ /* 0x0011e2000c101b24 */
[----:B------:R-:W-:Y:S05]  /*2bd0*/  BRA `(.L_x_3864) ;  /* 0x00000008008c7947 */ /* 0x000fea0003800000 */
.L_x_3859:
        /* <DEDUP_REMOVED lines=8> */
[----:B------:R-:W-:Y:S02]  /*2c60*/  FSETP.NEU.FTZ.AND P0, PT, R6, RZ, PT ;  /* 0x000000ff0600720b */ /* 0x000fe40003f1d000 */
[----:B------:R-:W-:-:S04]  /*2c70*/  FSETP.NEU.FTZ.AND P1, PT, R5, RZ, PT ;  /* 0x000000ff0500720b */ /* 0x000fc80003f3d000 */
[----:B------:R-:W-:-:S04]  /*2c80*/  PLOP3.LUT P0, PT, P0, P1, PT, 0xf8, 0x8f ;  /* 0x00000000008f781c */ /* 0x000fc80000703f70 */
[----:B------:R-:W-:-:S05]  /*2c90*/  SEL R5, RZ, 0x1, !P0 ;  /* 0x00000001ff057807 */ /* 0x000fca0004000000 */
[----:B------:R0:W-:Y:S01]  /*2ca0*/  STG.E.U8 desc[UR36][R2.64], R5 ;  /* 0x0000000502007986 */ /* 0x0001e2000c101124 */
[----:B------:R-:W-:Y:S05]  /*2cb0*/  BRA `(.L_x_3864) ;  /* 0x0000000800547947 */ /* 0x000fea0003800000 */
.L_x_3873:
[----:B------:R-:W-:Y:S01]  /*2cc0*/  FMUL.FTZ R8, R6, 1 ;  /* 0x3f80000006087820 */ /* 0x000fe20000410000 */
[----:B------:R-:W-:-:S05]  /*2cd0*/  FMUL.FTZ R10, R5, -1 ;  /* 0xbf800000050a7820 */ /* 0x000fca0000410000 */
[----:B------:R-:W-:Y:S08]  /*2ce0*/  F2F.F64.F32 R8, R8 ;  /* 0x0000000800087310 */ /* 0x000ff00000201800 */
[----:B------:R-:W0:Y:S02]  /*2cf0*/  F2F.F64.F32 R10, R10 ;  /* 0x0000000a000a7310 */ /* 0x000e240000201800 */
[----:B0-----:R0:W-:Y:S01]  /*2d00*/  STG.E.128 desc[UR36][R2.64], R8 ;  /* 0x0000000802007986 */ /* 0x0011e2000c101d24 */
[----:B------:R-:W-:Y:S05]  /*2d10*/  BRA `(.L_x_3864) ;  /* 0x00000008003c7947 */ /* 0x000fea0003800000 */
.L_x_3872:
        /* <DEDUP_REMOVED lines=18> */
.L_x_3877:
[----:B------:R-:W-:Y:S05]  /*2e40*/  BSYNC.RECONVERGENT B0 ;  /* 0x0000000000007941 */ /* 0x000fea0003800200 */
.L_x_3876:
[----:B------:R-:W-:-:S05]  /*2e50*/  LOP3.LUT R7, R0, 0x80, R7, 0xf8, !PT ;  /* 0x0000008000077812 */ /* 0x000fca00078ef807 */
[----:B------:R0:W-:Y:S01]  /*2e60*/  STG.E.U8 desc[UR36][R2.64], R7 ;  /* 0x0000000702007986 */ /* 0x0001e2000c101124 */
[----:B------:R-:W-:Y:S05]  /*2e70*/  BRA `(.L_x_3864) ;  /* 0x0000000400e47947 */ /* 0x000fea0003800000 */
.L_x_3875:
[----:B------:R-:W-:Y:S01]  /*2e80*/  LOP3.LUT R4, R6, 0x7fffffff, RZ, 0xc0, !PT ;  /* 0x7fffffff06047812 */ /* 0x000fe200078ec0ff */
[----:B------:R-:W-:Y:S01]  /*2e90*/  BSSY.RECONVERGENT B0, `(.L_x_3878) ;  /* 0x000000d000007945 */ /* 0x000fe20003800200 */
[----:B------:R-:W-:Y:S02]  /*2ea0*/  SHF.R.U32.HI R7, RZ, 0x18, R6 ;  /* 0x00000018ff077819 */ /* 0x000fe40000011606 */
[----:B------:R-:W-:-:S13]  /*2eb0*/  ISETP.GE.U32.AND P1, PT, R4, 0x47800000, PT ;  /* 0x478000000400780c */ /* 0x000fda0003f26070 */
[----:B------:R-:W-:Y:S02]  /*2ec0*/  @P1 ISETP.GT.U32.AND P0, PT, R4, 0x7f800000, PT ;  /* 0x7f8000000400180c */ /* 0x000fe40003f04070 */
[----:B------:R-:W-:-:S04]  /*2ed0*/  @P1 MOV R0, 0x7f ;  /* 0x0000007f00001802 */ /* 0x000fc80000000f00 */
[----:B------:R-:W-:Y:S01]  /*2ee0*/  @P1 SEL R0, R0, 0x7c, P0 ;  /* 0x0000007c00001807 */ /* 0x000fe20000000000 */
[----:B------:R-:W-:Y:S06]  /*2ef0*/  @P1 BRA `(.L_x_3879) ;  /* 0x0000000000181947 */ /* 0x000fec0003800000 */
[----:B------:R-:W-:-:S13]  /*2f00*/  ISETP.GT.U32.AND P0, PT, R4, 0x387fffff, PT ;  /* 0x387fffff0400780c */ /* 0x000fda0003f04070 */
[----:B------:R-:W-:-:S04]  /*2f10*/  @P0 SHF.R.U32.HI R0, RZ, 0x15, R6 ;  /* 0x00000015ff000819 */ /* 0x000fc80000011606 */
[----:B------:R-:W-:Y:S01]  /*2f20*/  @P0 LOP3.LUT R5, R0, 0x1, RZ, 0xc0, !PT ;  /* 0x0000000100050812 */ /* 0x000fe200078ec0ff */
[----:B------:R-:W-:-:S03]  /*2f30*/  @!P0 FADD.FTZ R0, R4, 128 ;  /* 0x4300000004008421 */ /* 0x000fc60000010000 */
[----:B------:R-:W-:-:S04]  /*2f40*/  @P0 IADD3 R5, PT, PT, R6, 0x80fffff, R5 ;  /* 0x080fffff06050810 */ /* 0x000fc80007ffe005 */
[----:B------:R-:W-:-:S07]  /*2f50*/  @P0 SHF.R.U32.HI R0, RZ, 0x15, R5 ;  /* 0x00000015ff000819 */ /* 0x000fce0000011605 */
.L_x_3879:
[----:B------:R-:W-:Y:S05]  /*2f60*/  BSYNC.RECONVERGENT B0 ;  /* 0x0000000000007941 */ /* 0x000fea0003800200 */
.L_x_3878:
[----:B------:R-:W-:-:S05]  /*2f70*/  LOP3.LUT R5, R0, 0x80, R7, 0xf8, !PT ;  /* 0x0000008000057812 */ /* 0x000fca00078ef807 */
[----:B------:R0:W-:Y:S01]  /*2f80*/  STG.E.U8 desc[UR36][R2.64], R5 ;  /* 0x0000000502007986 */ /* 0x0001e2000c101124 */
[----:B------:R-:W-:Y:S05]  /*2f90*/  BRA `(.L_x_3864) ;  /* 0x00000004009c7947 */ /* 0x000fea0003800000 */
.L_x_3874:
[----:B------:R-:W-:-:S05]  /*2fa0*/  F2FP.BF16.F32.PACK_AB R6, RZ, R6 ;  /* 0x00000006ff06723e */ /* 0x000fca00000010ff */
[----:B------:R0:W-:Y:S01]  /*2fb0*/  STG.E.U16 desc[UR36][R2.64], R6 ;  /* 0x0000000602007986 */ /* 0x0001e2000c101524 */
[----:B------:R-:W-:Y:S05]  /*2fc0*/  BRA `(.L_x_3864) ;  /* 0x0000000400907947 */ /* 0x000fea0003800000 */
.L_x_3871:
        /* <DEDUP_REMOVED lines=11> */
.L_x_3882:
        /* <DEDUP_REMOVED lines=12> */
.L_x_3885:
[----:B------:R-:W-:-:S04]  /*3140*/  SHF.R.U32.HI R0, RZ, 0x14, R6 ;  /* 0x00000014ff007819 */ /* 0x000fc80000011606 */
[----:B------:R-:W-:-:S04]  /*3150*/  LOP3.LUT R5, R0, 0x1, RZ, 0xc0, !PT ;  /* 0x0000000100057812 */ /* 0x000fc800078ec0ff */
[----:B------:R-:W-:-:S04]  /*3160*/  IADD3 R0, PT, PT, R6, 0x487ffff, R5 ;  /* 0x0487ffff06007810 */ /* 0x000fc80007ffe005 */
[----:B------:R-:W-:-:S04]  /*3170*/  SHF.R.U32.HI R0, RZ, 0x14, R0 ;  /* 0x00000014ff007819 */ /* 0x000fc80000011600 */
[----:B------:R-:W-:-:S07]  /*3180*/  LOP3.LUT R4, R0, 0xff, RZ, 0xc0, !PT ;  /* 0x000000ff00047812 */ /* 0x000fce00078ec0ff */
.L_x_3886:
[----:B------:R-:W-:-:S04]  /*3190*/  SHF.R.U32.HI R5, RZ, 0x18, R6 ;  /* 0x00000018ff057819 */ /* 0x000fc80000011606 */
[----:B------:R-:W-:-:S04]  /*31a0*/  LOP3.LUT R4, R4, 0x80, R5, 0xf8, !PT ;  /* 0x0000008004047812 */ /* 0x000fc800078ef805 */
[----:B------:R-:W-:-:S07]  /*31b0*/  PRMT R0, R4, 0x7610, R0 ;  /* 0x0000761004007816 */ /* 0x000fce0000000000 */
.L_x_3884:
[----:B------:R-:W-:Y:S05]  /*31c0*/  BSYNC.RECONVERGENT B0 ;  /* 0x0000000000007941 */ /* 0x000fea0003800200 */
.L_x_3883:
[----:B------:R4:W-:Y:S01]  /*31d0*/  STG.E.U8 desc[UR36][R2.64], R0 ;  /* 0x0000000002007986 */ /* 0x0009e2000c101124 */
[----:B------:R-:W-:Y:S05]  /*31e0*/  BRA `(.L_x_3864) ;  /* 0x0000000400087947 */ /* 0x000fea0003800000 */
.L_x_3881:
[----:B------:R-:W-:Y:S01]  /*31f0*/  LOP3.LUT R4, R6, 0x7fffffff, RZ, 0xc0, !PT ;  /* 0x7fffffff06047812 */ /* 0x000fe200078ec0ff */
[----:B------:R-:W-:Y:S01]  /*3200*/  BSSY.RECONVERGENT B0, `(.L_x_3887) ;  /* 0x0000013000007945 */ /* 0x000fe20003800200 */
[----:B------:R-:W-:Y:S02]  /*3210*/  HFMA2 R0, -RZ, RZ, 0, 7.62939453125e-06 ;  /* 0x00000080ff007431 */ /* 0x000fe400000001ff */
        /* <DEDUP_REMOVED lines=9> */
.L_x_3889:
[----:B------:R-:W-:-:S04]  /*32b0*/  SHF.R.U32.HI R0, RZ, 0x15, R6 ;  /* 0x00000015ff007819 */ /* 0x000fc80000011606 */
[----:B------:R-:W-:-:S04]  /*32c0*/  LOP3.LUT R5, R0, 0x1, RZ, 0xc0, !PT ;  /* 0x0000000100057812 */ /* 0x000fc800078ec0ff */
[----:B------:R-:W-:-:S04]  /*32d0*/  IADD3 R0, PT, PT, R6, 0x88fffff, R5 ;  /* 0x088fffff06007810 */ /* 0x000fc80007ffe005 */
[----:B------:R-:W-:-:S04]  /*32e0*/  SHF.R.U32.HI R0, RZ, 0x15, R0 ;  /* 0x00000015ff007819 */ /* 0x000fc80000011600 */
[----:B------:R-:W-:-:S07]  /*32f0*/  LOP3.LUT R4, R0, 0xff, RZ, 0xc0, !PT ;  /* 0x000000ff00047812 */ /* 0x000fce00078ec0ff */
.L_x_3890:
[----:B------:R-:W-:-:S04]  /*3300*/  SHF.R.U32.HI R5, RZ, 0x18, R6 ;  /* 0x00000018ff057819 */ /* 0x000fc80000011606 */
[----:B------:R-:W-:-:S04]  /*3310*/  LOP3.LUT R4, R4, 0x80, R5, 0xf8, !PT ;  /* 0x0000008004047812 */ /* 0x000fc800078ef805 */
[----:B------:R-:W-:-:S07]  /*3320*/  PRMT R0, R4, 0x7610, R0 ;  /* 0x0000761004007816 */ /* 0x000fce0000000000 */
.L_x_3888:
[----:B------:R-:W-:Y:S05]  /*3330*/  BSYNC.RECONVERGENT B0 ;  /* 0x0000000000007941 */ /* 0x000fea0003800200 */
.L_x_3887:
[----:B------:R3:W-:Y:S01]  /*3340*/  STG.E.U8 desc[UR36][R2.64], R0 ;  /* 0x0000000002007986 */ /* 0x0007e2000c101124 */
[----:B------:R-:W-:Y:S05]  /*3350*/  BRA `(.L_x_3864) ;  /* 0x0000000000ac7947 */ /* 0x000fea0003800000 */
.L_x_3880:
[----:B------:R-:W-:-:S09]  /*3360*/  UISETP.NE.AND UP0, UPT, UR4, 0x1c, UPT ;  /* 0x0000001c0400788c */ /* 0x000fd2000bf05270 */
[----:B------:R-:W-:Y:S05]  /*3370*/  BRA.U !UP0, `(.L_x_3891) ;  /* 0x00000001089c7547 */ /* 0x000fea000b800000 */
[----:B------:R-:W-:-:S09]  /*3380*/  UISETP.NE.AND UP0, UPT, UR4, 0x1d, UPT ;  /* 0x0000001d0400788c */ /* 0x000fd2000bf05270 */
[----:B------:R-:W-:Y:S05]  /*3390*/  BRA.U !UP0, `(.L_x_3892) ;  /* 0x0000000108887547 */ /* 0x000fea000b800000 */
[----:B------:R-:W-:-:S09]  /*33a0*/  UISETP.NE.AND UP0, UPT, UR4, 0x2c, UPT ;  /* 0x0000002c0400788c */ /* 0x000fd2000bf05270 */
[----:B------:R-:W-:Y:S05]  /*33b0*/  BRA.U !UP0, `(.L_x_3893) ;  /* 0x0000000108447547 */ /* 0x000fea000b800000 */
.L_x_3863:
        /* <DEDUP_REMOVED lines=16> */
.L_x_3894:
[----:B------:R-:W-:Y:S05]  /*34c0*/  BRA `(.L_x_3864) ;  /* 0x0000000000507947 */ /* 0x000fea0003800000 */
.L_x_3893:
        /* <DEDUP_REMOVED lines=15> */
.L_x_3892:
[----:B------:R-:W0:Y:S02]  /*35c0*/  F2I.U64.TRUNC R6, R6 ;  /* 0x0000000600067311 */ /* 0x000e24000020d800 */
[----:B0-----:R1:W-:Y:S01]  /*35d0*/  STG.E.64 desc[UR36][R2.64], R6 ;  /* 0x0000000602007986 */ /* 0x0013e2000c101b24 */
[----:B------:R-:W-:Y:S05]  /*35e0*/  BRA `(.L_x_3864) ;  /* 0x0000000000087947 */ /* 0x000fea0003800000 */
.L_x_3891:
[----:B------:R-:W0:Y:S02]  /*35f0*/  F2I.FTZ.U32.TRUNC.NTZ R5, R6 ;  /* 0x0000000600057305 */ /* 0x000e24000021f000 */
[----:B0-----:R0:W-:Y:S02]  /*3600*/  STG.E desc[UR36][R2.64], R5 ;  /* 0x0000000502007986 */ /* 0x0011e4000c101924 */
.L_x_3864:
[----:B------:R-:W-:-:S07]  /*3610*/  IADD3 R17, PT, PT, R17, 0x80, RZ ;  /* 0x0000008011117810 */ /* 0x000fce0007ffe0ff */
.L_x_3824:
[----:B------:R-:W-:Y:S05]  /*3620*/  BSYNC.RECONVERGENT B7 ;  /* 0x0000000000077941 */ /* 0x000fea0003800200 */
.L_x_3823:
[----:B------:R-:W5:Y:S01]  /*3630*/  LDCU UR4, c[0x0][0x380] ;  /* 0x00007000ff0477ac */ /* 0x000f620008000800 */
[----:B------:R-:W-:Y:S01]  /*3640*/  BSSY.RECONVERGENT B7, `(.L_x_3895) ;  /* 0x0000355000077945 */ /* 0x000fe20003800200 */
[----:B-----5:R-:W-:-:S13]  /*3650*/  ISETP.GE.AND P0, PT, R17, UR4, PT ;  /* 0x0000000411007c0c */ /* 0x020fda000bf06270 */
[----:B------:R-:W-:Y:S05]  /*3660*/  @P0 BRA `(.L_x_3896) ;  /* 0x0000003400480947 */ /* 0x000fea0003800000 */
[----:B------:R-:W5:Y:S01]  /*3670*/  LDCU UR4, c[0x0][0x388] ;  /* 0x00007100ff0477ac */ /* 0x000f620008000800 */
[----:B---34-:R-:W-:Y:S01]  /*3680*/  IMAD.MOV.U32 R0, RZ, RZ, RZ ;  /* 0x000000ffff007224 */ /* 0x018fe200078e00ff */
[----:B------:R-:W-:Y:S01]  /*3690*/  MOV R16, RZ ;  /* 0x000000ff00107202 */ /* 0x000fe20000000f00 */
        /* <DEDUP_REMOVED lines=300> */
.L_x_3897:
[----:B------:R-:W0:Y:S01]  /*4960*/  LDCU.64 UR6, c[0x0][0x588] ;  /* 0x0000b100ff0677ac */ /* 0x000e220008000a00 */
[----:B------:R-:W-:Y:S01]  /*4970*/  BSSY.RECONVERGENT B6, `(.L_x_3898) ;  /* 0x00000f1000067945 */ /* 0x000fe20003800200 */
[----:B------:R-:W-:-:S04]  /*4980*/  UPRMT UR4, UR41, 0x9910, URZ ;  /* 0x0000991029047896 */ /* 0x000fc800080000ff */
[----:B------:R-:W-:Y:S01]  /*4990*/  UISETP.GT.AND UP0, UPT, UR4, 0x9, UPT ;  /* 0x000000090400788c */ /* 0x000fe2000bf04270 */
[----:B0-----:R-:W-:-:S05]  /*49a0*/  IADD3 R4, P0, PT, R0, UR6, RZ ;  /* 0x0000000600047c10 */ /* 0x001fca000ff1e0ff */
[----:B--2---:R-:W-:-:S03]  /*49b0*/  IMAD.X R5, RZ, RZ, UR7, P0 ;  /* 0x00000007ff057e24 */ /* 0x004fc600080e06ff */
        /* <DEDUP_REMOVED lines=9> */
[----:B-1----:R-:W2:Y:S01]  /*4a50*/  LDG.E.S8 R2, desc[UR36][R4.64] ;  /* 0x0000002404027981 */ /* 0x002ea2000c1e1300 */
[----:B------:R-:W-:Y:S01]  /*4a60*/  HFMA2 R3, -RZ, RZ, 0, 0 ;  /* 0x00000000ff037431 */ /* 0x000fe200000001ff */
[----:B--2---:R-:W0:Y:S01]  /*4a70*/  I2F.S16 R2, R2 ;  /* 0x0000000200027306 */ /* 0x004e220000101400 */
[----:B------:R-:W-:Y:S05]  /*4a80*/  BRA `(.L_x_3904) ;  /* 0x0000000c007c7947 */ /* 0x000fea0003800000 */
.L_x_3902:
[----:B-1----:R-:W2:Y:S01]  /*4a90*/  LDG.E.U8 R2, desc[UR36][R4.64] ;  /* 0x0000002404027981 */ /* 0x002ea2000c1e1100 */
[----:B------:R-:W-:Y:S01]  /*4aa0*/  IMAD.MOV.U32 R3, RZ, RZ, RZ ;  /* 0x000000ffff037224 */ /* 0x000fe200078e00ff */
[----:B--2---:R-:W-:Y:S01]  /*4ab0*/  I2FP.F32.U32 R2, R2 ;  /* 0x0000000200027245 */ /* 0x004fe20000201000 */
[----:B------:R-:W-:Y:S06]  /*4ac0*/  BRA `(.L_x_3904) ;  /* 0x0000000c006c7947 */ /* 0x000fec0003800000 */
.L_x_3901:
[----:B------:R-:W-:-:S09]  /*4ad0*/  UISETP.NE.AND UP0, UPT, UR4, 0x2, UPT ;  /* 0x000000020400788c */ /* 0x000fd2000bf05270 */
[----:B------:R-:W-:Y:S05]  /*4ae0*/  BRA.U !UP0, `(.L_x_3905) ;  /* 0x0000000108307547 */ /* 0x000fea000b800000 */
[----:B------:R-:W-:-:S09]  /*4af0*/  UISETP.NE.AND UP0, UPT, UR4, 0x3, UPT ;  /* 0x000000030400788c */ /* 0x000fd2000bf05270 */
[----:B------:R-:W-:Y:S05]  /*4b00*/  BRA.U !UP0, `(.L_x_3906) ;  /* 0x0000000108187547 */ /* 0x000fea000b800000 */
[----:B------:R-:W-:-:S09]  /*4b10*/  UISETP.NE.AND UP0, UPT, UR4, 0x4, UPT ;  /* 0x000000040400788c */ /* 0x000fd2000bf05270 */
[----:B------:R-:W-:Y:S05]  /*4b20*/  BRA.U UP0, `(.L_x_3903) ;  /* 0x0000000900f07547 */ /* 0x000fea000b800000 */
[----:B------:R-:W2:Y:S01]  /*4b30*/  LDG.E.64 R4, desc[UR36][R4.64] ;  /* 0x0000002404047981 */ /* 0x000ea2000c1e1b00 */
[----:B-1----:R-:W-:Y:S01]  /*4b40*/  MOV R3, RZ ;  /* 0x000000ff00037202 */ /* 0x002fe20000000f00 */
[----:B--2---:R4:W0:Y:S01]  /*4b50*/  I2F.S64 R2, R4 ;  /* 0x0000000400027312 */ /* 0x0048220000301400 */
[----:B------:R-:W-:Y:S05]  /*4b60*/  BRA `(.L_x_3904) ;  /* 0x0000000c00447947 */ /* 0x000fea0003800000 */
.L_x_3906:
[----:B-1----:R-:W2:Y:S01]  /*4b70*/  LDG.E R2, desc[UR36][R4.64] ;  /* 0x0000002404027981 */ /* 0x002ea2000c1e1900 */
[----:B------:R-:W-:Y:S01]  /*4b80*/  IMAD.MOV.U32 R3, RZ, RZ, RZ ;  /* 0x000000ffff037224 */ /* 0x000fe200078e00ff */
[----:B--2---:R-:W-:Y:S01]  /*4b90*/  I2FP.F32.S32 R2, R2 ;  /* 0x0000000200027245 */ /* 0x004fe20000201400 */
[----:B------:R-:W-:Y:S06]  /*4ba0*/  BRA `(.L_x_3904) ;  /* 0x0000000c00347947 */ /* 0x000fec0003800000 */
.L_x_3905:
[----:B-1----:R-:W2:Y:S01]  /*4bb0*/  LDG.E.U16 R2, desc[UR36][R4.64] ;  /* 0x0000002404027981 */ /* 0x002ea2000c1e1500 */
[----:B------:R-:W-:Y:S01]  /*4bc0*/  HFMA2 R3, -RZ, RZ, 0, 0 ;  /* 0x00000000ff037431 */ /* 0x000fe200000001ff */
[----:B--2---:R-:W0:Y:S01]  /*4bd0*/  I2F.S16 R2, R2 ;  /* 0x0000000200027306 */ /* 0x004e220000101400 */
[----:B------:R-:W-:Y:S05]  /*4be0*/  BRA `(.L_x_3904) ;  /* 0x0000000c00247947 */ /* 0x000fea0003800000 */
.L_x_3900:
[----:B------:R-:W-:-:S09]  /*4bf0*/  UISETP.GT.AND UP0, UPT, UR4, 0x6, UPT ;  /* 0x000000060400788c */ /* 0x000fd2000bf04270 */
[----:B------:R-:W-:Y:S05]  /*4c00*/  BRA.U UP0, `(.L_x_3907) ;  /* 0x00000001002c7547 */ /* 0x000fea000b800000 */
[----:B------:R-:W-:-:S09]  /*4c10*/  UISETP.NE.AND UP0, UPT, UR4, 0x5, UPT ;  /* 0x000000050400788c */ /* 0x000fd2000bf05270 */
[----:B------:R-:W-:Y:S05]  /*4c20*/  BRA.U !UP0, `(.L_x_3908) ;  /* 0x0000000108147547 */ /* 0x000fea000b800000 */
[----:B------:R-:W-:-:S09]  /*4c30*/  UISETP.NE.AND UP0, UPT, UR4, 0x6, UPT ;  /* 0x000000060400788c */ /* 0x000fd2000bf05270 */
[----:B------:R-:W-:Y:S05]  /*4c40*/  BRA.U UP0, `(.L_x_3903) ;  /* 0x0000000900a87547 */ /* 0x000fea000b800000 */
[----:B-1----:R2:W5:Y:S01]  /*4c50*/  LDG.E R2, desc[UR36][R4.64] ;  /* 0x0000002404027981 */ /* 0x002562000c1e1900 */
[----:B------:R-:W-:Y:S01]  /*4c60*/  IMAD.MOV.U32 R3, RZ, RZ, RZ ;  /* 0x000000ffff037224 */ /* 0x000fe200078e00ff */
[----:B------:R-:W-:Y:S06]  /*4c70*/  BRA `(.L_x_3904) ;  /* 0x0000000c00007947 */ /* 0x000fec0003800000 */
.L_x_3908:
[----:B-1----:R-:W2:Y:S01]  /*4c80*/  LDG.E.U16 R2, desc[UR36][R4.64] ;  /* 0x0000002404027981 */ /* 0x002ea2000c1e1500 */
[----:B------:R-:W-:Y:S01]  /*4c90*/  MOV R3, RZ ;  /* 0x000000ff00037202 */ /* 0x000fe20000000f00 */
[----:B--2---:R-:W-:Y:S01]  /*4ca0*/  HADD2.F32 R2, -RZ, R2.H0_H0 ;  /* 0x20000002ff027230 */ /* 0x004fe20000004100 */
[----:B------:R-:W-:Y:S06]  /*4cb0*/  BRA `(.L_x_3904) ;  /* 0x0000000800f07947 */ /* 0x000fec0003800000 */
.L_x_3907:
[----:B------:R-:W-:-:S09]  /*4cc0*/  UISETP.NE.AND UP0, UPT, UR4, 0x7, UPT ;  /* 0x000000070400788c */ /* 0x000fd2000bf05270 */
[----:B------:R-:W-:Y:S05]  /*4cd0*/  BRA.U !UP0, `(.L_x_3909) ;  /* 0x0000000108287547 */ /* 0x000fea000b800000 */
[----:B------:R-:W-:-:S09]  /*4ce0*/  UISETP.NE.AND UP0, UPT, UR4, 0x8, UPT ;  /* 0x000000080400788c */ /* 0x000fd2000bf05270 */
[----:B------:R-:W-:Y:S05]  /*4cf0*/  BRA.U !UP0, `(.L_x_3910) ;  /* 0x0000000108107547 */ /* 0x000fea000b800000 */
[----:B------:R-:W-:-:S09]  /*4d00*/  UISETP.NE.AND UP0, UPT, UR4, 0x9, UPT ;  /* 0x000000090400788c */ /* 0x000fd2000bf05270 */
[----:B------:R-:W-:Y:S05]  /*4d10*/  BRA.U UP0, `(.L_x_3903) ;  /* 0x0000000900747547 */ /* 0x000fea000b800000 */
[----:B-1----:R3:W5:Y:S01]  /*4d20*/  LDG.E.64 R2, desc[UR36][R4.64] ;  /* 0x0000002404027981 */ /* 0x002762000c1e1b00 */
[----:B------:R-:W-:Y:S05]  /*4d30*/  BRA `(.L_x_3904) ;  /* 0x0000000800d07947 */ /* 0x000fea0003800000 */
.L_x_3910:
[----:B-1----:R-:W2:Y:S02]  /*4d40*/  LDG.E R3, desc[UR36][R4.64] ;  /* 0x0000002404037981 */ /* 0x002ea4000c1e1900 */
[--C-:B--2---:R-:W-:Y:S02]  /*4d50*/  HADD2.F32 R2, -RZ, R3.reuse.H0_H0 ;  /* 0x20000003ff027230 */ /* 0x104fe40000004100 */
[----:B------:R-:W-:Y:S01]  /*4d60*/  HADD2.F32 R3, -RZ, R3.H1_H1 ;  /* 0x30000003ff037230 */ /* 0x000fe20000004100 */
[----:B------:R-:W-:Y:S06]  /*4d70*/  BRA `(.L_x_3904) ;  /* 0x0000000800c07947 */ /* 0x000fec0003800000 */
.L_x_3909:
[----:B------:R-:W2:Y:S01]  /*4d80*/  LDG.E.64 R4, desc[UR36][R4.64] ;  /* 0x0000002404047981 */ /* 0x000ea2000c1e1b00 */
[----:B------:R-:W-:Y:S01]  /*4d90*/  UMOV UR4, 0xf0000000 ;  /* 0xf000000000047882 */ /* 0x000fe20000000000 */
[----:B------:R-:W-:Y:S01]  /*4da0*/  UMOV UR5, 0x380fffff ;  /* 0x380fffff00057882 */ /* 0x000fe20000000000 */
[----:B-1----:R-:W-:Y:S01]  /*4db0*/  IMAD.MOV.U32 R3, RZ, RZ, RZ ;  /* 0x000000ffff037224 */ /* 0x002fe200078e00ff */
[----:B--2---:R-:W0:Y:S01]  /*4dc0*/  F2F.F32.F64 R2, R4 ;  /* 0x0000000400027310 */ /* 0x004e220000301000 */
[----:B------:R-:W-:-:S14]  /*4dd0*/  DSETP.GEU.AND P0, PT, |R4|, UR4, PT ;  /* 0x0000000404007e2a */ /* 0x000fdc000bf0e200 */
[----:B0-----:R-:W-:Y:S01]  /*4de0*/  @!P0 FMUL R2, R2, 1.175494350822287508e-38 ;  /* 0x0080000002028820 */ /* 0x001fe20000400000 */
[----:B------:R-:W-:Y:S06]  /*4df0*/  BRA `(.L_x_3904) ;  /* 0x0000000800a07947 */ /* 0x000fec0003800000 */
.L_x_3899:
        /* <DEDUP_REMOVED lines=9> */
[----:B-1----:R-:W-:Y:S02]  /*4e90*/  MOV R3, RZ ;  /* 0x000000ff00037202 */ /* 0x002fe40000000f00 */
[----:B--2---:R-:W-:-:S04]  /*4ea0*/  ISETP.NE.AND P0, PT, R4, RZ, PT ;  /* 0x000000ff0400720c */ /* 0x004fc80003f05270 */
[----:B------:R-:W-:Y:S01]  /*4eb0*/  FSEL R2, RZ, 1, !P0 ;  /* 0x3f800000ff027808 */ /* 0x000fe20004000000 */
[----:B------:R-:W-:Y:S08]  /*4ec0*/  BRA `(.L_x_3904) ;  /* 0x00000008006c7947 */ /* 0x000ff00003800000 */
.L_x_3913:
[----:B-1----:R-:W2:Y:S01]  /*4ed0*/  LDG.E.128 R4, desc[UR36][R4.64] ;  /* 0x0000002404047981 */ /* 0x002ea2000c1e1d00 */
        /* <DEDUP_REMOVED lines=9> */
.L_x_3912:
[----:B------:R-:W-:-:S09]  /*4f70*/  UISETP.NE.AND UP0, UPT, UR4, 0xf, UPT ;  /* 0x0000000f0400788c */ /* 0x000fd2000bf05270 */
[----:B------:R-:W-:Y:S05]  /*4f80*/  BRA.U !UP0, `(.L_x_3914) ;  /* 0x0000000108947547 */ /* 0x000fea000b800000 */
[----:B------:R-:W-:-:S09]  /*4f90*/  UISETP.NE.AND UP0, UPT, UR4, 0x17, UPT ;  /* 0x000000170400788c */ /* 0x000fd2000bf05270 */
[----:B------:R-:W-:Y:S05]  /*4fa0*/  BRA.U !UP0, `(.L_x_3915) ;  /* 0x0000000108587547 */ /* 0x000fea000b800000 */
[----:B------:R-:W-:-:S09]  /*4fb0*/  UISETP.NE.AND UP0, UPT, UR4, 0x18, UPT ;  /* 0x000000180400788c */ /* 0x000fd2000bf05270 */
[----:B------:R-:W-:Y:S05]  /*4fc0*/  BRA.U UP0, `(.L_x_3903) ;  /* 0x0000000500c87547 */ /* 0x000fea000b800000 */
[----:B-1----:R-:W2:Y:S01]  /*4fd0*/  LDG.E.U8 R2, desc[UR36][R4.64] ;  /* 0x0000002404027981 */ /* 0x002ea2000c1e1100 */
        /* <DEDUP_REMOVED lines=15> */
[----:B------:R-:W-:Y:S01]  /*50d0*/  SEL R5, R3, RZ, P0 ;  /* 0x000000ff03057207 */ /* 0x000fe20000000000 */
[----:B------:R-:W-:-:S03]  /*50e0*/  HFMA2 R3, -RZ, RZ, 0, 0 ;  /* 0x00000000ff037431 */ /* 0x000fc600000001ff */
[----:B------:R-:W-:Y:S01]  /*50f0*/  LOP3.LUT R2, R5, 0x80000000, R2, 0xf8, !PT ;  /* 0x8000000005027812 */ /* 0x000fe200078ef802 */
[----:B------:R-:W-:Y:S06]  /*5100*/  BRA `(.L_x_3904) ;  /* 0x0000000400dc7947 */ /* 0x000fec0003800000 */
.L_x_3915:
[----:B-1----:R-:W2:Y:S02]  /*5110*/  LDG.E.U8 R3, desc[UR36][R4.64] ;  /* 0x0000002404037981 */ /* 0x002ea4000c1e1100 */
[C---:B--2---:R-:W-:Y:S01]  /*5120*/  IMAD.SHL.U32 R0, R3.reuse, 0x2000000, RZ ;  /* 0x0200000003007824 */ /* 0x044fe200078e00ff */
[----:B------:R-:W-:-:S04]  /*5130*/  SHF.L.U32 R3, R3, 0x8, RZ ;  /* 0x0000000803037819 */ /* 0x000fc800000006ff */
[----:B------:R-:W-:Y:S02]  /*5140*/  ISETP.GE.U32.AND P0, PT, R0, 0x8000000, PT ;  /* 0x080000000000780c */ /* 0x000fe40003f06070 */
[----:B------:R-:W-:-:S11]  /*5150*/  PRMT R7, R3, 0x9910, RZ ;  /* 0x0000991003077816 */ /* 0x000fd600000000ff */
[----:B------:R-:W-:Y:S01]  /*5160*/  @!P0 LOP3.LUT R2, R3, 0x7f00, RZ, 0xc0, !PT ;  /* 0x00007f0003028812 */ /* 0x000fe200078ec0ff */
[----:B------:R-:W-:Y:S01]  /*5170*/  IMAD.MOV.U32 R3, RZ, RZ, RZ ;  /* 0x000000ffff037224 */ /* 0x000fe200078e00ff */
[----:B------:R-:W-:Y:S02]  /*5180*/  @P0 LEA.HI R0, R0, 0x70000000, RZ, 0x1c ;  /* 0x7000000000000811 */ /* 0x000fe400078fe0ff */
[----:B------:R-:W-:-:S03]  /*5190*/  @!P0 LOP3.LUT R2, R2, 0x3f000000, RZ, 0xfc, !PT ;  /* 0x3f00000002028812 */ /* 0x000fc600078efcff */
[----:B------:R-:W-:Y:S02]  /*51a0*/  @P0 FMUL.FTZ R0, R0, 1.9259299443872358531e-34 ;  /* 0x0780000000000820 */ /* 0x000fe40000410000 */
[----:B------:R-:W-:-:S05]  /*51b0*/  @!P0 FADD.FTZ R0, R2, -0.5 ;  /* 0xbf00000002008421 */ /* 0x000fca0000010000 */
[----:B------:R-:W-:Y:S01]  /*51c0*/  LOP3.LUT R2, R0, 0x80000000, R7, 0xf8, !PT ;  /* 0x8000000000027812 */ /* 0x000fe200078ef807 */
[----:B------:R-:W-:Y:S06]  /*51d0*/  BRA `(.L_x_3904) ;  /* 0x0000000400a87947 */ /* 0x000fec0003800000 */
.L_x_3914:
[----:B-1----:R-:W2:Y:S01]  /*51e0*/  LDG.E.U16 R2, desc[UR36][R4.64] ;  /* 0x0000002404027981 */ /* 0x002ea2000c1e1500 */
[----:B------:R-:W-:Y:S01]  /*51f0*/  MOV R3, RZ ;  /* 0x000000ff00037202 */ /* 0x000fe20000000f00 */
[----:B--2---:R-:W-:Y:S01]  /*5200*/  IMAD.U32 R2, R2, 0x10000, RZ ;  /* 0x0001000002027824 */ /* 0x004fe200078e00ff */
[----:B------:R-:W-:Y:S06]  /*5210*/  BRA `(.L_x_3904) ;  /* 0x0000000400987947 */ /* 0x000fec0003800000 */
.L_x_3911:
        /* <DEDUP_REMOVED lines=8> */
[----:B-1----:R-:W2:Y:S01]  /*52a0*/  LDG.E.U16 R2, desc[UR36][R4.64] ;  /* 0x0000002404027981 */ /* 0x002ea2000c1e1500 */
[----:B------:R-:W-:Y:S01]  /*52b0*/  HFMA2 R3, -RZ, RZ, 0, 0 ;  /* 0x00000000ff037431 */ /* 0x000fe200000001ff */
[----:B--2---:R-:W-:Y:S01]  /*52c0*/  I2FP.F32.U32 R2, R2 ;  /* 0x0000000200027245 */ /* 0x004fe20000201000 */
[----:B------:R-:W-:Y:S06]  /*52d0*/  BRA `(.L_x_3904) ;  /* 0x0000000400687947 */ /* 0x000fec0003800000 */
.L_x_3918:
[----:B------:R-:W2:Y:S01]  /*52e0*/  LDG.E.U8 R4, desc[UR36][R4.64] ;  /* 0x0000002404047981 */ /* 0x000ea2000c1e1100 */
[----:B-1----:R-:W-:Y:S02]  /*52f0*/  CS2R R2, SRZ ;  /* 0x0000000000027805 */ /* 0x002fe4000001ff00 */
        /* <DEDUP_REMOVED lines=18> */
.L_x_3920:
[----:B------:R-:W-:Y:S05]  /*5420*/  BSYNC.RECONVERGENT B0 ;  /* 0x0000000000007941 */ /* 0x000fea0003800200 */
.L_x_3919:
[----:B------:R-:W-:Y:S02]  /*5430*/  SHF.L.U32 R0, R0, 0x14, RZ ;  /* 0x0000001400007819 */ /* 0x000fe400000006ff */
[----:B------:R-:W-:-:S04]  /*5440*/  LEA R2, R2, 0x3b800000, 0x17 ;  /* 0x3b80000002027811 */ /* 0x000fc800078eb8ff */
[----:B------:R-:W-:Y:S01]  /*5450*/  LOP3.LUT R2, R2, R0, R9, 0xfe, !PT ;  /* 0x0000000002027212 */ /* 0x000fe200078efe09 */
[----:B------:R-:W-:Y:S06]  /*5460*/  BRA `(.L_x_3904) ;  /* 0x0000000400047947 */ /* 0x000fec0003800000 */
.L_x_3917:
        /* <DEDUP_REMOVED lines=20> */
.L_x_3922:
[----:B------:R-:W-:Y:S05]  /*55b0*/  BSYNC.RECONVERGENT B0 ;  /* 0x0000000000007941 */ /* 0x000fea0003800200 */
.L_x_3921:
[----:B------:R-:W-:Y:S02]  /*55c0*/  SHF.L.U32 R0, R0, 0x15, RZ ;  /* 0x0000001500007819 */ /* 0x000fe400000006ff */
[----:B------:R-:W-:-:S04]  /*55d0*/  LEA R2, R2, 0x37800000, 0x17 ;  /* 0x3780000002027811 */ /* 0x000fc800078eb8ff */
[----:B------:R-:W-:Y:S01]  /*55e0*/  LOP3.LUT R2, R2, R0, R9, 0xfe, !PT ;  /* 0x0000000002027212 */ /* 0x000fe200078efe09 */
[----:B------:R-:W-:Y:S06]  /*55f0*/  BRA `(.L_x_3904) ;  /* 0x0000000000a07947 */ /* 0x000fec0003800000 */
.L_x_3916:
[----:B------:R-:W-:-:S09]  /*5600*/  UISETP.NE.AND UP0, UPT, UR4, 0x1c, UPT ;  /* 0x0000001c0400788c */ /* 0x000fd2000bf05270 */
[----:B------:R-:W-:Y:S05]  /*5610*/  BRA.U !UP0, `(.L_x_3923) ;  /* 0x00000001088c7547 */ /* 0x000fea000b800000 */
[----:B------:R-:W-:-:S09]  /*5620*/  UISETP.NE.AND UP0, UPT, UR4, 0x1d, UPT ;  /* 0x0000001d0400788c */ /* 0x000fd2000bf05270 */
[----:B------:R-:W-:Y:S05]  /*5630*/  BRA.U !UP0, `(.L_x_3924) ;  /* 0x0000000108747547 */ /* 0x000fea000b800000 */
[----:B------:R-:W-:-:S09]  /*5640*/  UISETP.NE.AND UP0, UPT, UR4, 0x2c, UPT ;  /* 0x0000002c0400788c */ /* 0x000fd2000bf05270 */
[----:B------:R-:W-:Y:S05]  /*5650*/  BRA.U UP0, `(.L_x_3903) ;  /* 0x0000000100247547 */ /* 0x000fea000b800000 */
[----:B------:R-:W2:Y:S01]  /*5660*/  LDG.E.U8 R4, desc[UR36][R4.64] ;  /* 0x0000002404047981 */ /* 0x000ea2000c1e1100 */
[----:B-1----:R-:W-:Y:S01]  /*5670*/  IMAD.MOV.U32 R3, RZ, RZ, RZ ;  /* 0x000000ffff037224 */ /* 0x002fe200078e00ff */
[----:B------:R-:W-:Y:S02]  /*5680*/  MOV R2, 0x400000 ;  /* 0x0040000000027802 */ /* 0x000fe40000000f00 */
[----:B--2---:R-:W-:-:S13]  /*5690*/  ISETP.NE.AND P0, PT, R4, RZ, PT ;  /* 0x000000ff0400720c */ /* 0x004fda0003f05270 */
[----:B------:R-:W-:Y:S05]  /*56a0*/  @!P0 BRA `(.L_x_3904) ;  /* 0x0000000000748947 */ /* 0x000fea0003800000 */
[----:B------:R-:W-:-:S13]  /*56b0*/  ISETP.NE.AND P0, PT, R4, 0xff, PT ;  /* 0x000000ff0400780c */ /* 0x000fda0003f05270 */
[----:B------:R-:W-:Y:S01]  /*56c0*/  @!P0 IMAD.MOV.U32 R2, RZ, RZ, 0x7f800001 ;  /* 0x7f800001ff028424 */ /* 0x000fe200078e00ff */
[----:B------:R-:W-:Y:S01]  /*56d0*/  @P0 SHF.L.U32 R2, R4, 0x17, RZ ;  /* 0x0000001704020819 */ /* 0x000fe200000006ff */
[----:B------:R-:W-:Y:S06]  /*56e0*/  BRA `(.L_x_3904) ;  /* 0x0000000000647947 */ /* 0x000fec0003800000 */
.L_x_3903:
[----:B-1----:R-:W-:Y:S01]  /*56f0*/  MOV R2, 0x0 ;  /* 0x0000000000027802 */ /* 0x002fe20000000f00 */
        /* <DEDUP_REMOVED lines=9> */
[----:B-1----:R-:W-:Y:S01]  /*5790*/  IMAD.U32 R6, RZ, RZ, UR6 ;  /* 0x00000006ff067e24 */ /* 0x002fe2000f8e00ff */
[----:B------:R-:W-:Y:S01]  /*57a0*/  MOV R7, UR7 ;  /* 0x0000000700077c02 */ /* 0x000fe20008000f00 */
[----:B---3--:R-:W-:Y:S01]  /*57b0*/  IMAD.U32 R10, RZ, RZ, UR8 ;  /* 0x00000008ff0a7e24 */ /* 0x008fe2000f8e00ff */
[----:B------:R-:W-:-:S07]  /*57c0*/  MOV R11, UR9 ;  /* 0x00000009000b7c02 */ /* 0x000fce0008000f00 */
[----:B------:R-:W-:-:S07]  /*57d0*/  LEPC R20, `(.L_x_3925) ;  /* 0x000000001014794e */ /* 0x000fce0000000000 */
[----:B--2---:R-:W-:Y:S05]  /*57e0*/  CALL.ABS.NOINC R2 ;  /* 0x0000000002007343 */ /* 0x004fea0003c00000 */
.L_x_3925:
[----:B------:R-:W-:Y:S01]  /*57f0*/  CS2R R2, SRZ ;  /* 0x0000000000027805 */ /* 0x000fe2000001ff00 */
[----:B------:R-:W-:Y:S06]  /*5800*/  BRA `(.L_x_3904) ;  /* 0x00000000001c7947 */ /* 0x000fec0003800000 */
.L_x_3924:
[----:B------:R-:W2:Y:S01]  /*5810*/  LDG.E.64 R4, desc[UR36][R4.64] ;  /* 0x0000002404047981 */ /* 0x000ea2000c1e1b00 */
[----:B-1----:R-:W-:Y:S01]  /*5820*/  MOV R3, RZ ;  /* 0x000000ff00037202 */ /* 0x002fe20000000f00 */
[----:B--2---:R0:W1:Y:S01]  /*5830*/  I2F.U64 R2, R4 ;  /* 0x0000000400027312 */ /* 0x0040620000301000 */
[----:B------:R-:W-:Y:S05]  /*5840*/  BRA `(.L_x_3904) ;  /* 0x00000000000c7947 */ /* 0x000fea0003800000 */
.L_x_3923:
[----:B-1----:R-:W2:Y:S01]  /*5850*/  LDG.E R2, desc[UR36][R4.64] ;  /* 0x0000002404027981 */ /* 0x002ea2000c1e1900 */
[----:B------:R-:W-:Y:S01]  /*5860*/  IMAD.MOV.U32 R3, RZ, RZ, RZ ;  /* 0x000000ffff037224 */ /* 0x000fe200078e00ff */
[----:B--2---:R-:W-:-:S07]  /*5870*/  I2FP.F32.U32 R2, R2 ;  /* 0x0000000200027245 */ /* 0x004fce0000201000 */
.L_x_3904:
[----:B------:R-:W-:Y:S05]  /*5880*/  BSYNC.RECONVERGENT B6 ;  /* 0x0000000000067941 */ /* 0x000fea0003800200 */
.L_x_3898:
[----:B0-2345:R-:W-:Y:S01]  /*5890*/  FADD.FTZ R5, -R3, -RZ ;  /* 0x800000ff03057221 */ /* 0x03dfe20000010100 */
[----:B------:R-:W-:Y:S04]  /*58a0*/  BSSY.RECONVERGENT B0, `(.L_x_3926) ;  /* 0x000004c000007945 */ /* 0x000fe80003800200 */
[----:B------:R-:W-:-:S04]  /*58b0*/  LOP3.LUT R0, R5, 0x7fffffff, RZ, 0xc0, !PT ;  /* 0x7fffffff05007812 */ /* 0x000fc800078ec0ff */
[----:B------:R-:W-:-:S13]  /*58c0*/  ISETP.GT.U32.AND P0, PT, R0, 0x7f7fffff, PT ;  /* 0x7f7fffff0000780c */ /* 0x000fda0003f04070 */
[----:B------:R-:W-:Y:S05]  /*58d0*/  @P0 BRA `(.L_x_3927) ;  /* 0x0000000000f00947 */ /* 0x000fea0003800000 */
[----:B-1----:R-:W-:-:S13]  /*58e0*/  FSETP.NE.FTZ.AND P0, PT, |R2|, +INF , PT ;  /* 0x7f8000000200780b */ /* 0x002fda0003f15200 */
        /* <DEDUP_REMOVED lines=22> */
[----:B0-----:R-:W-:-:S04]  /*5a50*/  FMUL.FTZ R0, R0, R9 ;  /* 0x0000000900007220 */ /* 0x001fc80000410000 */
[----:B------:R-:W-:Y:S01]  /*5a60*/  FFMA.FTZ R2, R0, R0, 1 ;  /* 0x3f80000000027423 */ /* 0x000fe20000010000 */
[----:B-1----:R-:W-:Y:S01]  /*5a70*/  FMUL.FTZ R4, R4, R7 ;  /* 0x0000000704047220 */ /* 0x002fe20000410000 */
[----:B------:R-:W-:-:S03]  /*5a80*/  FFMA.FTZ R7, R8, R11, 0.00019836159481201320887 ;  /* 0x394fff4908077423 */ /* 0x000fc6000001000b */
[----:B------:R-:W0:Y:S01]  /*5a90*/  MUFU.RCP R6, R4 ;  /* 0x0000000400067308 */ /* 0x000e220000001000 */
[----:B------:R-:W-:-:S04]  /*5aa0*/  FFMA.FTZ R7, R8, R7, 0.0083333496004343032837 ;  /* 0x3c08889a08077423 */ /* 0x000fc80000010007 */
[----:B------:R-:W-:-:S04]  /*5ab0*/  FFMA.FTZ R7, R8, R7, 0.16666667163372039795 ;  /* 0x3e2aaaab08077423 */ /* 0x000fc80000010007 */
[----:B------:R-:W-:Y:S01]  /*5ac0*/  FMUL.FTZ R8, R8, R7 ;  /* 0x0000000708087220 */ /* 0x000fe20000410000 */
[----:B0-----:R-:W-:-:S04]  /*5ad0*/  FMUL.FTZ R3, R6, -0.125 ;  /* 0xbe00000006037820 */ /* 0x001fc80000410000 */
[----:B------:R-:W-:-:S05]  /*5ae0*/  FFMA.FTZ R6, R4, 2, R3 ;  /* 0x4000000004067823 */ /* 0x000fca0000010003 */
[--C-:B------:R-:W-:Y:S01]  /*5af0*/  LOP3.LUT R3, R6, 0x80000000, R5.reuse, 0xb8, !PT ;  /* 0x8000000006037812 */ /* 0x100fe200078eb805 */
        /* <DEDUP_REMOVED lines=11> */
.L_x_3929:
        /* <DEDUP_REMOVED lines=12> */
.L_x_3928:
[----:B------:R-:W-:-:S05]  /*5c70*/  FADD.FTZ R5, R2, -R2 ;  /* 0x8000000202057221 */ /* 0x000fca0000010000 */
[----:B------:R-:W-:Y:S01]  /*5c80*/  MOV R6, R5 ;  /* 0x0000000500067202 */ /* 0x000fe20000000f00 */
[----:B------:R-:W-:Y:S06]  /*5c90*/  BRA `(.L_x_3930) ;  /* 0x0000000000307947 */ /* 0x000fec0003800000 */
.L_x_3927:
        /* <DEDUP_REMOVED lines=12> */
.L_x_3930:
[----:B------:R-:W-:Y:S05]  /*5d60*/  BSYNC.RECONVERGENT B0 ;  /* 0x0000000000007941 */ /* 0x000fea0003800200 */
.L_x_3926:
[----:B------:R-:W0:Y:S01]  /*5d70*/  LDCU.64 UR6, c[0x0][0x580] ;  /* 0x0000b000ff0677ac */ /* 0x000e220008000a00 */
[----:B------:R-:W-:Y:S01]  /*5d80*/  FADD.FTZ R7, -R5, -RZ ;  /* 0x800000ff05077221 */ /* 0x000fe20000010100 */
        /* <DEDUP_REMOVED lines=16> */
.L_x_3934:
[----:B------:R-:W0:Y:S02]  /*5e90*/  F2I.S64.TRUNC R6, R6 ;  /* 0x0000000600067311 */ /* 0x000e24000020d900 */
[----:B0-----:R-:W-:-:S05]  /*5ea0*/  IMAD.MOV.U32 R5, RZ, RZ, R6 ;  /* 0x000000ffff057224 */ /* 0x001fca00078e0006 */
[----:B------:R0:W-:Y:S01]  /*5eb0*/  STG.E.U8 desc[UR36][R2.64], R5 ;  /* 0x0000000502007986 */ /* 0x0001e2000c101124 */
[----:B------:R-:W-:Y:S05]  /*5ec0*/  BRA `(.L_x_3936) ;  /* 0x0000000c002c7947 */ /* 0x000fea0003800000 */
.L_x_3933:
        /* <DEDUP_REMOVED lines=9> */
.L_x_3938:
[----:B------:R-:W0:Y:S02]  /*5f60*/  F2I.FTZ.TRUNC.NTZ R5, R6 ;  /* 0x0000000600057305 */ /* 0x000e24000021f100 */
[----:B0-----:R0:W-:Y:S01]  /*5f70*/  STG.E desc[UR36][R2.64], R5 ;  /* 0x0000000502007986 */ /* 0x0011e2000c101924 */
[----:B------:R-:W-:Y:S05]  /*5f80*/  BRA `(.L_x_3936) ;  /* 0x0000000800fc7947 */ /* 0x000fea0003800000 */
.L_x_3937:
[----:B------:R-:W0:Y:S02]  /*5f90*/  F2I.FTZ.TRUNC.NTZ R5, R6 ;  /* 0x0000000600057305 */ /* 0x000e24000021f100 */
[----:B0-----:R0:W-:Y:S01]  /*5fa0*/  STG.E.U16 desc[UR36][R2.64], R5 ;  /* 0x0000000502007986 */ /* 0x0011e2000c101524 */
[----:B------:R-:W-:Y:S05]  /*5fb0*/  BRA `(.L_x_3936) ;  /* 0x0000000800f07947 */ /* 0x000fea0003800000 */
.L_x_3932:
        /* <DEDUP_REMOVED lines=8> */
.L_x_3940:
[----:B------:R-:W-:-:S05]  /*6040*/  F2FP.F16.F32.PACK_AB R6, RZ, R6 ;  /* 0x00000006ff06723e */ /* 0x000fca00000000ff */
[----:B------:R0:W-:Y:S01]  /*6050*/  STG.E.U16 desc[UR36][R2.64], R6 ;  /* 0x0000000602007986 */ /* 0x0001e2000c101524 */
[----:B------:R-:W-:Y:S05]  /*6060*/  BRA `(.L_x_3936) ;  /* 0x0000000800c47947 */ /* 0x000fea0003800000 */
.L_x_3939:
        /* <DEDUP_REMOVED lines=8> */
.L_x_3942:
[----:B------:R-:W-:-:S05]  /*60f0*/  F2FP.F16.F32.PACK_AB R7, R7, R6 ;  /* 0x000000060707723e */ /* 0x000fca00000000ff */
[----:B------:R0:W-:Y:S01]  /*6100*/  STG.E desc[UR36][R2.64], R7 ;  /* 0x0000000702007986 */ /* 0x0001e2000c101924 */
[----:B------:R-:W-:Y:S05]  /*6110*/  BRA `(.L_x_3936) ;  /* 0x0000000800987947 */ /* 0x000fea0003800000 */
.L_x_3941:
[----:B------:R-:W-:-:S06]  /*6120*/  FMUL.FTZ R4, R6, 1 ;  /* 0x3f80000006047820 */ /* 0x000fcc0000410000 */
[----:B------:R-:W0:Y:S02]  /*6130*/  F2F.F64.F32 R4, R4 ;  /* 0x0000000400047310 */ /* 0x000e240000201800 */
[----:B0-----:R0:W-:Y:S01]  /*6140*/  STG.E.64 desc[UR36][R2.64], R4 ;  /* 0x0000000402007986 */ /* 0x0011e2000c101b24 */
[----:B------:R-:W-:Y:S05]  /*6150*/  BRA `(.L_x_3936) ;  /* 0x0000000800887947 */ /* 0x000fea0003800000 */
.L_x_3931:
        /* <DEDUP_REMOVED lines=13> */
.L_x_3946:
        /* <DEDUP_REMOVED lines=16> */
.L_x_3949:
[----:B------:R-:W-:-:S04]  /*6330*/  SHF.R.U32.HI R6, RZ, 0x18, R6 ;  /* 0x00000018ff067819 */ /* 0x000fc80000011606 */
[----:B------:R-:W-:-:S04]  /*6340*/  LOP3.LUT R5, R5, 0x80, R6, 0xf8, !PT ;  /* 0x0000008005057812 */ /* 0x000fc800078ef806 */
[----:B------:R-:W-:-:S07]  /*6350*/  PRMT R0, R5, 0x7610, R0 ;  /* 0x0000761005007816 */ /* 0x000fce0000000000 */
.L_x_3948:
[----:B------:R-:W-:Y:S05]  /*6360*/  BSYNC.RECONVERGENT B0 ;  /* 0x0000000000007941 */ /* 0x000fea0003800200 */
.L_x_3947:
[----:B------:R0:W-:Y:S01]  /*6370*/  STG.E.U8 desc[UR36][R2.64], R0 ;  /* 0x0000000002007986 */ /* 0x0001e2000c101124 */
[----:B------:R-:W-:Y:S05]  /*6380*/  BRA `(.L_x_3936) ;  /* 0x0000000400fc7947 */ /* 0x000fea0003800000 */
.L_x_3945:
        /* <DEDUP_REMOVED lines=16> */
.L_x_3952:
[----:B------:R-:W-:-:S04]  /*6490*/  SHF.R.U32.HI R6, RZ, 0x18, R6 ;  /* 0x00000018ff067819 */ /* 0x000fc80000011606 */
[----:B------:R-:W-:-:S04]  /*64a0*/  LOP3.LUT R5, R5, 0x80, R6, 0xf8, !PT ;  /* 0x0000008005057812 */ /* 0x000fc800078ef806 */
[----:B------:R-:W-:-:S07]  /*64b0*/  PRMT R0, R5, 0x7610, R0 ;  /* 0x0000761005007816 */ /* 0x000fce0000000000 */
.L_x_3951:
[----:B------:R-:W-:Y:S05]  /*64c0*/  BSYNC.RECONVERGENT B0 ;  /* 0x0000000000007941 */ /* 0x000fea0003800200 */
.L_x_3950:
[----:B------:R0:W-:Y:S01]  /*64d0*/  STG.E.U8 desc[UR36][R2.64], R0 ;  /* 0x0000000002007986 */ /* 0x0001e2000c101124 */
[----:B------:R-:W-:Y:S05]  /*64e0*/  BRA `(.L_x_3936) ;  /* 0x0000000400a47947 */ /* 0x000fea0003800000 */
.L_x_3944:
        /* <DEDUP_REMOVED lines=21> */
.L_x_3954:
[----:B------:R-:W0:Y:S02]  /*6640*/  F2I.U64.TRUNC R6, R6 ;  /* 0x0000000600067311 */ /* 0x000e24000020d800 */
[----:B0-----:R0:W-:Y:S01]  /*6650*/  STG.E.64 desc[UR36][R2.64], R6 ;  /* 0x0000000602007986 */ /* 0x0011e2000c101b24 */
[----:B------:R-:W-:Y:S05]  /*6660*/  BRA `(.L_x_3936) ;  /* 0x0000000400447947 */ /* 0x000fea0003800000 */
.L_x_3953:
[----:B------:R-:W0:Y:S02]  /*6670*/  F2I.FTZ.U32.TRUNC.NTZ R5, R6 ;  /* 0x0000000600057305 */ /* 0x000e24000021f000 */
[----:B0-----:R0:W-:Y:S01]  /*6680*/  STG.E desc[UR36][R2.64], R5 ;  /* 0x0000000502007986 */ /* 0x0011e2000c101924 */
[----:B------:R-:W-:Y:S05]  /*6690*/  BRA `(.L_x_3936) ;  /* 0x0000000400387947 */ /* 0x000fea0003800000 */
.L_x_3943:
        /* <DEDUP_REMOVED lines=12> */
.L_x_3956:
[----:B------:R-:W-:Y:S01]  /*6760*/  FMUL.FTZ R8, R6, 1 ;  /* 0x3f80000006087820 */ /* 0x000fe20000410000 */
[----:B------:R-:W-:-:S05]  /*6770*/  FMUL.FTZ R10, R5, -1 ;  /* 0xbf800000050a7820 */ /* 0x000fca0000410000 */
[----:B------:R-:W-:Y:S08]  /*6780*/  F2F.F64.F32 R8, R8 ;  /* 0x0000000800087310 */ /* 0x000ff00000201800 */
[----:B------:R-:W0:Y:S02]  /*6790*/  F2F.F64.F32 R10, R10 ;  /* 0x0000000a000a7310 */ /* 0x000e240000201800 */
[----:B0-----:R3:W-:Y:S01]  /*67a0*/  STG.E.128 desc[UR36][R2.64], R8 ;  /* 0x0000000802007986 */ /* 0x0017e2000c101d24 */
[----:B------:R-:W-:Y:S05]  /*67b0*/  BRA `(.L_x_3936) ;  /* 0x0000000000f07947 */ /* 0x000fea0003800000 */
.L_x_3955:
[----:B------:R-:W-:-:S09]  /*67c0*/  UISETP.NE.AND UP0, UPT, UR4, 0xf, UPT ;  /* 0x0000000f0400788c */ /* 0x000fd2000bf05270 */
[----:B------:R-:W-:Y:S05]  /*67d0*/  BRA.U !UP0, `(.L_x_3957) ;  /* 0x0000000108e07547 */ /* 0x000fea000b800000 */
[----:B------:R-:W-:-:S09]  /*67e0*/  UISETP.NE.AND UP0, UPT, UR4, 0x17, UPT ;  /* 0x000000170400788c */ /* 0x000fd2000bf05270 */
[----:B------:R-:W-:Y:S05]  /*67f0*/  BRA.U !UP0, `(.L_x_3958) ;  /* 0x00000001088c7547 */ /* 0x000fea000b800000 */
[----:B------:R-:W-:-:S09]  /*6800*/  UISETP.NE.AND UP0, UPT, UR4, 0x18, UPT ;  /* 0x000000180400788c */ /* 0x000fd2000bf05270 */
[----:B------:R-:W-:Y:S05]  /*6810*/  BRA.U !UP0, `(.L_x_3959) ;  /* 0x0000000108447547 */ /* 0x000fea000b800000 */
.L_x_3935:
        /* <DEDUP_REMOVED lines=16> */
.L_x_3960:
[----:B------:R-:W-:Y:S05]  /*6920*/  BRA `(.L_x_3936) ;  /* 0x0000000000947947 */ /* 0x000fea0003800000 */
.L_x_3959:
        /* <DEDUP_REMOVED lines=12> */
.L_x_3962:
[----:B------:R-:W-:Y:S05]  /*69f0*/  BSYNC.RECONVERGENT B0 ;  /* 0x0000000000007941 */ /* 0x000fea0003800200 */
.L_x_3961:
[----:B------:R-:W-:-:S05]  /*6a00*/  LOP3.LUT R5, R0, 0x80, R7, 0xf8, !PT ;  /* 0x0000008000057812 */ /* 0x000fca00078ef807 */
[----:B------:R2:W-:Y:S01]  /*6a10*/  STG.E.U8 desc[UR36][R2.64], R5 ;  /* 0x0000000502007986 */ /* 0x0005e2000c101124 */
[----:B------:R-:W-:Y:S05]  /*6a20*/  BRA `(.L_x_3936) ;  /* 0x0000000000547947 */ /* 0x000fea0003800000 */
.L_x_3958:
        /* <DEDUP_REMOVED lines=11> */
.L_x_3964:
[----:B------:R-:W-:Y:S01]  /*6ae0*/  HFMA2 R0, -RZ, RZ, 0, 7.569789886474609375e-06 ;  /* 0x0000007fff007431 */ /* 0x000fe200000001ff */
[----:B------:R-:W-:-:S04]  /*6af0*/  ISETP.GT.U32.AND P0, PT, R4, 0x7f800000, PT ;  /* 0x7f8000000400780c */ /* 0x000fc80003f04070 */
[----:B------:R-:W-:-:S09]  /*6b00*/  SEL R0, R0, 0x7c, P0 ;  /* 0x0000007c00007807 */ /* 0x000fd20000000000 */
.L_x_3965:
[----:B------:R-:W-:Y:S05]  /*6b10*/  BSYNC.RECONVERGENT B0 ;  /* 0x0000000000007941 */ /* 0x000fea0003800200 */
.L_x_3963:
[----:B------:R-:W-:-:S04]  /*6b20*/  SHF.R.U32.HI R5, RZ, 0x18, R6 ;  /* 0x00000018ff057819 */ /* 0x000fc80000011606 */
[----:B------:R-:W-:-:S05]  /*6b30*/  LOP3.LUT R5, R0, 0x80, R5, 0xf8, !PT ;  /* 0x0000008000057812 */ /* 0x000fca00078ef805 */
[----:B------:R1:W-:Y:S01]  /*6b40*/  STG.E.U8 desc[UR36][R2.64], R5 ;  /* 0x0000000502007986 */ /* 0x0003e2000c101124 */
[----:B------:R-:W-:Y:S05]  /*6b50*/  BRA `(.L_x_3936) ;  /* 0x0000000000087947 */ /* 0x000fea0003800000 */
.L_x_3957:
[----:B------:R-:W-:-:S05]  /*6b60*/  F2FP.BF16.F32.PACK_AB R6, RZ, R6 ;  /* 0x00000006ff06723e */ /* 0x000fca00000010ff */
[----:B------:R0:W-:Y:S02]  /*6b70*/  STG.E.U16 desc[UR36][R2.64], R6 ;  /* 0x0000000602007986 */ /* 0x0001e4000c101524 */
.L_x_3936:
[----:B------:R-:W-:-:S07]  /*6b80*/  VIADD R17, R17, 0x80 ;  /* 0x0000008011117836 */ /* 0x000fce0000000000 */
.L_x_3896:
[----:B------:R-:W-:Y:S05]  /*6b90*/  BSYNC.RECONVERGENT B7 ;  /* 0x0000000000077941 */ /* 0x000fea0003800200 */
.L_x_3895:
[----:B------:R-:W5:Y:S01]  /*6ba0*/  LDCU UR4, c[0x0][0x380] ;  /* 0x00007000ff0477ac */ /* 0x000f620008000800 */
[----:B------:R-:W-:Y:S01]  /*6bb0*/  BSSY.RECONVERGENT B7, `(.L_x_3966) ;  /* 0x0000355000077945 */ /* 0x000fe20003800200 */
[----:B-----5:R-:W-:-:S13]  /*6bc0*/  ISETP.GE.AND P0, PT, R17, UR4, PT ;  /* 0x0000000411007c0c */ /* 0x020fda000bf06270 */
[----:B------:R-:W-:Y:S05]  /*6bd0*/  @P0 BRA `(.L_x_3967) ;  /* 0x0000003400480947 */ /* 0x000fea0003800000 */
[----:B------:R-:W5:Y:S01]  /*6be0*/  LDCU UR4, c[0x0][0x388] ;  /* 0x00007100ff0477ac */ /* 0x000f620008000800 */
[----:B0--34-:R-:W-:Y:S01]  /*6bf0*/  MOV R0, RZ ;  /* 0x000000ff00007202 */ /* 0x019fe20000000f00 */
[----:B------:R-:W-:Y:S01]  /*6c00*/  IMAD.MOV.U32 R16, RZ, RZ, RZ ;  /* 0x000000ffff107224 */ /* 0x000fe200078e00ff */
[----:B-----5:R-:W-:-:S09]  /*6c10*/  UISETP.NE.AND UP0, UPT, UR4, URZ, UPT ;  /* 0x000000ff0400728c */ /* 0x020fd2000bf05270 */
[----:B------:R-:W-:Y:S05]  /*6c20*/  BRA.U !UP0, `(.L_x_3968) ;  /* 0x0000001108a87547 */ /* 0x000fea000b800000 */
[----:B------:R-:W1:Y:S01]  /*6c30*/  LDCU.64 UR4, c[0x0][0x390] ;  /* 0x00007200ff0477ac */ /* 0x000e620008000a00 */
[----:B------:R-:W-:Y:S01]  /*6c40*/  HFMA2 R16, -RZ, RZ, 0, 0 ;  /* 0x00000000ff107431 */ /* 0x000fe200000001ff */
[----:B------:R-:W0:Y:S01]  /*6c50*/  LDCU UR6, c[0x0][0x38c] ;  /* 0x00007180ff0677ac */ /* 0x000e220008000800 */
[----:B------:R-:W3:Y:S01]  /*6c60*/  LDCU.64 UR8, c[0x0][0x4b8] ;  /* 0x00009700ff0877ac */ /* 0x000ee20008000a00 */
[----:B------:R-:W-:Y:S02]  /*6c70*/  UISETP.NE.AND UP0, UPT, UR40, URZ, UPT ;  /* 0x000000ff2800728c */ /* 0x000fe4000bf05270 */
        /* <DEDUP_REMOVED lines=293> */
.L_x_3968:
[----:B------:R-:W0:Y:S01]  /*7ed0*/  LDCU.64 UR6, c[0x0][0x588] ;  /* 0x0000b100ff0677ac */ /* 0x000e220008000a00 */
[----:B------:R-:W-:Y:S01]  /*7ee0*/  BSSY.RECONVERGENT B6, `(.L_x_3969) ;  /* 0x00000f1000067945 */ /* 0x000fe20003800200 */
[----:B------:R-:W-:-:S04]  /*7ef0*/  UPRMT UR4, UR41, 0x9910, URZ ;  /* 0x0000991029047896 */ /* 0x000fc800080000ff */
[----:B------:R-:W-:Y:S01]  /*7f00*/  UISETP.GT.AND UP0, UPT, UR4, 0x9, UPT ;  /* 0x000000090400788c */ /* 0x000fe2000bf04270 */
[----:B0-----:R-:W-:-:S04]  /*7f10*/  IADD3 R4, P0, PT, R0, UR6, RZ ;  /* 0x0000000600047c10 */ /* 0x001fc8000ff1e0ff */
[----:B-12---:R-:W-:-:S04]  /*7f20*/  IADD3.X R5, PT, PT, RZ, UR7, RZ, P0, !PT ;  /* 0x00000007ff057c10 */ /* 0x006fc800087fe4ff */
        /* <DEDUP_REMOVED lines=10> */
[----:B------:R-:W-:Y:S01]  /*7fd0*/  IMAD.MOV.U32 R3, RZ, RZ, RZ ;  /* 0x000000ffff037224 */ /* 0x000fe200078e00ff */
[----:B--2---:R-:W2:Y:S01]  /*7fe0*/  I2F.S16 R2, R2 ;  /* 0x0000000200027306 */ /* 0x004ea20000101400 */
[----:B------:R-:W-:Y:S05]  /*7ff0*/  BRA `(.L_x_3975) ;  /* 0x0000000c007c7947 */ /* 0x000fea0003800000 */
.L_x_3973:
[----:B------:R-:W2:Y:S01]  /*8000*/  LDG.E.U8 R2, desc[UR36][R4.64] ;  /* 0x0000002404027981 */ /* 0x000ea2000c1e1100 */
[----:B------:R-:W-:Y:S02]  /*8010*/  MOV R3, RZ ;  /* 0x000000ff00037202 */ /* 0x000fe40000000f00 */
[----:B--2---:R-:W-:Y:S01]  /*8020*/  I2FP.F32.U32 R2, R2 ;  /* 0x0000000200027245 */ /* 0x004fe20000201000 */
[----:B------:R-:W-:Y:S06]  /*8030*/  BRA `(.L_x_3975) ;  /* 0x0000000c006c7947 */ /* 0x000fec0003800000 */
.L_x_3972:
        /* <DEDUP_REMOVED lines=8> */
[----:B--2---:R3:W4:Y:S01]  /*80c0*/  I2F.S64 R2, R4 ;  /* 0x0000000400027312 */ /* 0x0047220000301400 */
[----:B------:R-:W-:Y:S05]  /*80d0*/  BRA `(.L_x_3975) ;  /* 0x0000000c00447947 */ /* 0x000fea0003800000 */
.L_x_3977:
[----:B------:R-:W2:Y:S01]  /*80e0*/  LDG.E R2, desc[UR36][R4.64] ;  /* 0x0000002404027981 */ /* 0x000ea2000c1e1900 */
[----:B------:R-:W-:Y:S01]  /*80f0*/  HFMA2 R3, -RZ, RZ, 0, 0 ;  /* 0x00000000ff037431 */ /* 0x000fe200000001ff */
[----:B--2---:R-:W-:Y:S01]  /*8100*/  I2FP.F32.S32 R2, R2 ;  /* 0x0000000200027245 */ /* 0x004fe20000201400 */
[----:B------:R-:W-:Y:S06]  /*8110*/  BRA `(.L_x_3975) ;  /* 0x0000000c00347947 */ /* 0x000fec0003800000 */
.L_x_3976:
[----:B------:R-:W2:Y:S01]  /*8120*/  LDG.E.U16 R2, desc[UR36][R4.64] ;  /* 0x0000002404027981 */ /* 0x000ea2000c1e1500 */
[----:B------:R-:W-:Y:S01]  /*8130*/  IMAD.MOV.U32 R3, RZ, RZ, RZ ;  /* 0x000000ffff037224 */ /* 0x000fe200078e00ff */
[----:B--2---:R-:W0:Y:S01]  /*8140*/  I2F.S16 R2, R2 ;  /* 0x0000000200027306 */ /* 0x004e220000101400 */
[----:B------:R-:W-:Y:S05]  /*8150*/  BRA `(.L_x_3975) ;  /* 0x0000000c00247947 */ /* 0x000fea0003800000 */
.L_x_3971:
[----:B------:R-:W-:-:S09]  /*8160*/  UISETP.GT.AND UP0, UPT, UR4, 0x6, UPT ;  /* 0x000000060400788c */ /* 0x000fd2000bf04270 */
[----:B------:R-:W-:Y:S05]  /*8170*/  BRA.U UP0, `(.L_x_3978) ;  /* 0x00000001002c7547 */ /* 0x000fea000b800000 */
[----:B------:R-:W-:-:S09]  /*8180*/  UISETP.NE.AND UP0, UPT, UR4, 0x5, UPT ;  /* 0x000000050400788c */ /* 0x000fd2000bf05270 */
[----:B------:R-:W-:Y:S05]  /*8190*/  BRA.U !UP0, `(.L_x_3979) ;  /* 0x0000000108147547 */ /* 0x000fea000b800000 */
[----:B------:R-:W-:-:S09]  /*81a0*/  UISETP.NE.AND UP0, UPT, UR4, 0x6, UPT ;  /* 0x000000060400788c */ /* 0x000fd2000bf05270 */
[----:B------:R-:W-:Y:S05]  /*81b0*/  BRA.U UP0, `(.L_x_3974) ;  /* 0x0000000900a87547 */ /* 0x000fea000b800000 */
[----:B------:R0:W5:Y:S01]  /*81c0*/  LDG.E R2, desc[UR36][R4.64] ;  /* 0x0000002404027981 */ /* 0x000162000c1e1900 */
[----:B------:R-:W-:Y:S01]  /*81d0*/  MOV R3, RZ ;  /* 0x000000ff00037202 */ /* 0x000fe20000000f00 */
[----:B------:R-:W-:Y:S06]  /*81e0*/  BRA `(.L_x_3975) ;  /* 0x0000000c00007947 */ /* 0x000fec0003800000 */
.L_x_3979:
[----:B------:R-:W2:Y:S01]  /*81f0*/  LDG.E.U16 R2, desc[UR36][R4.64] ;  /* 0x0000002404027981 */ /* 0x000ea2000c1e1500 */
[----:B------:R-:W-:Y:S02]  /*8200*/  IMAD.MOV.U32 R3, RZ, RZ, RZ ;  /* 0x000000ffff037224 */ /* 0x000fe400078e00ff */
[----:B--2---:R-:W-:Y:S01]  /*8210*/  HADD2.F32 R2, -RZ, R2.H0_H0 ;  /* 0x20000002ff027230 */ /* 0x004fe20000004100 */
[----:B------:R-:W-:Y:S06]  /*8220*/  BRA `(.L_x_3975) ;  /* 0x0000000800f07947 */ /* 0x000fec0003800000 */
.L_x_3978:
        /* <DEDUP_REMOVED lines=8> */
.L_x_3981:
[----:B------:R-:W2:Y:S02]  /*82b0*/  LDG.E R3, desc[UR36][R4.64] ;  /* 0x0000002404037981 */ /* 0x000ea4000c1e1900 */
[--C-:B--2---:R-:W-:Y:S02]  /*82c0*/  HADD2.F32 R2, -RZ, R3.reuse.H0_H0 ;  /* 0x20000003ff027230 */ /* 0x104fe40000004100 */
[----:B------:R-:W-:Y:S01]  /*82d0*/  HADD2.F32 R3, -RZ, R3.H1_H1 ;  /* 0x30000003ff037230 */ /* 0x000fe20000004100 */
[----:B------:R-:W-:Y:S06]  /*82e0*/  BRA `(.L_x_3975) ;  /* 0x0000000800c07947 */ /* 0x000fec0003800000 */
.L_x_3980:
[----:B------:R-:W2:Y:S01]  /*82f0*/  LDG.E.64 R4, desc[UR36][R4.64] ;  /* 0x0000002404047981 */ /* 0x000ea2000c1e1b00 */
[----:B------:R-:W-:Y:S01]  /*8300*/  UMOV UR4, 0xf0000000 ;  /* 0xf000000000047882 */ /* 0x000fe20000000000 */
[----:B------:R-:W-:Y:S01]  /*8310*/  UMOV UR5, 0x380fffff ;  /* 0x380fffff00057882 */ /* 0x000fe20000000000 */
[----:B------:R-:W-:Y:S01]  /*8320*/  MOV R3, RZ ;  /* 0x000000ff00037202 */ /* 0x000fe20000000f00 */
[----:B--2---:R-:W0:Y:S01]  /*8330*/  F2F.F32.F64 R2, R4 ;  /* 0x0000000400027310 */ /* 0x004e220000301000 */
[----:B------:R-:W-:-:S14]  /*8340*/  DSETP.GEU.AND P0, PT, |R4|, UR4, PT ;  /* 0x0000000404007e2a */ /* 0x000fdc000bf0e200 */
[----:B0-----:R-:W-:Y:S01]  /*8350*/  @!P0 FMUL R2, R2, 1.175494350822287508e-38 ;  /* 0x0080000002028820 */ /* 0x001fe20000400000 */
[----:B------:R-:W-:Y:S06]  /*8360*/  BRA `(.L_x_3975) ;  /* 0x0000000800a07947 */ /* 0x000fec0003800000 */
.L_x_3970:
        /* <DEDUP_REMOVED lines=13> */
.L_x_3984:
        /* <DEDUP_REMOVED lines=10> */
.L_x_3983:
        /* <DEDUP_REMOVED lines=26> */
.L_x_3986:
[----:B------:R-:W2:Y:S02]  /*8680*/  LDG.E.U8 R3, desc[UR36][R4.64] ;  /* 0x0000002404037981 */ /* 0x000ea4000c1e1100 */
[C---:B--2---:R-:W-:Y:S01]  /*8690*/  SHF.L.U32 R0, R3.reuse, 0x19, RZ ;  /* 0x0000001903007819 */ /* 0x044fe200000006ff */
[----:B------:R-:W-:-:S03]  /*86a0*/  IMAD.SHL.U32 R3, R3, 0x100, RZ ;  /* 0x0000010003037824 */ /* 0x000fc600078e00ff */
[----:B------:R-:W-:Y:S02]  /*86b0*/  ISETP.GE.U32.AND P0, PT, R0, 0x8000000, PT ;  /* 0x080000000000780c */ /* 0x000fe40003f06070 */
[----:B------:R-:W-:-:S11]  /*86c0*/  PRMT R7, R3, 0x9910, RZ ;  /* 0x0000991003077816 */ /* 0x000fd600000000ff */
[----:B------:R-:W-:Y:S02]  /*86d0*/  @!P0 LOP3.LUT R2, R3, 0x7f00, RZ, 0xc0, !PT ;  /* 0x00007f0003028812 */ /* 0x000fe400078ec0ff */
[----:B------:R-:W-:Y:S02]  /*86e0*/  @P0 LEA.HI R0, R0, 0x70000000, RZ, 0x1c ;  /* 0x7000000000000811 */ /* 0x000fe400078fe0ff */
[----:B------:R-:W-:Y:S02]  /*86f0*/  @!P0 LOP3.LUT R2, R2, 0x3f000000, RZ, 0xfc, !PT ;  /* 0x3f00000002028812 */ /* 0x000fe400078efcff */
[----:B------:R-:W-:Y:S01]  /*8700*/  MOV R3, RZ ;  /* 0x000000ff00037202 */ /* 0x000fe20000000f00 */
[----:B------:R-:W-:Y:S02]  /*8710*/  @P0 FMUL.FTZ R0, R0, 1.9259299443872358531e-34 ;  /* 0x0780000000000820 */ /* 0x000fe40000410000 */
[----:B------:R-:W-:-:S05]  /*8720*/  @!P0 FADD.FTZ R0, R2, -0.5 ;  /* 0xbf00000002008421 */ /* 0x000fca0000010000 */
[----:B------:R-:W-:Y:S01]  /*8730*/  LOP3.LUT R2, R0, 0x80000000, R7, 0xf8, !PT ;  /* 0x8000000000027812 */ /* 0x000fe200078ef807 */
[----:B------:R-:W-:Y:S06]  /*8740*/  BRA `(.L_x_3975) ;  /* 0x0000000400a87947 */ /* 0x000fec0003800000 */
.L_x_3985:
[----:B------:R-:W2:Y:S01]  /*8750*/  LDG.E.U16 R2, desc[UR36][R4.64] ;  /* 0x0000002404027981 */ /* 0x000ea2000c1e1500 */
[----:B------:R-:W-:Y:S01]  /*8760*/  IMAD.MOV.U32 R3, RZ, RZ, RZ ;  /* 0x000000ffff037224 */ /* 0x000fe200078e00ff */
[----:B--2---:R-:W-:Y:S01]  /*8770*/  SHF.L.U32 R2, R2, 0x10, RZ ;  /* 0x0000001002027819 */ /* 0x004fe200000006ff */
[----:B------:R-:W-:Y:S06]  /*8780*/  BRA `(.L_x_3975) ;  /* 0x0000000400987947 */ /* 0x000fec0003800000 */
.L_x_3982:
        /* <DEDUP_REMOVED lines=12> */
.L_x_3989:
        /* <DEDUP_REMOVED lines=20> */
.L_x_3991:
[----:B------:R-:W-:Y:S05]  /*8990*/  BSYNC.RECONVERGENT B0 ;  /* 0x0000000000007941 */ /* 0x000fea0003800200 */
.L_x_3990:
[----:B------:R-:W-:Y:S01]  /*89a0*/  IMAD.SHL.U32 R0, R0, 0x100000, RZ ;  /* 0x0010000000007824 */ /* 0x000fe200078e00ff */
[----:B------:R-:W-:-:S04]  /*89b0*/  LEA R2, R2, 0x3b800000, 0x17 ;  /* 0x3b80000002027811 */ /* 0x000fc800078eb8ff */
[----:B------:R-:W-:Y:S01]  /*89c0*/  LOP3.LUT R2, R2, R0, R9, 0xfe, !PT ;  /* 0x0000000002027212 */ /* 0x000fe200078efe09 */
[----:B------:R-:W-:Y:S06]  /*89d0*/  BRA `(.L_x_3975) ;  /* 0x0000000400047947 */ /* 0x000fec0003800000 */
.L_x_3988:
        /* <DEDUP_REMOVED lines=20> */
.L_x_3993:
[----:B------:R-:W-:Y:S05]  /*8b20*/  BSYNC.RECONVERGENT B0 ;  /* 0x0000000000007941 */ /* 0x000fea0003800200 */
.L_x_3992:
[----:B------:R-:W-:Y:S01]  /*8b30*/  IMAD.SHL.U32 R0, R0, 0x200000, RZ ;  /* 0x0020000000007824 */ /* 0x000fe200078e00ff */
[----:B------:R-:W-:-:S04]  /*8b40*/  LEA R2, R2, 0x37800000, 0x17 ;  /* 0x3780000002027811 */ /* 0x000fc800078eb8ff */
[----:B------:R-:W-:Y:S01]  /*8b50*/  LOP3.LUT R2, R2, R0, R9, 0xfe, !PT ;  /* 0x0000000002027212 */ /* 0x000fe200078efe09 */
[----:B------:R-:W-:Y:S06]  /*8b60*/  BRA `(.L_x_3975) ;  /* 0x0000000000a07947 */ /* 0x000fec0003800000 */
.L_x_3987:
        /* <DEDUP_REMOVED lines=12> */
[----:B------:R-:W-:Y:S01]  /*8c30*/  @!P0 MOV R2, 0x7f800001 ;  /* 0x7f80000100028802 */ /* 0x000fe20000000f00 */
[----:B------:R-:W-:Y:S01]  /*8c40*/  @P0 IMAD.SHL.U32 R2, R4, 0x800000, RZ ;  /* 0x0080000004020824 */ /* 0x000fe200078e00ff */
[----:B------:R-:W-:Y:S06]  /*8c50*/  BRA `(.L_x_3975) ;  /* 0x0000000000647947 */ /* 0x000fec0003800000 */
.L_x_3974:
        /* <DEDUP_REMOVED lines=16> */
.L_x_3996:
[----:B------:R-:W-:Y:S01]  /*8d60*/  CS2R R2, SRZ ;  /* 0x0000000000027805 */ /* 0x000fe2000001ff00 */
[----:B------:R-:W-:Y:S06]  /*8d70*/  BRA `(.L_x_3975) ;  /* 0x00000000001c7947 */ /* 0x000fec0003800000 */
.L_x_3995:
[----:B------:R-:W2:Y:S01]  /*8d80*/  LDG.E.64 R4, desc[UR36][R4.64] ;  /* 0x0000002404047981 */ /* 0x000ea2000c1e1b00 */
[----:B------:R-:W-:Y:S01]  /*8d90*/  IMAD.MOV.U32 R3, RZ, RZ, RZ ;  /* 0x000000ffff037224 */ /* 0x000fe200078e00ff */
[----:B--2---:R0:W1:Y:S01]  /*8da0*/  I2F.U64 R2, R4 ;  /* 0x0000000400027312 */ /* 0x0040620000301000 */
[----:B------:R-:W-:Y:S05]  /*8db0*/  BRA `(.L_x_3975) ;  /* 0x00000000000c7947 */ /* 0x000fea0003800000 */
.L_x_3994:
[----:B------:R-:W2:Y:S01]  /*8dc0*/  LDG.E R2, desc[UR36][R4.64] ;  /* 0x0000002404027981 */ /* 0x000ea2000c1e1900 */
[----:B------:R-:W-:Y:S01]  /*8dd0*/  HFMA2 R3, -RZ, RZ, 0, 0 ;  /* 0x00000000ff037431 */ /* 0x000fe200000001ff */
[----:B--2---:R-:W-:-:S07]  /*8de0*/  I2FP.F32.U32 R2, R2 ;  /* 0x0000000200027245 */ /* 0x004fce0000201000 */
.L_x_3975:
[----:B------:R-:W-:Y:S05]  /*8df0*/  BSYNC.RECONVERGENT B6 ;  /* 0x0000000000067941 */ /* 0x000fea0003800200 */
.L_x_3969:
[----:B0--3-5:R-:W-:Y:S01]  /*8e00*/  FADD.FTZ R5, -R3, -RZ ;  /* 0x800000ff03057221 */ /* 0x029fe20000010100 */
[----:B------:R-:W-:Y:S04]  /*8e10*/  BSSY.RECONVERGENT B0, `(.L_x_3997) ;  /* 0x000004c000007945 */ /* 0x000fe80003800200 */
[----:B------:R-:W-:-:S04]  /*8e20*/  LOP3.LUT R0, R5, 0x7fffffff, RZ, 0xc0, !PT ;  /* 0x7fffffff05007812 */ /* 0x000fc800078ec0ff */
[----:B------:R-:W-:-:S13]  /*8e30*/  ISETP.GT.U32.AND P0, PT, R0, 0x7f7fffff, PT ;  /* 0x7f7fffff0000780c */ /* 0x000fda0003f04070 */
[----:B------:R-:W-:Y:S05]  /*8e40*/  @P0 BRA `(.L_x_3998) ;  /* 0x0000000000f00947 */ /* 0x000fea0003800000 */
[----:B-12-4-:R-:W-:-:S13]  /*8e50*/  FSETP.NE.FTZ.AND P0, PT, |R2|, +INF , PT ;  /* 0x7f8000000200780b */ /* 0x016fda0003f15200 */
        /* <DEDUP_REMOVED lines=44> */
.L_x_4000:
        /* <DEDUP_REMOVED lines=12> */
.L_x_3999:
[----:B------:R-:W-:-:S04]  /*91e0*/  FADD.FTZ R5, R2, -R2 ;  /* 0x8000000202057221 */ /* 0x000fc80000010000 */
[----:B------:R-:W-:Y:S01]  /*91f0*/  IMAD.MOV.U32 R6, RZ, RZ, R5 ;  /* 0x000000ffff067224 */ /* 0x000fe200078e0005 */
[----:B------:R-:W-:Y:S06]  /*9200*/  BRA `(.L_x_4001) ;  /* 0x0000000000307947 */ /* 0x000fec0003800000 */
.L_x_3998:
[----:B------:R-:W-:-:S13]  /*9210*/  LOP3.LUT P0, RZ, R5, 0x7fffff, RZ, 0xc0, !PT ;  /* 0x007fffff05ff7812 */ /* 0x000fda000780c0ff */
[C---:B-12-4-:R-:W-:Y:S01]  /*9220*/  @P0 FMUL.FTZ R3, R2.reuse, R5 ;  /* 0x0000000502030220 */ /* 0x056fe20000410000 */
        /* <DEDUP_REMOVED lines=10> */
.L_x_4001:
[----:B------:R-:W-:Y:S05]  /*92d0*/  BSYNC.RECONVERGENT B0 ;  /* 0x0000000000007941 */ /* 0x000fea0003800200 */
.L_x_3997:
        /* <DEDUP_REMOVED lines=18> */
.L_x_4005:
[----:B------:R-:W0:Y:S02]  /*9400*/  F2I.S64.TRUNC R6, R6 ;  /* 0x0000000600067311 */ /* 0x000e24000020d900 */
[----:B0-----:R-:W-:-:S05]  /*9410*/  MOV R5, R6 ;  /* 0x0000000600057202 */ /* 0x001fca0000000f00 */
[----:B------:R0:W-:Y:S01]  /*9420*/  STG.E.U8 desc[UR36][R2.64], R5 ;  /* 0x0000000502007986 */ /* 0x0001e2000c101124 */
[----:B------:R-:W-:Y:S05]  /*9430*/  BRA `(.L_x_4007) ;  /* 0x0000000c002c7947 */ /* 0x000fea0003800000 */
.L_x_4004:
        /* <DEDUP_REMOVED lines=9> */
.L_x_4009:
[----:B------:R-:W0:Y:S02]  /*94d0*/  F2I.FTZ.TRUNC.NTZ R5, R6 ;  /* 0x0000000600057305 */ /* 0x000e24000021f100 */
[----:B0-----:R0:W-:Y:S01]  /*94e0*/  STG.E desc[UR36][R2.64], R5 ;  /* 0x0000000502007986 */ /* 0x0011e2000c101924 */
[----:B------:R-:W-:Y:S05]  /*94f0*/  BRA `(.L_x_4007) ;  /* 0x0000000800fc7947 */ /* 0x000fea0003800000 */
.L_x_4008:
[----:B------:R-:W0:Y:S02]  /*9500*/  F2I.FTZ.TRUNC.NTZ R5, R6 ;  /* 0x0000000600057305 */ /* 0x000e24000021f100 */
[----:B0-----:R0:W-:Y:S01]  /*9510*/  STG.E.U16 desc[UR36][R2.64], R5 ;  /* 0x0000000502007986 */ /* 0x0011e2000c101524 */
[----:B------:R-:W-:Y:S05]  /*9520*/  BRA `(.L_x_4007) ;  /* 0x0000000800f07947 */ /* 0x000fea0003800000 */
.L_x_4003:
        /* <DEDUP_REMOVED lines=8> */
.L_x_4011:
[----:B------:R-:W-:-:S05]  /*95b0*/  F2FP.F16.F32.PACK_AB R6, RZ, R6 ;  /* 0x00000006ff06723e */ /* 0x000fca00000000ff */
[----:B------:R0:W-:Y:S01]  /*95c0*/  STG.E.U16 desc[UR36][R2.64], R6 ;  /* 0x0000000602007986 */ /* 0x0001e2000c101524 */
[----:B------:R-:W-:Y:S05]  /*95d0*/  BRA `(.L_x_4007) ;  /* 0x0000000800c47947 */ /* 0x000fea0003800000 */
.L_x_4010:
        /* <DEDUP_REMOVED lines=8> */
.L_x_4013:
[----:B------:R-:W-:-:S05]  /*9660*/  F2FP.F16.F32.PACK_AB R7, R7, R6 ;  /* 0x000000060707723e */ /* 0x000fca00000000ff */
[----:B------:R0:W-:Y:S01]  /*9670*/  STG.E desc[UR36][R2.64], R7 ;  /* 0x0000000702007986 */ /* 0x0001e2000c101924 */
[----:B------:R-:W-:Y:S05]  /*9680*/  BRA `(.L_x_4007) ;  /* 0x0000000800987947 */ /* 0x000fea0003800000 */
.L_x_4012:
[----:B------:R-:W-:-:S06]  /*9690*/  FMUL.FTZ R4, R6, 1 ;  /* 0x3f80000006047820 */ /* 0x000fcc0000410000 */
[----:B------:R-:W0:Y:S02]  /*96a0*/  F2F.F64.F32 R4, R4 ;  /* 0x0000000400047310 */ /* 0x000e240000201800 */
[----:B0-----:R0:W-:Y:S01]  /*96b0*/  STG.E.64 desc[UR36][R2.64], R4 ;  /* 0x0000000402007986 */ /* 0x0011e2000c101b24 */
[----:B------:R-:W-:Y:S05]  /*96c0*/  BRA `(.L_x_4007) ;  /* 0x0000000800887947 */ /* 0x000fea0003800000 */
.L_x_4002:
        /* <DEDUP_REMOVED lines=13> */
.L_x_4017:
        /* <DEDUP_REMOVED lines=16> */
.L_x_4020:
[----:B------:R-:W-:-:S04]  /*98a0*/  SHF.R.U32.HI R6, RZ, 0x18, R6 ;  /* 0x00000018ff067819 */ /* 0x000fc80000011606 */
[----:B------:R-:W-:-:S04]  /*98b0*/  LOP3.LUT R5, R5, 0x80, R6, 0xf8, !PT ;  /* 0x0000008005057812 */ /* 0x000fc800078ef806 */
[----:B------:R-:W-:-:S07]  /*98c0*/  PRMT R0, R5, 0x7610, R0 ;  /* 0x0000761005007816 */ /* 0x000fce0000000000 */
.L_x_4019:
[----:B------:R-:W-:Y:S05]  /*98d0*/  BSYNC.RECONVERGENT B0 ;  /* 0x0000000000007941 */ /* 0x000fea0003800200 */
.L_x_4018:
[----:B------:R0:W-:Y:S01]  /*98e0*/  STG.E.U8 desc[UR36][R2.64], R0 ;  /* 0x0000000002007986 */ /* 0x0001e2000c101124 */
[----:B------:R-:W-:Y:S05]  /*98f0*/  BRA `(.L_x_4007) ;  /* 0x0000000400fc7947 */ /* 0x000fea0003800000 */
.L_x_4016:
        /* <DEDUP_REMOVED lines=16> */
.L_x_4023:
[----:B------:R-:W-:-:S04]  /*9a00*/  SHF.R.U32.HI R6, RZ, 0x18, R6 ;  /* 0x00000018ff067819 */ /* 0x000fc80000011606 */
[----:B------:R-:W-:-:S04]  /*9a10*/  LOP3.LUT R5, R5, 0x80, R6, 0xf8, !PT ;  /* 0x0000008005057812 */ /* 0x000fc800078ef806 */
[----:B------:R-:W-:-:S07]  /*9a20*/  PRMT R0, R5, 0x7610, R0 ;  /* 0x0000761005007816 */ /* 0x000fce0000000000 */
.L_x_4022:
[----:B------:R-:W-:Y:S05]  /*9a30*/  BSYNC.RECONVERGENT B0 ;  /* 0x0000000000007941 */ /* 0x000fea0003800200 */
.L_x_4021:
[----:B------:R0:W-:Y:S01]  /*9a40*/  STG.E.U8 desc[UR36][R2.64], R0 ;  /* 0x0000000002007986 */ /* 0x0001e2000c101124 */
[----:B------:R-:W-:Y:S05]  /*9a50*/  BRA `(.L_x_4007) ;  /* 0x0000000400a47947 */ /* 0x000fea0003800000 */
.L_x_4015:
        /* <DEDUP_REMOVED lines=21> */
.L_x_4025:
[----:B------:R-:W0:Y:S02]  /*9bb0*/  F2I.U64.TRUNC R6, R6 ;  /* 0x0000000600067311 */ /* 0x000e24000020d800 */
[----:B0-----:R0:W-:Y:S01]  /*9bc0*/  STG.E.64 desc[UR36][R2.64], R6 ;  /* 0x0000000602007986 */ /* 0x0011e2000c101b24 */
[----:B------:R-:W-:Y:S05]  /*9bd0*/  BRA `(.L_x_4007) ;  /* 0x0000000400447947 */ /* 0x000fea0003800000 */
.L_x_4024:
[----:B------:R-:W0:Y:S02]  /*9be0*/  F2I.FTZ.U32.TRUNC.NTZ R5, R6 ;  /* 0x0000000600057305 */ /* 0x000e24000021f000 */
[----:B0-----:R0:W-:Y:S01]  /*9bf0*/  STG.E desc[UR36][R2.64], R5 ;  /* 0x0000000502007986 */ /* 0x0011e2000c101924 */
[----:B------:R-:W-:Y:S05]  /*9c00*/  BRA `(.L_x_4007) ;  /* 0x0000000400387947 */ /* 0x000fea0003800000 */
.L_x_4014:
        /* <DEDUP_REMOVED lines=12> */
.L_x_4027:
[----:B------:R-:W-:Y:S01]  /*9cd0*/  FMUL.FTZ R8, R6, 1 ;  /* 0x3f80000006087820 */ /* 0x000fe20000410000 */
[----:B------:R-:W-:-:S05]  /*9ce0*/  FMUL.FTZ R10, R5, -1 ;  /* 0xbf800000050a7820 */ /* 0x000fca0000410000 */
[----:B------:R-:W-:Y:S08]  /*9cf0*/  F2F.F64.F32 R8, R8 ;  /* 0x0000000800087310 */ /* 0x000ff00000201800 */
[----:B------:R-:W0:Y:S02]  /*9d00*/  F2F.F64.F32 R10, R10 ;  /* 0x0000000a000a7310 */ /* 0x000e240000201800 */
[----:B0-----:R0:W-:Y:S01]  /*9d10*/  STG.E.128 desc[UR36][R2.64], R8 ;  /* 0x0000000802007986 */ /* 0x0011e2000c101d24 */
[----:B------:R-:W-:Y:S05]  /*9d20*/  BRA `(.L_x_4007) ;  /* 0x0000000000f07947 */ /* 0x000fea0003800000 */
.L_x_4026:
[----:B------:R-:W-:-:S09]  /*9d30*/  UISETP.NE.AND UP0, UPT, UR4, 0xf, UPT ;  /* 0x0000000f0400788c */ /* 0x000fd2000bf05270 */
[----:B------:R-:W-:Y:S05]  /*9d40*/  BRA.U !UP0, `(.L_x_4028) ;  /* 0x0000000108e07547 */ /* 0x000fea000b800000 */
[----:B------:R-:W-:-:S09]  /*9d50*/  UISETP.NE.AND UP0, UPT, UR4, 0x17, UPT ;  /* 0x000000170400788c */ /* 0x000fd2000bf05270 */
[----:B------:R-:W-:Y:S05]  /*9d60*/  BRA.U !UP0, `(.L_x_4029) ;  /* 0x00000001088c7547 */ /* 0x000fea000b800000 */
[----:B------:R-:W-:-:S09]  /*9d70*/  UISETP.NE.AND UP0, UPT, UR4, 0x18, UPT ;  /* 0x000000180400788c */ /* 0x000fd2000bf05270 */
[----:B------:R-:W-:Y:S05]  /*9d80*/  BRA.U !UP0, `(.L_x_4030) ;  /* 0x0000000108447547 */ /* 0x000fea000b800000 */
.L_x_4006:
        /* <DEDUP_REMOVED lines=16> */
.L_x_4031:
[----:B------:R-:W-:Y:S05]  /*9e90*/  BRA `(.L_x_4007) ;  /* 0x0000000000947947 */ /* 0x000fea0003800000 */
.L_x_4030:
[----:B------:R-:W-:Y:S01]  /*9ea0*/  LOP3.LUT R4, R6, 0x7fffffff, RZ, 0xc0, !PT ;  /* 0x7fffffff06047812 */ /* 0x000fe200078ec0ff */
[----:B------:R-:W-:Y:S01]  /*9eb0*/  BSSY.RECONVERGENT B0, `(.L_x_4032) ;  /* 0x000000b000007945 */ /* 0x000fe20003800200 */
[----:B------:R-:W-:Y:S02]  /*9ec0*/  SHF.R.U32.HI R7, RZ, 0x18, R6 ;  /* 0x00000018ff077819 */ /* 0x000fe40000011606 */
[----:B------:R-:W-:Y:S02]  /*9ed0*/  ISETP.GT.U32.AND P0, PT, R4, 0x43efffff, PT ;  /* 0x43efffff0400780c */ /* 0x000fe40003f04070 */
[----:B------:R-:W-:-:S11]  /*9ee0*/  MOV R0, 0x7f ;  /* 0x0000007f00007802 */ /* 0x000fd60000000f00 */
[----:B------:R-:W-:Y:S05]  /*9ef0*/  @P0 BRA `(.L_x_4033) ;  /* 0x0000000000180947 */ /* 0x000fea0003800000 */
[----:B------:R-:W-:-:S13]  /*9f00*/  ISETP.GE.U32.AND P0, PT, R4, 0x3c800000, PT ;  /* 0x3c8000000400780c */ /* 0x000fda0003f06070 */
[----:B------:R-:W-:-:S04]  /*9f10*/  @P0 SHF.R.U32.HI R0, RZ, 0x14, R6 ;  /* 0x00000014ff000819 */ /* 0x000fc80000011606 */
[----:B------:R-:W-:-:S04]  /*9f20*/  @P0 LOP3.LUT R5, R0, 0x1, RZ, 0xc0, !PT ;  /* 0x0000000100050812 */ /* 0x000fc800078ec0ff */
[----:B------:R-:W-:-:S04]  /*9f30*/  @P0 IADD3 R0, PT, PT, R6, 0x407ffff, R5 ;  /* 0x0407ffff06000810 */ /* 0x000fc80007ffe005 */
[----:B------:R-:W-:Y:S01]  /*9f40*/  @P0 SHF.R.U32.HI R0, RZ, 0x14, R0 ;  /* 0x00000014ff000819 */ /* 0x000fe20000011600 */
[----:B------:R-:W-:-:S07]  /*9f50*/  @!P0 FADD.FTZ R0, R4, 16384 ;  /* 0x4680000004008421 */ /* 0x000fce0000010000 */
.L_x_4033:
[----:B------:R-:W-:Y:S05]  /*9f60*/  BSYNC.RECONVERGENT B0 ;  /* 0x0000000000007941 */ /* 0x000fea0003800200 */
.L_x_4032:
[----:B------:R-:W-:-:S05]  /*9f70*/  LOP3.LUT R5, R0, 0x80, R7, 0xf8, !PT ;  /* 0x0000008000057812 */ /* 0x000fca00078ef807 */
[----:B------:R3:W-:Y:S01]  /*9f80*/  STG.E.U8 desc[UR36][R2.64], R5 ;  /* 0x0000000502007986 */ /* 0x0007e2000c101124 */
[----:B------:R-:W-:Y:S05]  /*9f90*/  BRA `(.L_x_4007) ;  /* 0x0000000000547947 */ /* 0x000fea0003800000 */
.L_x_4029:
        /* <DEDUP_REMOVED lines=11> */
.L_x_4035:
[----:B------:R-:W-:Y:S01]  /*a050*/  IMAD.MOV.U32 R0, RZ, RZ, 0x7f ;  /* 0x0000007fff007424 */ /* 0x000fe200078e00ff */
[----:B------:R-:W-:-:S04]  /*a060*/  ISETP.GT.U32.AND P0, PT, R4, 0x7f800000, PT ;  /* 0x7f8000000400780c */ /* 0x000fc80003f04070 */
[----:B------:R-:W-:-:S09]  /*a070*/  SEL R0, R0, 0x7c, P0 ;  /* 0x0000007c00007807 */ /* 0x000fd20000000000 */
.L_x_4036:
[----:B------:R-:W-:Y:S05]  /*a080*/  BSYNC.RECONVERGENT B0 ;  /* 0x0000000000007941 */ /* 0x000fea0003800200 */
.L_x_4034:
[----:B------:R-:W-:-:S04]  /*a090*/  SHF.R.U32.HI R5, RZ, 0x18, R6 ;  /* 0x00000018ff057819 */ /* 0x000fc80000011606 */
[----:B------:R-:W-:-:S05]  /*a0a0*/  LOP3.LUT R5, R0, 0x80, R5, 0xf8, !PT ;  /* 0x0000008000057812 */ /* 0x000fca00078ef805 */
[----:B------:R2:W-:Y:S01]  /*a0b0*/  STG.E.U8 desc[UR36][R2.64], R5 ;  /* 0x0000000502007986 */ /* 0x0005e2000c101124 */
[----:B------:R-:W-:Y:S05]  /*a0c0*/  BRA `(.L_x_4007) ;  /* 0x0000000000087947 */ /* 0x000fea0003800000 */
.L_x_4028:
[----:B------:R-:W-:-:S05]  /*a0d0*/  F2FP.BF16.F32.PACK_AB R6, RZ, R6 ;  /* 0x00000006ff06723e */ /* 0x000fca00000010ff */
[----:B------:R4:W-:Y:S02]  /*a0e0*/  STG.E.U16 desc[UR36][R2.64], R6 ;  /* 0x0000000602007986 */ /* 0x0009e4000c101524 */
.L_x_4007:
[----:B------:R-:W-:-:S07]  /*a0f0*/  IADD3 R17, PT, PT, R17, 0x80, RZ ;  /* 0x0000008011117810 */ /* 0x000fce0007ffe0ff */
.L_x_3967:
[----:B------:R-:W-:Y:S05]  /*a100*/  BSYNC.RECONVERGENT B7 ;  /* 0x0000000000077941 */ /* 0x000fea0003800200 */
.L_x_3966:
[----:B------:R-:W5:Y:S02]  /*a110*/  LDCU UR4, c[0x0][0x380] ;  /* 0x00007000ff0477ac */ /* 0x000f640008000800 */
[----:B-----5:R-:W-:-:S13]  /*a120*/  ISETP.GE.AND P0, PT, R17, UR4, PT ;  /* 0x0000000411007c0c */ /* 0x020fda000bf06270 */
[----:B------:R-:W-:Y:S05]  /*a130*/  @P0 EXIT ;  /* 0x000000000000094d */ /* 0x000fea0003800000 */
        /* <DEDUP_REMOVED lines=303> */
.L_x_4037:
[----:B------:R-:W0:Y:S01]  /*b430*/  LDCU.128 UR8, c[0x0][0x580] ;  /* 0x0000b000ff0877ac */ /* 0x000e220008000c00 */
[----:B------:R-:W-:Y:S01]  /*b440*/  BSSY.RECONVERGENT B6, `(.L_x_4038) ;  /* 0x00000f3000067945 */ /* 0x000fe20003800200 */
[----:B------:R-:W-:-:S04]  /*b450*/  UPRMT UR4, UR41, 0x9910, URZ ;  /* 0x0000991029047896 */ /* 0x000fc800080000ff */
[----:B------:R-:W-:Y:S01]  /*b460*/  UISETP.GT.AND UP0, UPT, UR4, 0x9, UPT ;  /* 0x000000090400788c */ /* 0x000fe2000bf04270 */
[----:B0-----:R-:W-:Y:S02]  /*b470*/  IADD3 R16, P0, PT, R16, UR8, RZ ;  /* 0x0000000810107c10 */ /* 0x001fe4000ff1e0ff */
[----:B------:R-:W-:-:S03]  /*b480*/  IADD3 R4, P1, PT, R0, UR10, RZ ;  /* 0x0000000a00047c10 */ /* 0x000fc6000ff3e0ff */
[----:B------:R-:W-:Y:S01]  /*b490*/  IMAD.X R17, RZ, RZ, UR9, P0 ;  /* 0x00000009ff117e24 */ /* 0x000fe200080e06ff */
[----:B-12---:R-:W-:Y:S02]  /*b4a0*/  IADD3.X R5, PT, PT, RZ, UR11, RZ, P1, !PT ;  /* 0x0000000bff057c10 */ /* 0x006fe40008ffe4ff */
        /* <DEDUP_REMOVED lines=13> */
.L_x_4042:
[----:B------:R-:W2:Y:S01]  /*b580*/  LDG.E.U8 R2, desc[UR36][R4.64] ;  /* 0x0000002404027981 */ /* 0x000ea2000c1e1100 */
[----:B------:R-:W-:Y:S02]  /*b590*/  MOV R3, RZ ;  /* 0x000000ff00037202 */ /* 0x000fe40000000f00 */
[----:B--2---:R-:W-:Y:S01]  /*b5a0*/  I2FP.F32.U32 R2, R2 ;  /* 0x0000000200027245 */ /* 0x004fe20000201000 */
[----:B------:R-:W-:Y:S06]  /*b5b0*/  BRA `(.L_x_4044) ;  /* 0x0000000c006c7947 */ /* 0x000fec0003800000 */
.L_x_4041:
        /* <DEDUP_REMOVED lines=10> */
.L_x_4046:
[----:B------:R-:W2:Y:S01]  /*b660*/  LDG.E R2, desc[UR36][R4.64] ;  /* 0x0000002404027981 */ /* 0x000ea2000c1e1900 */
[----:B------:R-:W-:Y:S01]  /*b670*/  HFMA2 R3, -RZ, RZ, 0, 0 ;  /* 0x00000000ff037431 */ /* 0x000fe200000001ff */
[----:B--2---:R-:W-:Y:S01]  /*b680*/  I2FP.F32.S32 R2, R2 ;  /* 0x0000000200027245 */ /* 0x004fe20000201400 */
[----:B------:R-:W-:Y:S06]  /*b690*/  BRA `(.L_x_4044) ;  /* 0x0000000c00347947 */ /* 0x000fec0003800000 */
.L_x_4045:
[----:B------:R-:W2:Y:S01]  /*b6a0*/  LDG.E.U16 R2, desc[UR36][R4.64] ;  /* 0x0000002404027981 */ /* 0x000ea2000c1e1500 */
[----:B------:R-:W-:Y:S01]  /*b6b0*/  IMAD.MOV.U32 R3, RZ, RZ, RZ ;  /* 0x000000ffff037224 */ /* 0x000fe200078e00ff */
[----:B--2---:R-:W3:Y:S01]  /*b6c0*/  I2F.S16 R2, R2 ;  /* 0x0000000200027306 */ /* 0x004ee20000101400 */
[----:B------:R-:W-:Y:S05]  /*b6d0*/  BRA `(.L_x_4044) ;  /* 0x0000000c00247947 */ /* 0x000fea0003800000 */
.L_x_4040:
        /* <DEDUP_REMOVED lines=9> */
.L_x_4048:
[----:B------:R-:W2:Y:S01]  /*b770*/  LDG.E.U16 R2, desc[UR36][R4.64] ;  /* 0x0000002404027981 */ /* 0x000ea2000c1e1500 */
[----:B------:R-:W-:Y:S02]  /*b780*/  IMAD.MOV.U32 R3, RZ, RZ, RZ ;  /* 0x000000ffff037224 */ /* 0x000fe400078e00ff */
[----:B--2---:R-:W-:Y:S01]  /*b790*/  HADD2.F32 R2, -RZ, R2.H0_H0 ;  /* 0x20000002ff027230 */ /* 0x004fe20000004100 */
[----:B------:R-:W-:Y:S06]  /*b7a0*/  BRA `(.L_x_4044) ;  /* 0x0000000800f07947 */ /* 0x000fec0003800000 */
.L_x_4047:
        /* <DEDUP_REMOVED lines=8> */
.L_x_4050:
[----:B------:R-:W2:Y:S02]  /*b830*/  LDG.E R3, desc[UR36][R4.64] ;  /* 0x0000002404037981 */ /* 0x000ea4000c1e1900 */
[--C-:B--2---:R-:W-:Y:S02]  /*b840*/  HADD2.F32 R2, -RZ, R3.reuse.H0_H0 ;  /* 0x20000003ff027230 */ /* 0x104fe40000004100 */
[----:B------:R-:W-:Y:S01]  /*b850*/  HADD2.F32 R3, -RZ, R3.H1_H1 ;  /* 0x30000003ff037230 */ /* 0x000fe20000004100 */
[----:B------:R-:W-:Y:S06]  /*b860*/  BRA `(.L_x_4044) ;  /* 0x0000000800c07947 */ /* 0x000fec0003800000 */
.L_x_4049:
        /* <DEDUP_REMOVED lines=8> */
.L_x_4039:
        /* <DEDUP_REMOVED lines=13> */
.L_x_4053:
        /* <DEDUP_REMOVED lines=10> */
.L_x_4052:
        /* <DEDUP_REMOVED lines=26> */
.L_x_4055:
        /* <DEDUP_REMOVED lines=13> */
.L_x_4054:
[----:B------:R-:W2:Y:S01]  /*bcd0*/  LDG.E.U16 R2, desc[UR36][R4.64] ;  /* 0x0000002404027981 */ /* 0x000ea2000c1e1500 */
[----:B------:R-:W-:Y:S01]  /*bce0*/  IMAD.MOV.U32 R3, RZ, RZ, RZ ;  /* 0x000000ffff037224 */ /* 0x000fe200078e00ff */
[----:B--2---:R-:W-:Y:S01]  /*bcf0*/  SHF.L.U32 R2, R2, 0x10, RZ ;  /* 0x0000001002027819 */ /* 0x004fe200000006ff */
[----:B------:R-:W-:Y:S06]  /*bd00*/  BRA `(.L_x_4044) ;  /* 0x0000000400987947 */ /* 0x000fec0003800000 */
.L_x_4051:
        /* <DEDUP_REMOVED lines=12> */
.L_x_4058:
        /* <DEDUP_REMOVED lines=20> */
.L_x_4060:
[----:B------:R-:W-:Y:S05]  /*bf10*/  BSYNC.RECONVERGENT B0 ;  /* 0x0000000000007941 */ /* 0x000fea0003800200 */
.L_x_4059:
[----:B------:R-:W-:Y:S01]  /*bf20*/  IMAD.SHL.U32 R0, R0, 0x100000, RZ ;  /* 0x0010000000007824 */ /* 0x000fe200078e00ff */
[----:B------:R-:W-:-:S04]  /*bf30*/  LEA R2, R2, 0x3b800000, 0x17 ;  /* 0x3b80000002027811 */ /* 0x000fc800078eb8ff */
[----:B------:R-:W-:Y:S01]  /*bf40*/  LOP3.LUT R2, R2, R0, R9, 0xfe, !PT ;  /* 0x0000000002027212 */ /* 0x000fe200078efe09 */
[----:B------:R-:W-:Y:S06]  /*bf50*/  BRA `(.L_x_4044) ;  /* 0x0000000400047947 */ /* 0x000fec0003800000 */
.L_x_4057:
        /* <DEDUP_REMOVED lines=20> */
.L_x_4062:
[----:B------:R-:W-:Y:S05]  /*c0a0*/  BSYNC.RECONVERGENT B0 ;  /* 0x0000000000007941 */ /* 0x000fea0003800200 */
.L_x_4061:
[----:B------:R-:W-:Y:S01]  /*c0b0*/  IMAD.SHL.U32 R0, R0, 0x200000, RZ ;  /* 0x0020000000007824 */ /* 0x000fe200078e00ff */
[----:B------:R-:W-:-:S04]  /*c0c0*/  LEA R2, R2, 0x37800000, 0x17 ;  /* 0x3780000002027811 */ /* 0x000fc800078eb8ff */
[----:B------:R-:W-:Y:S01]  /*c0d0*/  LOP3.LUT R2, R2, R0, R9, 0xfe, !PT ;  /* 0x0000000002027212 */ /* 0x000fe200078efe09 */
[----:B------:R-:W-:Y:S06]  /*c0e0*/  BRA `(.L_x_4044) ;  /* 0x0000000000a07947 */ /* 0x000fec0003800000 */
.L_x_4056:
        /* <DEDUP_REMOVED lines=15> */
.L_x_4043:
        /* <DEDUP_REMOVED lines=16> */
.L_x_4065:
[----:B------:R-:W-:Y:S01]  /*c2e0*/  CS2R R2, SRZ ;  /* 0x0000000000027805 */ /* 0x000fe2000001ff00 */
[----:B------:R-:W-:Y:S06]  /*c2f0*/  BRA `(.L_x_4044) ;  /* 0x00000000001c7947 */ /* 0x000fec0003800000 */
.L_x_4064:
[----:B------:R-:W2:Y:S01]  /*c300*/  LDG.E.64 R4, desc[UR36][R4.64] ;  /* 0x0000002404047981 */ /* 0x000ea2000c1e1b00 */
[----:B------:R-:W-:Y:S01]  /*c310*/  IMAD.MOV.U32 R3, RZ, RZ, RZ ;  /* 0x000000ffff037224 */ /* 0x000fe200078e00ff */
[----:B--2---:R0:W1:Y:S01]  /*c320*/  I2F.U64 R2, R4 ;  /* 0x0000000400027312 */ /* 0x0040620000301000 */
[----:B------:R-:W-:Y:S05]  /*c330*/  BRA `(.L_x_4044) ;  /* 0x00000000000c7947 */ /* 0x000fea0003800000 */
.L_x_4063:
[----:B------:R-:W2:Y:S01]  /*c340*/  LDG.E R2, desc[UR36][R4.64] ;  /* 0x0000002404027981 */ /* 0x000ea2000c1e1900 */
[----:B------:R-:W-:Y:S01]  /*c350*/  HFMA2 R3, -RZ, RZ, 0, 0 ;  /* 0x00000000ff037431 */ /* 0x000fe200000001ff */
[----:B--2---:R-:W-:-:S07]  /*c360*/  I2FP.F32.U32 R2, R2 ;  /* 0x0000000200027245 */ /* 0x004fce0000201000 */
.L_x_4044:
[----:B------:R-:W-:Y:S05]  /*c370*/  BSYNC.RECONVERGENT B6 ;  /* 0x0000000000067941 */ /* 0x000fea0003800200 */
.L_x_4038:
[----:B01--45:R-:W-:Y:S01]  /*c380*/  FADD.FTZ R5, -R3, -RZ ;  /* 0x800000ff03057221 */ /* 0x033fe20000010100 */
[----:B------:R-:W-:Y:S04]  /*c390*/  BSSY.RECONVERGENT B0, `(.L_x_4066) ;  /* 0x000004c000007945 */ /* 0x000fe80003800200 */
[----:B------:R-:W-:-:S04]  /*c3a0*/  LOP3.LUT R0, R5, 0x7fffffff, RZ, 0xc0, !PT ;  /* 0x7fffffff05007812 */ /* 0x000fc800078ec0ff */
[----:B------:R-:W-:-:S13]  /*c3b0*/  ISETP.GT.U32.AND P0, PT, R0, 0x7f7fffff, PT ;  /* 0x7f7fffff0000780c */ /* 0x000fda0003f04070 */
[----:B------:R-:W-:Y:S05]  /*c3c0*/  @P0 BRA `(.L_x_4067) ;  /* 0x0000000000f00947 */ /* 0x000fea0003800000 */
[----:B--23--:R-:W-:-:S13]  /*c3d0*/  FSETP.NE.FTZ.AND P0, PT, |R2|, +INF , PT ;  /* 0x7f8000000200780b */ /* 0x00cfda0003f15200 */
        /* <DEDUP_REMOVED lines=44> */
.L_x_4069:
        /* <DEDUP_REMOVED lines=12> */
.L_x_4068:
[----:B------:R-:W-:-:S04]  /*c760*/  FADD.FTZ R5, R2, -R2 ;  /* 0x8000000202057221 */ /* 0x000fc80000010000 */
[----:B------:R-:W-:Y:S01]  /*c770*/  IMAD.MOV.U32 R6, RZ, RZ, R5 ;  /* 0x000000ffff067224 */ /* 0x000fe200078e0005 */
[----:B------:R-:W-:Y:S06]  /*c780*/  BRA `(.L_x_4070) ;  /* 0x0000000000307947 */ /* 0x000fec0003800000 */
.L_x_4067:
[----:B------:R-:W-:-:S13]  /*c790*/  LOP3.LUT P0, RZ, R5, 0x7fffff, RZ, 0xc0, !PT ;  /* 0x007fffff05ff7812 */ /* 0x000fda000780c0ff */
[C---:B--23--:R-:W-:Y:S01]  /*c7a0*/  @P0 FMUL.FTZ R3, R2.reuse, R5 ;  /* 0x0000000502030220 */ /* 0x04cfe20000410000 */
        /* <DEDUP_REMOVED lines=10> */
.L_x_4070:
[----:B------:R-:W-:Y:S05]  /*c850*/  BSYNC.RECONVERGENT B0 ;  /* 0x0000000000007941 */ /* 0x000fea0003800200 */
.L_x_4066:
[----:B------:R-:W-:Y:S01]  /*c860*/  UPRMT UR4, UR42, 0x9910, URZ ;  /* 0x000099102a047896 */ /* 0x000fe200080000ff */
[----:B------:R-:W-:-:S03]  /*c870*/  FADD.FTZ R7, -R5, -RZ ;  /* 0x800000ff05077221 */ /* 0x000fc60000010100 */
        /* <DEDUP_REMOVED lines=13> */
.L_x_4074:
[----:B------:R-:W0:Y:S02]  /*c950*/  F2I.S64.TRUNC R6, R6 ;  /* 0x0000000600067311 */ /* 0x000e24000020d900 */
[----:B0-----:R-:W-:-:S05]  /*c960*/  IMAD.MOV.U32 R3, RZ, RZ, R6 ;  /* 0x000000ffff037224 */ /* 0x001fca00078e0006 */
[----:B------:R-:W-:Y:S01]  /*c970*/  STG.E.U8 desc[UR36][R16.64], R3 ;  /* 0x0000000310007986 */ /* 0x000fe2000c101124 */
[----:B------:R-:W-:Y:S05]  /*c980*/  EXIT ;  /* 0x000000000000794d */ /* 0x000fea0003800000 */
.L_x_4073:
        /* <DEDUP_REMOVED lines=9> */
.L_x_4077:
[----:B------:R-:W0:Y:S02]  /*ca20*/  F2I.FTZ.TRUNC.NTZ R3, R6 ;  /* 0x0000000600037305 */ /* 0x000e24000021f100 */
[----:B0-----:R-:W-:Y:S01]  /*ca30*/  STG.E desc[UR36][R16.64], R3 ;  /* 0x0000000310007986 */ /* 0x001fe2000c101924 */
[----:B------:R-:W-:Y:S05]  /*ca40*/  EXIT ;  /* 0x000000000000794d */ /* 0x000fea0003800000 */
.L_x_4076:
[----:B------:R-:W0:Y:S02]  /*ca50*/  F2I.FTZ.TRUNC.NTZ R3, R6 ;  /* 0x0000000600037305 */ /* 0x000e24000021f100 */
[----:B0-----:R-:W-:Y:S01]  /*ca60*/  STG.E.U16 desc[UR36][R16.64], R3 ;  /* 0x0000000310007986 */ /* 0x001fe2000c101524 */
[----:B------:R-:W-:Y:S05]  /*ca70*/  EXIT ;  /* 0x000000000000794d */ /* 0x000fea0003800000 */
.L_x_4072:
        /* <DEDUP_REMOVED lines=8> */
.L_x_4079:
[----:B------:R-:W-:-:S05]  /*cb00*/  F2FP.F16.F32.PACK_AB R6, RZ, R6 ;  /* 0x00000006ff06723e */ /* 0x000fca00000000ff */
[----:B------:R-:W-:Y:S01]  /*cb10*/  STG.E.U16 desc[UR36][R16.64], R6 ;  /* 0x0000000610007986 */ /* 0x000fe2000c101524 */
[----:B------:R-:W-:Y:S05]  /*cb20*/  EXIT ;  /* 0x000000000000794d */ /* 0x000fea0003800000 */
.L_x_4078:
[----:B------:R-:W-:-:S09]  /*cb30*/  UISETP.NE.AND UP0, UPT, UR4, 0x7, UPT ;  /* 0x000000070400788c */ /* 0x000fd2000bf05270 */
[----:B------:R-:W-:Y:S05]  /*cb40*/  BRA.U !UP0, `(.L_x_4080) ;  /* 0x0000000108247547 */ /* 0x000fea000b800000 */
[----:B------:R-:W-:-:S09]  /*cb50*/  UISETP.NE.AND UP0, UPT, UR4, 0x8, UPT ;  /* 0x000000080400788c */ /* 0x000fd2000bf05270 */
[----:B------:R-:W-:Y:S05]  /*cb60*/  BRA.U !UP0, `(.L_x_4081) ;  /* 0x0000000108107547 */ /* 0x000fea000b800000 */
[----:B------:R-:W-:-:S09]  /*cb70*/  UISETP.NE.AND UP0, UPT, UR4, 0x9, UPT ;  /* 0x000000090400788c */ /* 0x000fd2000bf05270 */
[----:B------:R-:W-:Y:S05]  /*cb80*/  BRA.U UP0, `(.L_x_4075) ;  /* 0x0000000500d47547 */ /* 0x000fea000b800000 */
[----:B------:R-:W-:Y:S01]  /*cb90*/  STG.E.64 desc[UR36][R16.64], R6 ;  /* 0x0000000610007986 */ /* 0x000fe2000c101b24 */
[----:B------:R-:W-:Y:S05]  /*cba0*/  EXIT ;  /* 0x000000000000794d */ /* 0x000fea0003800000 */
.L_x_4081:
[----:B------:R-:W-:-:S05]  /*cbb0*/  F2FP.F16.F32.PACK_AB R7, R7, R6 ;  /* 0x000000060707723e */ /* 0x000fca00000000ff */
[----:B------:R-:W-:Y:S01]  /*cbc0*/  STG.E desc[UR36][R16.64], R7 ;  /* 0x0000000710007986 */ /* 0x000fe2000c101924 */
[----:B------:R-:W-:Y:S05]  /*cbd0*/  EXIT ;  /* 0x000000000000794d */ /* 0x000fea0003800000 */
.L_x_4080:
[----:B------:R-:W-:-:S06]  /*cbe0*/  FMUL.FTZ R2, R6, 1 ;  /* 0x3f80000006027820 */ /* 0x000fcc0000410000 */
[----:B------:R-:W0:Y:S02]  /*cbf0*/  F2F.F64.F32 R2, R2 ;  /* 0x0000000200027310 */ /* 0x000e240000201800 */
[----:B0-----:R-:W-:Y:S01]  /*cc00*/  STG.E.64 desc[UR36][R16.64], R2 ;  /* 0x0000000210007986 */ /* 0x001fe2000c101b24 */
[----:B------:R-:W-:Y:S05]  /*cc10*/  EXIT ;  /* 0x000000000000794d */ /* 0x000fea0003800000 */
.L_x_4071:
        /* <DEDUP_REMOVED lines=13> */
.L_x_4085:
        /* <DEDUP_REMOVED lines=16> */
.L_x_4088:
[----:B------:R-:W-:-:S04]  /*cdf0*/  SHF.R.U32.HI R6, RZ, 0x18, R6 ;  /* 0x00000018ff067819 */ /* 0x000fc80000011606 */
[----:B------:R-:W-:-:S04]  /*ce00*/  LOP3.LUT R3, R3, 0x80, R6, 0xf8, !PT ;  /* 0x0000008003037812 */ /* 0x000fc800078ef806 */
[----:B------:R-:W-:-:S07]  /*ce10*/  PRMT R8, R3, 0x7610, R8 ;  /* 0x0000761003087816 */ /* 0x000fce0000000008 */
.L_x_4087:
[----:B------:R-:W-:Y:S05]  /*ce20*/  BSYNC.RECONVERGENT B0 ;  /* 0x0000000000007941 */ /* 0x000fea0003800200 */
.L_x_4086:
[----:B------:R-:W-:Y:S01]  /*ce30*/  STG.E.U8 desc[UR36][R16.64], R8 ;  /* 0x0000000810007986 */ /* 0x000fe2000c101124 */
[----:B------:R-:W-:Y:S05]  /*ce40*/  EXIT ;  /* 0x000000000000794d */ /* 0x000fea0003800000 */
.L_x_4084:
        /* <DEDUP_REMOVED lines=16> */
.L_x_4091:
[----:B------:R-:W-:-:S04]  /*cf50*/  SHF.R.U32.HI R6, RZ, 0x18, R6 ;  /* 0x00000018ff067819 */ /* 0x000fc80000011606 */
[----:B------:R-:W-:-:S04]  /*cf60*/  LOP3.LUT R3, R3, 0x80, R6, 0xf8, !PT ;  /* 0x0000008003037812 */ /* 0x000fc800078ef806 */
[----:B------:R-:W-:-:S07]  /*cf70*/  PRMT R8, R3, 0x7610, R8 ;  /* 0x0000761003087816 */ /* 0x000fce0000000008 */
.L_x_4090:
[----:B------:R-:W-:Y:S05]  /*cf80*/  BSYNC.RECONVERGENT B0 ;  /* 0x0000000000007941 */ /* 0x000fea0003800200 */
.L_x_4089:
[----:B------:R-:W-:Y:S01]  /*cf90*/  STG.E.U8 desc[UR36][R16.64], R8 ;  /* 0x0000000810007986 */ /* 0x000fe2000c101124 */
[----:B------:R-:W-:Y:S05]  /*cfa0*/  EXIT ;  /* 0x000000000000794d */ /* 0x000fea0003800000 */
.L_x_4083:
        /* <DEDUP_REMOVED lines=21> */
.L_x_4093:
[----:B------:R-:W0:Y:S02]  /*d100*/  F2I.U64.TRUNC R6, R6 ;  /* 0x0000000600067311 */ /* 0x000e24000020d800 */
[----:B0-----:R-:W-:Y:S01]  /*d110*/  STG.E.64 desc[UR36][R16.64], R6 ;  /* 0x0000000610007986 */ /* 0x001fe2000c101b24 */
[----:B------:R-:W-:Y:S05]  /*d120*/  EXIT ;  /* 0x000000000000794d */ /* 0x000fea0003800000 */
.L_x_4092:
[----:B------:R-:W0:Y:S02]  /*d130*/  F2I.FTZ.U32.TRUNC.NTZ R3, R6 ;  /* 0x0000000600037305 */ /* 0x000e24000021f000 */
[----:B0-----:R-:W-:Y:S01]  /*d140*/  STG.E desc[UR36][R16.64], R3 ;  /* 0x0000000310007986 */ /* 0x001fe2000c101924 */
[----:B------:R-:W-:Y:S05]  /*d150*/  EXIT ;  /* 0x000000000000794d */ /* 0x000fea0003800000 */
.L_x_4082:
        /* <DEDUP_REMOVED lines=10> */
[----:B------:R-:W-:Y:S01]  /*d200*/  STG.E.U8 desc[UR36][R16.64], R3 ;  /* 0x0000000310007986 */ /* 0x000fe2000c101124 */
[----:B------:R-:W-:Y:S05]  /*d210*/  EXIT ;  /* 0x000000000000794d */ /* 0x000fea0003800000 */
.L_x_4095:
[----:B------:R-:W-:Y:S01]  /*d220*/  FMUL.FTZ R8, R6, 1 ;  /* 0x3f80000006087820 */ /* 0x000fe20000410000 */
[----:B------:R-:W-:-:S05]  /*d230*/  FMUL.FTZ R10, R5, -1 ;  /* 0xbf800000050a7820 */ /* 0x000fca0000410000 */
[----:B------:R-:W-:Y:S08]  /*d240*/  F2F.F64.F32 R8, R8 ;  /* 0x0000000800087310 */ /* 0x000ff00000201800 */
[----:B------:R-:W0:Y:S02]  /*d250*/  F2F.F64.F32 R10, R10 ;  /* 0x0000000a000a7310 */ /* 0x000e240000201800 */
[----:B0-----:R-:W-:Y:S01]  /*d260*/  STG.E.128 desc[UR36][R16.64], R8 ;  /* 0x0000000810007986 */ /* 0x001fe2000c101d24 */
[----:B------:R-:W-:Y:S05]  /*d270*/  EXIT ;  /* 0x000000000000794d */ /* 0x000fea0003800000 */
.L_x_4094:
[----:B------:R-:W-:-:S09]  /*d280*/  UISETP.NE.AND UP0, UPT, UR4, 0xf, UPT ;  /* 0x0000000f0400788c */ /* 0x000fd2000bf05270 */
[----:B------:R-:W-:Y:S05]  /*d290*/  BRA.U !UP0, `(.L_x_4096) ;  /* 0x0000000108e07547 */ /* 0x000fea000b800000 */
[----:B------:R-:W-:-:S09]  /*d2a0*/  UISETP.NE.AND UP0, UPT, UR4, 0x17, UPT ;  /* 0x000000170400788c */ /* 0x000fd2000bf05270 */
[----:B------:R-:W-:Y:S05]  /*d2b0*/  BRA.U !UP0, `(.L_x_4097) ;  /* 0x00000001088c7547 */ /* 0x000fea000b800000 */
[----:B------:R-:W-:-:S09]  /*d2c0*/  UISETP.NE.AND UP0, UPT, UR4, 0x18, UPT ;  /* 0x000000180400788c */ /* 0x000fd2000bf05270 */
[----:B------:R-:W-:Y:S05]  /*d2d0*/  BRA.U !UP0, `(.L_x_4098) ;  /* 0x0000000108447547 */ /* 0x000fea000b800000 */
.L_x_4075:
        /* <DEDUP_REMOVED lines=16> */
.L_x_4099:
[----:B------:R-:W-:Y:S05]  /*d3e0*/  EXIT ;  /* 0x000000000000794d */ /* 0x000fea0003800000 */
.L_x_4098:
        /* <DEDUP_REMOVED lines=12> */
.L_x_4101:
[----:B------:R-:W-:Y:S05]  /*d4b0*/  BSYNC.RECONVERGENT B0 ;  /* 0x0000000000007941 */ /* 0x000fea0003800200 */
.L_x_4100:
[----:B------:R-:W-:-:S05]  /*d4c0*/  LOP3.LUT R3, R0, 0x80, R5, 0xf8, !PT ;  /* 0x0000008000037812 */ /* 0x000fca00078ef805 */
[----:B------:R-:W-:Y:S01]  /*d4d0*/  STG.E.U8 desc[UR36][R16.64], R3 ;  /* 0x0000000310007986 */ /* 0x000fe2000c101124 */
[----:B------:R-:W-:Y:S05]  /*d4e0*/  EXIT ;  /* 0x000000000000794d */ /* 0x000fea0003800000 */
.L_x_4097:
        /* <DEDUP_REMOVED lines=11> */
.L_x_4103:
[----:B------:R-:W-:Y:S01]  /*d5a0*/  HFMA2 R0, -RZ, RZ, 0, 7.569789886474609375e-06 ;  /* 0x0000007fff007431 */ /* 0x000fe200000001ff */
[----:B------:R-:W-:-:S04]  /*d5b0*/  ISETP.GT.U32.AND P0, PT, R2, 0x7f800000, PT ;  /* 0x7f8000000200780c */ /* 0x000fc80003f04070 */
[----:B------:R-:W-:-:S09]  /*d5c0*/  SEL R0, R0, 0x7c, P0 ;  /* 0x0000007c00007807 */ /* 0x000fd20000000000 */
.L_x_4104:
[----:B------:R-:W-:Y:S05]  /*d5d0*/  BSYNC.RECONVERGENT B0 ;  /* 0x0000000000007941 */ /* 0x000fea0003800200 */
.L_x_4102:
[----:B------:R-:W-:-:S04]  /*d5e0*/  SHF.R.U32.HI R3, RZ, 0x18, R6 ;  /* 0x00000018ff037819 */ /* 0x000fc80000011606 */
[----:B------:R-:W-:-:S05]  /*d5f0*/  LOP3.LUT R3, R0, 0x80, R3, 0xf8, !PT ;  /* 0x0000008000037812 */ /* 0x000fca00078ef803 */
[----:B------:R-:W-:Y:S01]  /*d600*/  STG.E.U8 desc[UR36][R16.64], R3 ;  /* 0x0000000310007986 */ /* 0x000fe2000c101124 */
[----:B------:R-:W-:Y:S05]  /*d610*/  EXIT ;  /* 0x000000000000794d */ /* 0x000fea0003800000 */
.L_x_4096:
[----:B------:R-:W-:-:S05]  /*d620*/  F2FP.BF16.F32.PACK_AB R6, RZ, R6 ;  /* 0x00000006ff06723e */ /* 0x000fca00000010ff */
[----:B------:R-:W-:Y:S01]  /*d630*/  STG.E.U16 desc[UR36][R16.64], R6 ;  /* 0x0000000610007986 */ /* 0x000fe2000c101524 */
[----:B------:R-:W-:Y:S05]  /*d640*/  EXIT ;  /* 0x000000000000794d */ /* 0x000fea0003800000 */
.L_x_4105:
        /* <DEDUP_REMOVED lines=11> */
.L_x_7527:


//--------------------- .text._ZN2at6native27unrolled_elementwise_kernelIZZZNS0_15tan_kernel_cudaERNS_18TensorIteratorBaseEENKUlvE_clEvENKUlvE0_clEvEUlN3c107complexIfEEE_St5arrayIPcLm2EELi4E23TrivialOffsetCalculatorILi1EjESE_NS0_6memory12LoadWithCastILi1EEENSF_13StoreWithCastILi1EEEEEviT_T0_T2_T3_T4_T5_ --------------------------
	.section	.text._ZN2at6native27unrolled_elementwise_kernelIZZZNS0_15tan_kernel_cudaERNS_18TensorIteratorBaseEENKUlvE_clEvENKUlvE0_clEvEUlN3c107complexIfEEE_St5arrayIPcLm2EELi4E23TrivialOffsetCalculatorILi1EjESE_NS0_6memory12LoadWithCastILi1EEENSF_13StoreWithCastILi1EEEEEviT_T0_T2_T3_T4_T5_,"ax",@progbits
	.align	128
        .global         _ZN2at6native27unrolled_elementwise_kernelIZZZNS0_15tan_kernel_cudaERNS_18TensorIteratorBaseEENKUlvE_clEvENKUlvE0_clEvEUlN3c107complexIfEEE_St5arrayIPcLm2EELi4E23TrivialOffsetCalculatorILi1EjESE_NS0_6memory12LoadWithCastILi1EEENSF_13StoreWithCastILi1EEEEEviT_T0_T2_T3_T4_T5_
        .type           _ZN2at6native27unrolled_elementwise_kernelIZZZNS0_15tan_kernel_cudaERNS_18TensorIteratorBaseEENKUlvE_clEvENKUlvE0_clEvEUlN3c107complexIfEEE_St5arrayIPcLm2EELi4E23TrivialOffsetCalculatorILi1EjESE_NS0_6memory12LoadWithCastILi1EEENSF_13StoreWithCastILi1EEEEEviT_T0_T2_T3_T4_T5_,@function
        .size           _ZN2at6native27unrolled_elementwise_kernelIZZZNS0_15tan_kernel_cudaERNS_18TensorIteratorBaseEENKUlvE_clEvENKUlvE0_clEvEUlN3c107complexIfEEE_St5arrayIPcLm2EELi4E23TrivialOffsetCalculatorILi1EjESE_NS0_6memory12LoadWithCastILi1EEENSF_13StoreWithCastILi1EEEEEviT_T0_T2_T3_T4_T5_,(.L_x_7528 - _ZN2at6native27unrolled_elementwise_kernelIZZZNS0_15tan_kernel_cudaERNS_18TensorIteratorBaseEENKUlvE_clEvENKUlvE0_clEvEUlN3c107complexIfEEE_St5arrayIPcLm2EELi4E23TrivialOffsetCalculatorILi1EjESE_NS0_6memory12LoadWithCastILi1EEENSF_13StoreWithCastILi1EEEEEviT_T0_T2_T3_T4_T5_)
        .other          _ZN2at6native27unrolled_elementwise_kernelIZZZNS0_15tan_kernel_cudaERNS_18TensorIteratorBaseEENKUlvE_clEvENKUlvE0_clEvEUlN3c107complexIfEEE_St5arrayIPcLm2EELi4E23TrivialOffsetCalculatorILi1EjESE_NS0_6memory12LoadWithCastILi1EEENSF_13StoreWithCastILi1EEEEEviT_T0_T2_T3_T4_T5_,@"STO_CUDA_ENTRY STV_DEFAULT"
_ZN2at6native27unrolled_elementwise_kernelIZZZNS0_15tan_kernel_cudaERNS_18TensorIteratorBaseEENKUlvE_clEvENKUlvE0_clEvEUlN3c107complexIfEEE_St5arrayIPcLm2EELi4E23TrivialOffsetCalculatorILi1EjESE_NS0_6memory12LoadWithCastILi1EEENSF_13StoreWithCastILi1EEEEEviT_T0_T2_T3_T4_T5_:
.text._ZN2at6native27unrolled_elementwise_kernelIZZZNS0_15tan_kernel_cudaERNS_18TensorIteratorBaseEENKUlvE_clEvENKUlvE0_clEvEUlN3c107complexIfEEE_St5arrayIPcLm2EELi4E23TrivialOffsetCalculatorILi1EjESE_NS0_6memory12LoadWithCastILi1EEENSF_13StoreWithCastILi1EEEEEviT_T0_T2_T3_T4_T5_:
[----:B------:R-:W0:Y:S01]  /*0000*/  LDC R1, c[0x0][0x37c] ;  /* 0x0000df00ff017b82 */ /* 0x000e220000000800 */
[----:B------:R-:W1:Y:S07]  /*0010*/  S2R R2, SR_CTAID.X ;  /* 0x0000000000027919 */ /* 0x000e6e0000002500 */
[----:B------:R-:W1:Y:S01]  /*0020*/  LDC R3, c[0x0][0x380] ;  /* 0x0000e000ff037b82 */ /* 0x000e620000000800 */
[----:B------:R-:W2:Y:S01]  /*0030*/  LDCU.64 UR36, c[0x0][0x358] ;  /* 0x00006b00ff2477ac */ /* 0x000ea20008000a00 */
[----:B------:R-:W-:Y:S01]  /*0040*/  BSSY.RECONVERGENT B7, `(.L_x_4106) ;  /* 0x0000100000077945 */ /* 0x000fe20003800200 */
[----:B------:R-:W3:Y:S01]  /*0050*/  S2R R29, SR_TID.X ;  /* 0x00000000001d7919 */ /* 0x000ee20000002100 */
[----:B------:R-:W-:Y:S01]  /*0060*/  CS2R R16, SRZ ;  /* 0x0000000000107805 */ /* 0x000fe2000001ff00 */
        /* <DEDUP_REMOVED lines=25> */
[----:B--2---:R4:W0:Y:S01]  /*0200*/  I2F.S16 R16, R4 ;  /* 0x0000000400107306 */ /* 0x0048220000101400 */
[----:B------:R-:W-:Y:S05]  /*0210*/  BRA `(.L_x_4114) ;  /* 0x0000000c00807947 */ /* 0x000fea0003800000 */
.L_x_4112:
[----:B------:R-:W2:Y:S01]  /*0220*/  LDG.E.U8 R4, desc[UR36][R4.64] ;  /* 0x0000002404047981 */ /* 0x000ea2000c1e1100 */
[----:B------:R-:W-:Y:S01]  /*0230*/  IMAD.MOV.U32 R17, RZ, RZ, RZ ;  /* 0x000000ffff117224 */ /* 0x000fe200078e00ff */
[----:B--2---:R-:W-:Y:S01]  /*0240*/  I2FP.F32.U32 R16, R4 ;  /* 0x0000000400107245 */ /* 0x004fe20000201000 */
[----:B------:R-:W-:Y:S06]  /*0250*/  BRA `(.L_x_4114) ;  /* 0x0000000c00707947 */ /* 0x000fec0003800000 */
.L_x_4111:
        /* <DEDUP_REMOVED lines=8> */
[----:B--2---:R0:W1:Y:S01]  /*02e0*/  I2F.S64 R16, R4 ;  /* 0x0000000400107312 */ /* 0x0040620000301400 */
[----:B------:R-:W-:Y:S05]  /*02f0*/  BRA `(.L_x_4114) ;  /* 0x0000000c00487947 */ /* 0x000fea0003800000 */
.L_x_4116:
[----:B------:R-:W2:Y:S01]  /*0300*/  LDG.E R4, desc[UR36][R4.64] ;  /* 0x0000002404047981 */ /* 0x000ea2000c1e1900 */
[----:B------:R-:W-:Y:S01]  /*0310*/  IMAD.MOV.U32 R17, RZ, RZ, RZ ;  /* 0x000000ffff117224 */ /* 0x000fe200078e00ff */
[----:B--2---:R-:W-:Y:S01]  /*0320*/  I2FP.F32.S32 R16, R4 ;  /* 0x0000000400107245 */ /* 0x004fe20000201400 */
[----:B------:R-:W-:Y:S06]  /*0330*/  BRA `(.L_x_4114) ;  /* 0x0000000c00387947 */ /* 0x000fec0003800000 */
.L_x_4115:
[----:B------:R-:W2:Y:S01]  /*0340*/  LDG.E.U16 R4, desc[UR36][R4.64] ;  /* 0x0000002404047981 */ /* 0x000ea2000c1e1500 */
[----:B------:R-:W-:Y:S01]  /*0350*/  IMAD.MOV.U32 R17, RZ, RZ, RZ ;  /* 0x000000ffff117224 */ /* 0x000fe200078e00ff */
[----:B--2---:R2:W3:Y:S01]  /*0360*/  I2F.S16 R16, R4 ;  /* 0x0000000400107306 */ /* 0x0044e20000101400 */
[----:B------:R-:W-:Y:S05]  /*0370*/  BRA `(.L_x_4114) ;  /* 0x0000000c00287947 */ /* 0x000fea0003800000 */
.L_x_4110:
        /* <DEDUP_REMOVED lines=9> */
.L_x_4118:
[----:B------:R-:W2:Y:S01]  /*0410*/  LDG.E.U16 R4, desc[UR36][R4.64] ;  /* 0x0000002404047981 */ /* 0x000ea2000c1e1500 */
[----:B------:R-:W-:Y:S02]  /*0420*/  IMAD.MOV.U32 R17, RZ, RZ, RZ ;  /* 0x000000ffff117224 */ /* 0x000fe400078e00ff */
[----:B--2---:R-:W-:Y:S01]  /*0430*/  HADD2.F32 R16, -RZ, R4.H0_H0 ;  /* 0x20000004ff107230 */ /* 0x004fe20000004100 */
[----:B------:R-:W-:Y:S06]  /*0440*/  BRA `(.L_x_4114) ;  /* 0x0000000800f47947 */ /* 0x000fec0003800000 */
.L_x_4117:
        /* <DEDUP_REMOVED lines=8> */
.L_x_4120:
[----:B------:R-:W2:Y:S02]  /*04d0*/  LDG.E R4, desc[UR36][R4.64] ;  /* 0x0000002404047981 */ /* 0x000ea4000c1e1900 */
[--C-:B--2---:R-:W-:Y:S02]  /*04e0*/  HADD2.F32 R16, -RZ, R4.reuse.H0_H0 ;  /* 0x20000004ff107230 */ /* 0x104fe40000004100 */
[----:B------:R-:W-:Y:S01]  /*04f0*/  HADD2.F32 R17, -RZ, R4.H1_H1 ;  /* 0x30000004ff117230 */ /* 0x000fe20000004100 */
[----:B------:R-:W-:Y:S06]  /*0500*/  BRA `(.L_x_4114) ;  /* 0x0000000800c47947 */ /* 0x000fec0003800000 */
.L_x_4119:
        /* <DEDUP_REMOVED lines=8> */
.L_x_4109:
        /* <DEDUP_REMOVED lines=13> */
.L_x_4123:
        /* <DEDUP_REMOVED lines=10> */
.L_x_4122:
        /* <DEDUP_REMOVED lines=8> */
[----:B------:R-:W-:Y:S02]  /*0780*/  IMAD.MOV.U32 R17, RZ, RZ, RZ ;  /* 0x000000ffff117224 */ /* 0x000fe400078e00ff */
        /* <DEDUP_REMOVED lines=17> */
.L_x_4125:
[----:B------:R-:W2:Y:S01]  /*08a0*/  LDG.E.U8 R4, desc[UR36][R4.64] ;  /* 0x0000002404047981 */ /* 0x000ea2000c1e1100 */
[----:B------:R-:W-:Y:S02]  /*08b0*/  IMAD.MOV.U32 R17, RZ, RZ, RZ ;  /* 0x000000ffff117224 */ /* 0x000fe400078e00ff */
        /* <DEDUP_REMOVED lines=12> */
.L_x_4124:
[----:B------:R-:W2:Y:S01]  /*0980*/  LDG.E.U16 R4, desc[UR36][R4.64] ;  /* 0x0000002404047981 */ /* 0x000ea2000c1e1500 */
[----:B------:R-:W-:Y:S02]  /*0990*/  IMAD.MOV.U32 R17, RZ, RZ, RZ ;  /* 0x000000ffff117224 */ /* 0x000fe400078e00ff */
[----:B--2---:R-:W-:Y:S01]  /*09a0*/  IMAD.U32 R16, R4, 0x10000, RZ ;  /* 0x0001000004107824 */ /* 0x004fe200078e00ff */
[----:B------:R-:W-:Y:S06]  /*09b0*/  BRA `(.L_x_4114) ;  /* 0x0000000400987947 */ /* 0x000fec0003800000 */
.L_x_4121:
        /* <DEDUP_REMOVED lines=12> */
.L_x_4128:
        /* <DEDUP_REMOVED lines=20> */
.L_x_4130:
[----:B------:R-:W-:Y:S05]  /*0bc0*/  BSYNC.RECONVERGENT B0 ;  /* 0x0000000000007941 */ /* 0x000fea0003800200 */
.L_x_4129:
[----:B------:R-:W-:Y:S01]  /*0bd0*/  IMAD.SHL.U32 R0, R0, 0x100000, RZ ;  /* 0x0010000000007824 */ /* 0x000fe200078e00ff */
[----:B------:R-:W-:-:S04]  /*0be0*/  LEA R3, R3, 0x3b800000, 0x17 ;  /* 0x3b80000003037811 */ /* 0x000fc800078eb8ff */
[----:B------:R-:W-:Y:S01]  /*0bf0*/  LOP3.LUT R16, R3, R0, R7, 0xfe, !PT ;  /* 0x0000000003107212 */ /* 0x000fe200078efe07 */
[----:B------:R-:W-:Y:S06]  /*0c00*/  BRA `(.L_x_4114) ;  /* 0x0000000400047947 */ /* 0x000fec0003800000 */
.L_x_4127:
        /* <DEDUP_REMOVED lines=20> */
.L_x_4132:
[----:B------:R-:W-:Y:S05]  /*0d50*/  BSYNC.RECONVERGENT B0 ;  /* 0x0000000000007941 */ /* 0x000fea0003800200 */
.L_x_4131:
[----:B------:R-:W-:Y:S01]  /*0d60*/  IMAD.SHL.U32 R0, R0, 0x200000, RZ ;  /* 0x0020000000007824 */ /* 0x000fe200078e00ff */
[----:B------:R-:W-:-:S04]  /*0d70*/  LEA R3, R3, 0x37800000, 0x17 ;  /* 0x3780000003037811 */ /* 0x000fc800078eb8ff */
[----:B------:R-:W-:Y:S01]  /*0d80*/  LOP3.LUT R16, R3, R0, R7, 0xfe, !PT ;  /* 0x0000000003107212 */ /* 0x000fe200078efe07 */
[----:B------:R-:W-:Y:S06]  /*0d90*/  BRA `(.L_x_4114) ;  /* 0x0000000000a07947 */ /* 0x000fec0003800000 */
.L_x_4126:
[----:B------:R-:W-:-:S09]  /*0da0*/  UISETP.NE.AND UP0, UPT, UR4, 0x1c, UPT ;  /* 0x0000001c0400788c */ /* 0x000fd2000bf05270 */
[----:B------:R-:W-:Y:S05]  /*0db0*/  BRA.U !UP0, `(.L_x_4133) ;  /* 0x00000001088c7547 */ /* 0x000fea000b800000 */
[----:B------:R-:W-:-:S09]  /*0dc0*/  UISETP.NE.AND UP0, UPT, UR4, 0x1d, UPT ;  /* 0x0000001d0400788c */ /* 0x000fd2000bf05270 */
[----:B------:R-:W-:Y:S05]  /*0dd0*/  BRA.U !UP0, `(.L_x_4134) ;  /* 0x0000000108747547 */ /* 0x000fea000b800000 */
[----:B------:R-:W-:-:S09]  /*0de0*/  UISETP.NE.AND UP0, UPT, UR4, 0x2c, UPT ;  /* 0x0000002c0400788c */ /* 0x000fd2000bf05270 */
[----:B------:R-:W-:Y:S05]  /*0df0*/  BRA.U !UP0, `(.L_x_4135) ;  /* 0x0000000108487547 */ /* 0x000fea000b800000 */
.L_x_4113:
        /* <DEDUP_REMOVED lines=16> */
.L_x_4136:
[----:B------:R-:W-:Y:S01]  /*0f00*/  CS2R R16, SRZ ;  /* 0x0000000000107805 */ /* 0x000fe2000001ff00 */
[----:B------:R-:W-:Y:S06]  /*0f10*/  BRA `(.L_x_4114) ;  /* 0x0000000000407947 */ /* 0x000fec0003800000 */
.L_x_4135:
[----:B------:R-:W2:Y:S01]  /*0f20*/  LDG.E.U8 R4, desc[UR36][R4.64] ;  /* 0x0000002404047981 */ /* 0x000ea2000c1e1100 */
[----:B------:R-:W-:Y:S02]  /*0f30*/  IMAD.MOV.U32 R17, RZ, RZ, RZ ;  /* 0x000000ffff117224 */ /* 0x000fe400078e00ff */
[----:B------:R-:W-:Y:S01]  /*0f40*/  IMAD.MOV.U32 R16, RZ, RZ, 0x400000 ;  /* 0x00400000ff107424 */ /* 0x000fe200078e00ff */
[----:B--2---:R-:W-:-:S13]  /*0f50*/  ISETP.NE.AND P0, PT, R4, RZ, PT ;  /* 0x000000ff0400720c */ /* 0x004fda0003f05270 */
[----:B------:R-:W-:Y:S05]  /*0f60*/  @!P0 BRA `(.L_x_4114) ;  /* 0x00000000002c8947 */ /* 0x000fea0003800000 */
[----:B------:R-:W-:-:S13]  /*0f70*/  ISETP.NE.AND P0, PT, R4, 0xff, PT ;  /* 0x000000ff0400780c */ /* 0x000fda0003f05270 */
[----:B------:R-:W-:Y:S02]  /*0f80*/  @!P0 IMAD.MOV.U32 R16, RZ, RZ, 0x7f800001 ;  /* 0x7f800001ff108424 */ /* 0x000fe400078e00ff */
[----:B------:R-:W-:Y:S01]  /*0f90*/  @P0 IMAD.SHL.U32 R16, R4, 0x800000, RZ ;  /* 0x0080000004100824 */ /* 0x000fe200078e00ff */
[----:B------:R-:W-:Y:S06]  /*0fa0*/  BRA `(.L_x_4114) ;  /* 0x00000000001c7947 */ /* 0x000fec0003800000 */
.L_x_4134:
[----:B------:R-:W2:Y:S01]  /*0fb0*/  LDG.E.64 R4, desc[UR36][R4.64] ;  /* 0x0000002404047981 */ /* 0x000ea2000c1e1b00 */
[----:B------:R-:W-:Y:S01]  /*0fc0*/  IMAD.MOV.U32 R17, RZ, RZ, RZ ;  /* 0x000000ffff117224 */ /* 0x000fe200078e00ff */
[----:B--2---:R0:W1:Y:S01]  /*0fd0*/  I2F.U64 R16, R4 ;  /* 0x0000000400107312 */ /* 0x0040620000301000 */
[----:B------:R-:W-:Y:S05]  /*0fe0*/  BRA `(.L_x_4114) ;  /* 0x00000000000c7947 */ /* 0x000fea0003800000 */
.L_x_4133:
[----:B------:R-:W2:Y:S01]  /*0ff0*/  LDG.E R4, desc[UR36][R4.64] ;  /* 0x0000002404047981 */ /* 0x000ea2000c1e1900 */
[----:B------:R-:W-:Y:S01]  /*1000*/  IMAD.MOV.U32 R17, RZ, RZ, RZ ;  /* 0x000000ffff117224 */ /* 0x000fe200078e00ff */
[----:B--2---:R-:W-:-:S07]  /*1010*/  I2FP.F32.U32 R16, R4 ;  /* 0x0000000400107245 */ /* 0x004fce0000201000 */
.L_x_4114:
[----:B------:R-:W-:Y:S05]  /*1020*/  BSYNC.RECONVERGENT B6 ;  /* 0x0000000000067941 */ /* 0x000fea0003800200 */
.L_x_4108:
[----:B------:R-:W-:-:S07]  /*1030*/  VIADD R29, R27, 0x80 ;  /* 0x000000801b1d7836 */ /* 0x000fce0000000000 */
.L_x_4107:
[----:B------:R-:W-:Y:S05]  /*1040*/  BSYNC.RECONVERGENT B7 ;  /* 0x0000000000077941 */ /* 0x000fea0003800200 */
.L_x_4106:
[----:B------:R-:W-:Y:S01]  /*1050*/  ISETP.GE.AND P0, PT, R29, R26, PT ;  /* 0x0000001a1d00720c */ /* 0x000fe20003f06270 */
[----:B------:R-:W-:Y:S01]  /*1060*/  BSSY.RECONVERGENT B7, `(.L_x_4137) ;  /* 0x00000fb000077945 */ /* 0x000fe20003800200 */
[----:B------:R-:W-:-:S11]  /*1070*/  CS2R R24, SRZ ;  /* 0x0000000000187805 */ /* 0x000fd6000001ff00 */
        /* <DEDUP_REMOVED lines=23> */
.L_x_4143:
[----:B------:R-:W2:Y:S01]  /*11f0*/  LDG.E.U8 R4, desc[UR36][R4.64] ;  /* 0x0000002404047981 */ /* 0x000ea2000c1e1100 */
[----:B------:R-:W-:Y:S01]  /*1200*/  IMAD.MOV.U32 R25, RZ, RZ, RZ ;  /* 0x000000ffff197224 */ /* 0x000fe200078e00ff */
[----:B--2---:R-:W-:Y:S01]  /*1210*/  I2FP.F32.U32 R24, R4 ;  /* 0x0000000400187245 */ /* 0x004fe20000201000 */
[----:B------:R-:W-:Y:S06]  /*1220*/  BRA `(.L_x_4145) ;  /* 0x0000000c00707947 */ /* 0x000fec0003800000 */
.L_x_4142:
        /* <DEDUP_REMOVED lines=8> */
[----:B--2---:R0:W2:Y:S01]  /*12b0*/  I2F.S64 R24, R4 ;  /* 0x0000000400187312 */ /* 0x0040a20000301400 */
[----:B------:R-:W-:Y:S05]  /*12c0*/  BRA `(.L_x_4145) ;  /* 0x0000000c00487947 */ /* 0x000fea0003800000 */
.L_x_4147:
[----:B------:R-:W2:Y:S01]  /*12d0*/  LDG.E R4, desc[UR36][R4.64] ;  /* 0x0000002404047981 */ /* 0x000ea2000c1e1900 */
[----:B------:R-:W-:Y:S01]  /*12e0*/  IMAD.MOV.U32 R25, RZ, RZ, RZ ;  /* 0x000000ffff197224 */ /* 0x000fe200078e00ff */
[----:B--2---:R-:W-:Y:S01]  /*12f0*/  I2FP.F32.S32 R24, R4 ;  /* 0x0000000400187245 */ /* 0x004fe20000201400 */
[----:B------:R-:W-:Y:S06]  /*1300*/  BRA `(.L_x_4145) ;  /* 0x0000000c00387947 */ /* 0x000fec0003800000 */
.L_x_4146:
[----:B------:R-:W2:Y:S01]  /*1310*/  LDG.E.U16 R4, desc[UR36][R4.64] ;  /* 0x0000002404047981 */ /* 0x000ea2000c1e1500 */
[----:B------:R-:W-:Y:S01]  /*1320*/  IMAD.MOV.U32 R25, RZ, RZ, RZ ;  /* 0x000000ffff197224 */ /* 0x000fe200078e00ff */
[----:B--2---:R0:W2:Y:S01]  /*1330*/  I2F.S16 R24, R4 ;  /* 0x0000000400187306 */ /* 0x0040a20000101400 */
[----:B------:R-:W-:Y:S05]  /*1340*/  BRA `(.L_x_4145) ;  /* 0x0000000c00287947 */ /* 0x000fea0003800000 */
.L_x_4141:
        /* <DEDUP_REMOVED lines=9> */
.L_x_4149:
[----:B------:R-:W2:Y:S01]  /*13e0*/  LDG.E.U16 R4, desc[UR36][R4.64] ;  /* 0x0000002404047981 */ /* 0x000ea2000c1e1500 */
[----:B------:R-:W-:Y:S02]  /*13f0*/  IMAD.MOV.U32 R25, RZ, RZ, RZ ;  /* 0x000000ffff197224 */ /* 0x000fe400078e00ff */
[----:B--2---:R-:W-:Y:S01]  /*1400*/  HADD2.F32 R24, -RZ, R4.H0_H0 ;  /* 0x20000004ff187230 */ /* 0x004fe20000004100 */
[----:B------:R-:W-:Y:S06]  /*1410*/  BRA `(.L_x_4145) ;  /* 0x0000000800f47947 */ /* 0x000fec0003800000 */
.L_x_4148:
        /* <DEDUP_REMOVED lines=8> */
.L_x_4151:
[----:B------:R-:W2:Y:S02]  /*14a0*/  LDG.E R4, desc[UR36][R4.64] ;  /* 0x0000002404047981 */ /* 0x000ea4000c1e1900 */
[--C-:B--2---:R-:W-:Y:S02]  /*14b0*/  HADD2.F32 R24, -RZ, R4.reuse.H0_H0 ;  /* 0x20000004ff187230 */ /* 0x104fe40000004100 */
[----:B------:R-:W-:Y:S01]  /*14c0*/  HADD2.F32 R25, -RZ, R4.H1_H1 ;  /* 0x30000004ff197230 */ /* 0x000fe20000004100 */
[----:B------:R-:W-:Y:S06]  /*14d0*/  BRA `(.L_x_4145) ;  /* 0x0000000800c47947 */ /* 0x000fec0003800000 */
.L_x_4150:
        /* <DEDUP_REMOVED lines=8> */
.L_x_4140:
        /* <DEDUP_REMOVED lines=13> */
.L_x_4154:
[----:B------:R-:W2:Y:S01]  /*1630*/  LDG.E.128 R4, desc[UR36][R4.64] ;  /* 0x0000002404047981 */ /* 0x000ea2000c1e1d00 */
[----:B------:R-:W-:Y:S01]  /*1640*/  UMOV UR4, 0xf0000000 ;  /* 0xf000000000047882 */ /* 0x000fe20000000000 */
[----:B------:R-:W-:Y:S01]  /*1650*/  UMOV UR5, 0x380fffff ;  /* 0x380fffff00057882 */ /* 0x000fe20000000000 */
[----:B--2---:R-:W0:Y:S01]  /*1660*/  F2F.F32.F64 R24, R4 ;  /* 0x0000000400187310 */ /* 0x004e220000301000 */
[----:B------:R-:W-:Y:S02]  /*1670*/  DSETP.GEU.AND P0, PT, |R4|, UR4, PT ;  /* 0x0000000404007e2a */ /* 0x000fe4000bf0e200 */
[----:B------:R-:W-:-:S05]  /*1680*/  DSETP.GEU.AND P1, PT, |R6|, UR4, PT ;  /* 0x0000000406007e2a */ /* 0x000fca000bf2e200 */
[----:B------:R-:W2:Y:S07]  /*1690*/  F2F.F32.F64 R25, R6 ;  /* 0x0000000600197310 */ /* 0x000eae0000301000 */
[----:B0-----:R-:W-:Y:S02]  /*16a0*/  @!P0 FMUL R24, R24, 1.175494350822287508e-38 ;  /* 0x0080000018188820 */ /* 0x001fe40000400000 */
[----:B--2---:R-:W-:Y:S01]  /*16b0*/  @!P1 FMUL R25, R25, 1.175494350822287508e-38 ;  /* 0x0080000019199820 */ /* 0x004fe20000400000 */
[----:B------:R-:W-:Y:S06]  /*16c0*/  BRA `(.L_x_4145) ;  /* 0x0000000800487947 */ /* 0x000fec0003800000 */
.L_x_4153:
        /* <DEDUP_REMOVED lines=26> */
.L_x_4156:
[----:B------:R-:W2:Y:S01]  /*1870*/  LDG.E.U8 R4, desc[UR36][R4.64] ;  /* 0x0000002404047981 */ /* 0x000ea2000c1e1100 */
[----:B------:R-:W-:Y:S02]  /*1880*/  IMAD.MOV.U32 R25, RZ, RZ, RZ ;  /* 0x000000ffff197224 */ /* 0x000fe400078e00ff */
        /* <DEDUP_REMOVED lines=12> */
.L_x_4155:
[----:B------:R-:W2:Y:S01]  /*1950*/  LDG.E.U16 R4, desc[UR36][R4.64] ;  /* 0x0000002404047981 */ /* 0x000ea2000c1e1500 */
[----:B------:R-:W-:Y:S02]  /*1960*/  IMAD.MOV.U32 R25, RZ, RZ, RZ ;  /* 0x000000ffff197224 */ /* 0x000fe400078e00ff */
[----:B--2---:R-:W-:Y:S01]  /*1970*/  IMAD.U32 R24, R4, 0x10000, RZ ;  /* 0x0001000004187824 */ /* 0x004fe200078e00ff */
[----:B------:R-:W-:Y:S06]  /*1980*/  BRA `(.L_x_4145) ;  /* 0x0000000400987947 */ /* 0x000fec0003800000 */
.L_x_4152:
        /* <DEDUP_REMOVED lines=12> */
.L_x_4159:
        /* <DEDUP_REMOVED lines=20> */
.L_x_4161:
[----:B------:R-:W-:Y:S05]  /*1b90*/  BSYNC.RECONVERGENT B0 ;  /* 0x0000000000007941 */ /* 0x000fea0003800200 */
.L_x_4160:
[----:B------:R-:W-:Y:S01]  /*1ba0*/  IMAD.SHL.U32 R0, R0, 0x100000, RZ ;  /* 0x0010000000007824 */ /* 0x000fe200078e00ff */
[----:B------:R-:W-:-:S04]  /*1bb0*/  LEA R3, R3, 0x3b800000, 0x17 ;  /* 0x3b80000003037811 */ /* 0x000fc800078eb8ff */
[----:B------:R-:W-:Y:S01]  /*1bc0*/  LOP3.LUT R24, R3, R0, R7, 0xfe, !PT ;  /* 0x0000000003187212 */ /* 0x000fe200078efe07 */
[----:B------:R-:W-:Y:S06]  /*1bd0*/  BRA `(.L_x_4145) ;  /* 0x0000000400047947 */ /* 0x000fec0003800000 */
.L_x_4158:
        /* <DEDUP_REMOVED lines=20> */
.L_x_4163:
[----:B------:R-:W-:Y:S05]  /*1d20*/  BSYNC.RECONVERGENT B0 ;  /* 0x0000000000007941 */ /* 0x000fea0003800200 */
.L_x_4162:
[----:B------:R-:W-:Y:S01]  /*1d30*/  IMAD.SHL.U32 R0, R0, 0x200000, RZ ;  /* 0x0020000000007824 */ /* 0x000fe200078e00ff */
[----:B------:R-:W-:-:S04]  /*1d40*/  LEA R3, R3, 0x37800000, 0x17 ;  /* 0x3780000003037811 */ /* 0x000fc800078eb8ff */
[----:B------:R-:W-:Y:S01]  /*1d50*/  LOP3.LUT R24, R3, R0, R7, 0xfe, !PT ;  /* 0x0000000003187212 */ /* 0x000fe200078efe07 */
[----:B------:R-:W-:Y:S06]  /*1d60*/  BRA `(.L_x_4145) ;  /* 0x0000000000a07947 */ /* 0x000fec0003800000 */
.L_x_4157:
[----:B------:R-:W-:-:S09]  /*1d70*/  UISETP.NE.AND UP0, UPT, UR4, 0x1c, UPT ;  /* 0x0000001c0400788c */ /* 0x000fd2000bf05270 */
[----:B------:R-:W-:Y:S05]  /*1d80*/  BRA.U !UP0, `(.L_x_4164) ;  /* 0x00000001088c7547 */ /* 0x000fea000b800000 */
[----:B------:R-:W-:-:S09]  /*1d90*/  UISETP.NE.AND UP0, UPT, UR4, 0x1d, UPT ;  /* 0x0000001d0400788c */ /* 0x000fd2000bf05270 */
[----:B------:R-:W-:Y:S05]  /*1da0*/  BRA.U !UP0, `(.L_x_4165) ;  /* 0x0000000108747547 */ /* 0x000fea000b800000 */
[----:B------:R-:W-:-:S09]  /*1db0*/  UISETP.NE.AND UP0, UPT, UR4, 0x2c, UPT ;  /* 0x0000002c0400788c */ /* 0x000fd2000bf05270 */
[----:B------:R-:W-:Y:S05]  /*1dc0*/  BRA.U UP0, `(.L_x_4144) ;  /* 0x0000000100247547 */ /* 0x000fea000b800000 */
        /* <DEDUP_REMOVED lines=9> */
.L_x_4144:
        /* <DEDUP_REMOVED lines=16> */
.L_x_4166:
[----:B------:R-:W-:Y:S01]  /*1f60*/  CS2R R24, SRZ ;  /* 0x0000000000187805 */ /* 0x000fe2000001ff00 */
[----:B------:R-:W-:Y:S06]  /*1f70*/  BRA `(.L_x_4145) ;  /* 0x00000000001c7947 */ /* 0x000fec0003800000 */
.L_x_4165:
[----:B------:R-:W2:Y:S01]  /*1f80*/  LDG.E.64 R4, desc[UR36][R4.64] ;  /* 0x0000002404047981 */ /* 0x000ea2000c1e1b00 */
[----:B------:R-:W-:Y:S01]  /*1f90*/  IMAD.MOV.U32 R25, RZ, RZ, RZ ;  /* 0x000000ffff197224 */ /* 0x000fe200078e00ff */
[----:B--2---:R0:W2:Y:S01]  /*1fa0*/  I2F.U64 R24, R4 ;  /* 0x0000000400187312 */ /* 0x0040a20000301000 */
[----:B------:R-:W-:Y:S05]  /*1fb0*/  BRA `(.L_x_4145) ;  /* 0x00000000000c7947 */ /* 0x000fea0003800000 */
.L_x_4164:
[----:B------:R-:W2:Y:S01]  /*1fc0*/  LDG.E R4, desc[UR36][R4.64] ;  /* 0x0000002404047981 */ /* 0x000ea2000c1e1900 */
[----:B------:R-:W-:Y:S01]  /*1fd0*/  IMAD.MOV.U32 R25, RZ, RZ, RZ ;  /* 0x000000ffff197224 */ /* 0x000fe200078e00ff */
[----:B--2---:R-:W-:-:S07]  /*1fe0*/  I2FP.F32.U32 R24, R4 ;  /* 0x0000000400187245 */ /* 0x004fce0000201000 */
.L_x_4145:
[----:B------:R-:W-:Y:S05]  /*1ff0*/  BSYNC.RECONVERGENT B6 ;  /* 0x0000000000067941 */ /* 0x000fea0003800200 */
.L_x_4139:
[----:B------:R-:W-:-:S07]  /*2000*/  VIADD R29, R29, 0x80 ;  /* 0x000000801d1d7836 */ /* 0x000fce0000000000 */
.L_x_4138:
[----:B------:R-:W-:Y:S05]  /*2010*/  BSYNC.RECONVERGENT B7 ;  /* 0x0000000000077941 */ /* 0x000fea0003800200 */
.L_x_4137:
        /* <DEDUP_REMOVED lines=24> */
[----:B--2---:R0:W2:Y:S01]  /*21a0*/  I2F.S16 R22, R4 ;  /* 0x0000000400167306 */ /* 0x0040a20000101400 */
[----:B------:R-:W-:Y:S05]  /*21b0*/  BRA `(.L_x_4175) ;  /* 0x0000000c00807947 */ /* 0x000fea0003800000 */
.L_x_4173:
[----:B------:R-:W2:Y:S01]  /*21c0*/  LDG.E.U8 R4, desc[UR36][R4.64] ;  /* 0x0000002404047981 */ /* 0x000ea2000c1e1100 */
[----:B------:R-:W-:Y:S01]  /*21d0*/  IMAD.MOV.U32 R23, RZ, RZ, RZ ;  /* 0x000000ffff177224 */ /* 0x000fe200078e00ff */
[----:B--2---:R-:W-:Y:S01]  /*21e0*/  I2FP.F32.U32 R22, R4 ;  /* 0x0000000400167245 */ /* 0x004fe20000201000 */
[----:B------:R-:W-:Y:S06]  /*21f0*/  BRA `(.L_x_4175) ;  /* 0x0000000c00707947 */ /* 0x000fec0003800000 */
.L_x_4172:
        /* <DEDUP_REMOVED lines=10> */
.L_x_4177:
[----:B------:R-:W2:Y:S01]  /*22a0*/  LDG.E R4, desc[UR36][R4.64] ;  /* 0x0000002404047981 */ /* 0x000ea2000c1e1900 */
[----:B------:R-:W-:Y:S01]  /*22b0*/  IMAD.MOV.U32 R23, RZ, RZ, RZ ;  /* 0x000000ffff177224 */ /* 0x000fe200078e00ff */
[----:B--2---:R-:W-:Y:S01]  /*22c0*/  I2FP.F32.S32 R22, R4 ;  /* 0x0000000400167245 */ /* 0x004fe20000201400 */
[----:B------:R-:W-:Y:S06]  /*22d0*/  BRA `(.L_x_4175) ;  /* 0x0000000c00387947 */ /* 0x000fec0003800000 */
.L_x_4176:
[----:B------:R-:W2:Y:S01]  /*22e0*/  LDG.E.U16 R4, desc[UR36][R4.64] ;  /* 0x0000002404047981 */ /* 0x000ea2000c1e1500 */
[----:B------:R-:W-:Y:S01]  /*22f0*/  IMAD.MOV.U32 R23, RZ, RZ, RZ ;  /* 0x000000ffff177224 */ /* 0x000fe200078e00ff */
[----:B--2---:R4:W0:Y:S01]  /*2300*/  I2F.S16 R22, R4 ;  /* 0x0000000400167306 */ /* 0x0048220000101400 */
[----:B------:R-:W-:Y:S05]  /*2310*/  BRA `(.L_x_4175) ;  /* 0x0000000c00287947 */ /* 0x000fea0003800000 */
.L_x_4171:
        /* <DEDUP_REMOVED lines=9> */
.L_x_4179:
[----:B------:R-:W2:Y:S01]  /*23b0*/  LDG.E.U16 R4, desc[UR36][R4.64] ;  /* 0x0000002404047981 */ /* 0x000ea2000c1e1500 */
[----:B------:R-:W-:Y:S02]  /*23c0*/  IMAD.MOV.U32 R23, RZ, RZ, RZ ;  /* 0x000000ffff177224 */ /* 0x000fe400078e00ff */
[----:B--2---:R-:W-:Y:S01]  /*23d0*/  HADD2.F32 R22, -RZ, R4.H0_H0 ;  /* 0x20000004ff167230 */ /* 0x004fe20000004100 */
[----:B------:R-:W-:Y:S06]  /*23e0*/  BRA `(.L_x_4175) ;  /* 0x0000000800f47947 */ /* 0x000fec0003800000 */
.L_x_4178:
        /* <DEDUP_REMOVED lines=8> */
.L_x_4181:
[----:B------:R-:W2:Y:S02]  /*2470*/  LDG.E R4, desc[UR36][R4.64] ;  /* 0x0000002404047981 */ /* 0x000ea4000c1e1900 */
[--C-:B--2---:R-:W-:Y:S02]  /*2480*/  HADD2.F32 R22, -RZ, R4.reuse.H0_H0 ;  /* 0x20000004ff167230 */ /* 0x104fe40000004100 */
[----:B------:R-:W-:Y:S01]  /*2490*/  HADD2.F32 R23, -RZ, R4.H1_H1 ;  /* 0x30000004ff177230 */ /* 0x000fe20000004100 */
[----:B------:R-:W-:Y:S06]  /*24a0*/  BRA `(.L_x_4175) ;  /* 0x0000000800c47947 */ /* 0x000fec0003800000 */
.L_x_4180:
        /* <DEDUP_REMOVED lines=8> */
.L_x_4170:
        /* <DEDUP_REMOVED lines=13> */
.L_x_4184:
        /* <DEDUP_REMOVED lines=10> */
.L_x_4183:
        /* <DEDUP_REMOVED lines=26> */
.L_x_4186:
        /* <DEDUP_REMOVED lines=14> */
.L_x_4185:
[----:B------:R-:W2:Y:S01]  /*2920*/  LDG.E.U16 R4, desc[UR36][R4.64] ;  /* 0x0000002404047981 */ /* 0x000ea2000c1e1500 */
[----:B------:R-:W-:Y:S02]  /*2930*/  IMAD.MOV.U32 R23, RZ, RZ, RZ ;  /* 0x000000ffff177224 */ /* 0x000fe400078e00ff */
[----:B--2---:R-:W-:Y:S01]  /*2940*/  IMAD.U32 R22, R4, 0x10000, RZ ;  /* 0x0001000004167824 */ /* 0x004fe200078e00ff */
[----:B------:R-:W-:Y:S06]  /*2950*/  BRA `(.L_x_4175) ;  /* 0x0000000400987947 */ /* 0x000fec0003800000 */
.L_x_4182:
        /* <DEDUP_REMOVED lines=12> */
.L_x_4189:
        /* <DEDUP_REMOVED lines=20> */
.L_x_4191:
[----:B------:R-:W-:Y:S05]  /*2b60*/  BSYNC.RECONVERGENT B0 ;  /* 0x0000000000007941 */ /* 0x000fea0003800200 */
.L_x_4190:
[----:B------:R-:W-:Y:S01]  /*2b70*/  IMAD.SHL.U32 R0, R0, 0x100000, RZ ;  /* 0x0010000000007824 */ /* 0x000fe200078e00ff */
[----:B------:R-:W-:-:S04]  /*2b80*/  LEA R3, R3, 0x3b800000, 0x17 ;  /* 0x3b80000003037811 */ /* 0x000fc800078eb8ff */
[----:B------:R-:W-:Y:S01]  /*2b90*/  LOP3.LUT R22, R3, R0, R7, 0xfe, !PT ;  /* 0x0000000003167212 */ /* 0x000fe200078efe07 */
[----:B------:R-:W-:Y:S06]  /*2ba0*/  BRA `(.L_x_4175) ;  /* 0x0000000400047947 */ /* 0x000fec0003800000 */
.L_x_4188:
        /* <DEDUP_REMOVED lines=20> */
.L_x_4193:
[----:B------:R-:W-:Y:S05]  /*2cf0*/  BSYNC.RECONVERGENT B0 ;  /* 0x0000000000007941 */ /* 0x000fea0003800200 */
.L_x_4192:
[----:B------:R-:W-:Y:S01]  /*2d00*/  IMAD.SHL.U32 R0, R0, 0x200000, RZ ;  /* 0x0020000000007824 */ /* 0x000fe200078e00ff */
[----:B------:R-:W-:-:S04]  /*2d10*/  LEA R3, R3, 0x37800000, 0x17 ;  /* 0x3780000003037811 */ /* 0x000fc800078eb8ff */
[----:B------:R-:W-:Y:S01]  /*2d20*/  LOP3.LUT R22, R3, R0, R7, 0xfe, !PT ;  /* 0x0000000003167212 */ /* 0x000fe200078efe07 */
[----:B------:R-:W-:Y:S06]  /*2d30*/  BRA `(.L_x_4175) ;  /* 0x0000000000a07947 */ /* 0x000fec0003800000 */
.L_x_4187:
        /* <DEDUP_REMOVED lines=15> */
.L_x_4174:
        /* <DEDUP_REMOVED lines=16> */
.L_x_4196:
[----:B------:R-:W-:Y:S01]  /*2f30*/  CS2R R22, SRZ ;  /* 0x0000000000167805 */ /* 0x000fe2000001ff00 */
[----:B------:R-:W-:Y:S06]  /*2f40*/  BRA `(.L_x_4175) ;  /* 0x00000000001c7947 */ /* 0x000fec0003800000 */
.L_x_4195:
[----:B------:R-:W2:Y:S01]  /*2f50*/  LDG.E.64 R4, desc[UR36][R4.64] ;  /* 0x0000002404047981 */ /* 0x000ea2000c1e1b00 */
[----:B------:R-:W-:Y:S01]  /*2f60*/  IMAD.MOV.U32 R23, RZ, RZ, RZ ;  /* 0x000000ffff177224 */ /* 0x000fe200078e00ff */
[----:B--2---:R0:W2:Y:S01]  /*2f70*/  I2F.U64 R22, R4 ;  /* 0x0000000400167312 */ /* 0x0040a20000301000 */
[----:B------:R-:W-:Y:S05]  /*2f80*/  BRA `(.L_x_4175) ;  /* 0x00000000000c7947 */ /* 0x000fea0003800000 */
.L_x_4194:
[----:B------:R-:W2:Y:S01]  /*2f90*/  LDG.E R4, desc[UR36][R4.64] ;  /* 0x0000002404047981 */ /* 0x000ea2000c1e1900 */
[----:B------:R-:W-:Y:S01]  /*2fa0*/  IMAD.MOV.U32 R23, RZ, RZ, RZ ;  /* 0x000000ffff177224 */ /* 0x000fe200078e00ff */
[----:B--2---:R-:W-:-:S07]  /*2fb0*/  I2FP.F32.U32 R22, R4 ;  /* 0x0000000400167245 */ /* 0x004fce0000201000 */
.L_x_4175:
[----:B------:R-:W-:Y:S05]  /*2fc0*/  BSYNC.RECONVERGENT B6 ;  /* 0x0000000000067941 */ /* 0x000fea0003800200 */
.L_x_4169:
[----:B------:R-:W-:-:S07]  /*2fd0*/  VIADD R29, R29, 0x80 ;  /* 0x000000801d1d7836 */ /* 0x000fce0000000000 */
.L_x_4168:
[----:B------:R-:W-:Y:S05]  /*2fe0*/  BSYNC.RECONVERGENT B7 ;  /* 0x0000000000077941 */ /* 0x000fea0003800200 */
.L_x_4167:
[----:B------:R-:W-:Y:S01]  /*2ff0*/  ISETP.GE.AND P0, PT, R29, R26, PT ;  /* 0x0000001a1d00720c */ /* 0x000fe20003f06270 */
[----:B------:R-:W-:Y:S01]  /*3000*/  BSSY.RECONVERGENT B6, `(.L_x_4197) ;  /* 0x00000e8000067945 */ /* 0x000fe20003800200 */
[----:B------:R-:W-:-:S11]  /*3010*/  CS2R R18, SRZ ;  /* 0x0000000000127805 */ /* 0x000fd6000001ff00 */
[----:B------:R-:W-:Y:S05]  /*3020*/  @P0 BRA `(.L_x_4198) ;  /* 0x0000000c00940947 */ /* 0x000fea0003800000 */
[----:B0-2-4-:R-:W0:Y:S01]  /*3030*/  LDC.64 R4, c[0x0][0x390] ;  /* 0x0000e400ff047b82 */ /* 0x015e220000000a00 */
        /* <DEDUP_REMOVED lines=19> */
.L_x_4202:
[----:B------:R-:W2:Y:S02]  /*3170*/  LDG.E.U8 R4, desc[UR36][R4.64] ;  /* 0x0000002404047981 */ /* 0x000ea4000c1e1100 */
[----:B--2---:R-:W-:Y:S01]  /*3180*/  I2FP.F32.U32 R18, R4 ;  /* 0x0000000400127245 */ /* 0x004fe20000201000 */
[----:B------:R-:W-:Y:S06]  /*3190*/  BRA `(.L_x_4198) ;  /* 0x0000000c00387947 */ /* 0x000fec0003800000 */
.L_x_4201:
        /* <DEDUP_REMOVED lines=9> */
.L_x_4205:
[----:B------:R-:W2:Y:S02]  /*3230*/  LDG.E R4, desc[UR36][R4.64] ;  /* 0x0000002404047981 */ /* 0x000ea4000c1e1900 */
[----:B--2---:R-:W-:Y:S01]  /*3240*/  I2FP.F32.S32 R18, R4 ;  /* 0x0000000400127245 */ /* 0x004fe20000201400 */
[----:B------:R-:W-:Y:S06]  /*3250*/  BRA `(.L_x_4198) ;  /* 0x0000000c00087947 */ /* 0x000fec0003800000 */
.L_x_4204:
[----:B------:R-:W2:Y:S02]  /*3260*/  LDG.E.U16 R4, desc[UR36][R4.64] ;  /* 0x0000002404047981 */ /* 0x000ea4000c1e1500 */
[----:B--2---:R0:W2:Y:S01]  /*3270*/  I2F.S16 R18, R4 ;  /* 0x0000000400127306 */ /* 0x0040a20000101400 */
[----:B------:R-:W-:Y:S05]  /*3280*/  BRA `(.L_x_4198) ;  /* 0x0000000800fc7947 */ /* 0x000fea0003800000 */
.L_x_4200:
        /* <DEDUP_REMOVED lines=8> */
.L_x_4207:
[----:B------:R-:W2:Y:S02]  /*3310*/  LDG.E.U16 R4, desc[UR36][R4.64] ;  /* 0x0000002404047981 */ /* 0x000ea4000c1e1500 */
[----:B--2---:R-:W-:Y:S01]  /*3320*/  HADD2.F32 R18, -RZ, R4.H0_H0 ;  /* 0x20000004ff127230 */ /* 0x004fe20000004100 */
[----:B------:R-:W-:Y:S06]  /*3330*/  BRA `(.L_x_4198) ;  /* 0x0000000800d07947 */ /* 0x000fec0003800000 */
.L_x_4206:
        /* <DEDUP_REMOVED lines=8> */
.L_x_4209:
[----:B------:R-:W2:Y:S02]  /*33c0*/  LDG.E R4, desc[UR36][R4.64] ;  /* 0x0000002404047981 */ /* 0x000ea4000c1e1900 */
[--C-:B--2---:R-:W-:Y:S02]  /*33d0*/  HADD2.F32 R18, -RZ, R4.reuse.H0_H0 ;  /* 0x20000004ff127230 */ /* 0x104fe40000004100 */
[----:B------:R-:W-:Y:S01]  /*33e0*/  HADD2.F32 R19, -RZ, R4.H1_H1 ;  /* 0x30000004ff137230 */ /* 0x000fe20000004100 */
[----:B------:R-:W-:Y:S06]  /*33f0*/  BRA `(.L_x_4198) ;  /* 0x0000000800a07947 */ /* 0x000fec0003800000 */
.L_x_4208:
[----:B------:R-:W2:Y:S01]  /*3400*/  LDG.E.64 R4, desc[UR36][R4.64] ;  /* 0x0000002404047981 */ /* 0x000ea2000c1e1b00 */
[----:B------:R-:W-:Y:S01]  /*3410*/  UMOV UR4, 0xf0000000 ;  /* 0xf000000000047882 */ /* 0x000fe20000000000 */
[----:B------:R-:W-:Y:S01]  /*3420*/  UMOV UR5, 0x380fffff ;  /* 0x380fffff00057882 */ /* 0x000fe20000000000 */
[----:B--2---:R-:W0:Y:S01]  /*3430*/  F2F.F32.F64 R18, R4 ;  /* 0x0000000400127310 */ /* 0x004e220000301000 */
[----:B------:R-:W-:-:S14]  /*3440*/  DSETP.GEU.AND P0, PT, |R4|, UR4, PT ;  /* 0x0000000404007e2a */ /* 0x000fdc000bf0e200 */
[----:B0-----:R-:W-:Y:S01]  /*3450*/  @!P0 FMUL R18, R18, 1.175494350822287508e-38 ;  /* 0x0080000012128820 */ /* 0x001fe20000400000 */
[----:B------:R-:W-:Y:S06]  /*3460*/  BRA `(.L_x_4198) ;  /* 0x0000000800847947 */ /* 0x000fec0003800000 */
.L_x_4199:
        /* <DEDUP_REMOVED lines=12> */
.L_x_4212:
        /* <DEDUP_REMOVED lines=10> */
.L_x_4211:
        /* <DEDUP_REMOVED lines=25> */
.L_x_4214:
        /* <DEDUP_REMOVED lines=13> */
.L_x_4213:
[----:B------:R-:W2:Y:S02]  /*3830*/  LDG.E.U16 R4, desc[UR36][R4.64] ;  /* 0x0000002404047981 */ /* 0x000ea4000c1e1500 */
[----:B--2---:R-:W-:Y:S01]  /*3840*/  IMAD.U32 R18, R4, 0x10000, RZ ;  /* 0x0001000004127824 */ /* 0x004fe200078e00ff */
[----:B------:R-:W-:Y:S06]  /*3850*/  BRA `(.L_x_4198) ;  /* 0x0000000400887947 */ /* 0x000fec0003800000 */
.L_x_4210:
        /* <DEDUP_REMOVED lines=11> */
.L_x_4217:
        /* <DEDUP_REMOVED lines=20> */
.L_x_4219:
[----:B------:R-:W-:Y:S05]  /*3a50*/  BSYNC.RECONVERGENT B0 ;  /* 0x0000000000007941 */ /* 0x000fea0003800200 */
.L_x_4218:
[----:B------:R-:W-:Y:S01]  /*3a60*/  IMAD.SHL.U32 R0, R0, 0x100000, RZ ;  /* 0x0010000000007824 */ /* 0x000fe200078e00ff */
[----:B------:R-:W-:-:S04]  /*3a70*/  LEA R3, R3, 0x3b800000, 0x17 ;  /* 0x3b80000003037811 */ /* 0x000fc800078eb8ff */
[----:B------:R-:W-:Y:S01]  /*3a80*/  LOP3.LUT R18, R3, R0, R7, 0xfe, !PT ;  /* 0x0000000003127212 */ /* 0x000fe200078efe07 */
[----:B------:R-:W-:Y:S06]  /*3a90*/  BRA `(.L_x_4198) ;  /* 0x0000000000f87947 */ /* 0x000fec0003800000 */
.L_x_4216:
        /* <DEDUP_REMOVED lines=20> */
.L_x_4221:
[----:B------:R-:W-:Y:S05]  /*3be0*/  BSYNC.RECONVERGENT B0 ;  /* 0x0000000000007941 */ /* 0x000fea0003800200 */
.L_x_4220:
[----:B------:R-:W-:Y:S01]  /*3bf0*/  IMAD.SHL.U32 R0, R0, 0x200000, RZ ;  /* 0x0020000000007824 */ /* 0x000fe200078e00ff */
[----:B------:R-:W-:-:S04]  /*3c00*/  LEA R3, R3, 0x37800000, 0x17 ;  /* 0x3780000003037811 */ /* 0x000fc800078eb8ff */
[----:B------:R-:W-:Y:S01]  /*3c10*/  LOP3.LUT R18, R3, R0, R7, 0xfe, !PT ;  /* 0x0000000003127212 */ /* 0x000fe200078efe07 */
[----:B------:R-:W-:Y:S06]  /*3c20*/  BRA `(.L_x_4198) ;  /* 0x0000000000947947 */ /* 0x000fec0003800000 */
.L_x_4215:
        /* <DEDUP_REMOVED lines=14> */
.L_x_4203:
        /* <DEDUP_REMOVED lines=16> */
.L_x_4224:
[----:B------:R-:W-:Y:S01]  /*3e10*/  IMAD.MOV.U32 R18, RZ, RZ, RZ ;  /* 0x000000ffff127224 */ /* 0x000fe200078e00ff */
[----:B------:R-:W-:Y:S06]  /*3e20*/  BRA `(.L_x_4198) ;  /* 0x0000000000147947 */ /* 0x000fec0003800000 */
.L_x_4223:
[----:B------:R-:W2:Y:S02]  /*3e30*/  LDG.E.64 R4, desc[UR36][R4.64] ;  /* 0x0000002404047981 */ /* 0x000ea4000c1e1b00 */
[----:B--2---:R0:W2:Y:S01]  /*3e40*/  I2F.U64 R18, R4 ;  /* 0x0000000400127312 */ /* 0x0040a20000301000 */
[----:B------:R-:W-:Y:S05]  /*3e50*/  BRA `(.L_x_4198) ;  /* 0x0000000000087947 */ /* 0x000fea0003800000 */
.L_x_4222:
[----:B------:R-:W2:Y:S02]  /*3e60*/  LDG.E R4, desc[UR36][R4.64] ;  /* 0x0000002404047981 */ /* 0x000ea4000c1e1900 */
[----:B--2---:R-:W-:-:S07]  /*3e70*/  I2FP.F32.U32 R18, R4 ;  /* 0x0000000400127245 */ /* 0x004fce0000201000 */
.L_x_4198:
[----:B------:R-:W-:Y:S05]  /*3e80*/  BSYNC.RECONVERGENT B6 ;  /* 0x0000000000067941 */ /* 0x000fea0003800200 */
.L_x_4197:
[----:B------:R-:W-:Y:S01]  /*3e90*/  ISETP.GE.AND P0, PT, R27, R26, PT ;  /* 0x0000001a1b00720c */ /* 0x000fe20003f06270 */
[----:B------:R-:W-:Y:S01]  /*3ea0*/  BSSY.RECONVERGENT B0, `(.L_x_4225) ;  /* 0x0000052000007945 */ /* 0x000fe20003800200 */
[----:B------:R-:W-:-:S11]  /*3eb0*/  CS2R R6, SRZ ;  /* 0x0000000000067805 */ /* 0x000fd6000001ff00 */
[----:B------:R-:W-:Y:S05]  /*3ec0*/  @P0 BRA `(.L_x_4226) ;  /* 0x00000004003c0947 */ /* 0x000fea0003800000 */
[----:B-----5:R-:W-:Y:S01]  /*3ed0*/  FADD.FTZ R7, -R17, -RZ ;  /* 0x800000ff11077221 */ /* 0x020fe20000010100 */
[----:B------:R-:W-:Y:S03]  /*3ee0*/  BSSY.RECONVERGENT B1, `(.L_x_4227) ;  /* 0x000004c000017945 */ /* 0x000fe60003800200 */
[----:B------:R-:W-:Y:S01]  /*3ef0*/  IMAD.MOV.U32 R3, RZ, RZ, R7 ;  /* 0x000000ffff037224 */ /* 0x000fe200078e0007 */
[----:B------:R-:W-:-:S04]  /*3f00*/  LOP3.LUT R0, R7, 0x7fffffff, RZ, 0xc0, !PT ;  /* 0x7fffffff07007812 */ /* 0x000fc800078ec0ff */
[----:B------:R-:W-:-:S13]  /*3f10*/  ISETP.GE.U32.AND P1, PT, R0, 0x7f800000, PT ;  /* 0x7f8000000000780c */ /* 0x000fda0003f26070 */
[----:B------:R-:W-:Y:S05]  /*3f20*/  @!P1 BRA `(.L_x_4228) ;  /* 0x0000000000349947 */ /* 0x000fea0003800000 */
[----:B------:R-:W-:-:S13]  /*3f30*/  LOP3.LUT P1, RZ, R7, 0x7fffff, RZ, 0xc0, !PT ;  /* 0x007fffff07ff7812 */ /* 0x000fda000782c0ff */
[C---:B0123--:R-:W-:Y:S01]  /*3f40*/  @P1 FMUL.FTZ R5, R16.reuse, R3 ;  /* 0x0000000310051220 */ /* 0x04ffe20000410000 */
[----:B------:R-:W-:-:S04]  /*3f50*/  @P1 FSETP.NEU.FTZ.AND P2, PT, R16, RZ, PT ;  /* 0x000000ff1000120b */ /* 0x000fc80003f5d000 */
[----:B------:R-:W-:Y:S01]  /*3f60*/  @P1 FSEL R6, R16, R5, !P2 ;  /* 0x0000000510061208 */ /* 0x000fe20005000000 */
[----:B------:R-:W-:Y:S08]  /*3f70*/  @P1 BRA `(.L_x_4229) ;  /* 0x0000000400081947 */ /* 0x000ff00003800000 */
[----:B------:R-:W-:-:S13]  /*3f80*/  FSETP.NEU.FTZ.AND P1, PT, |R16|, +INF , PT ;  /* 0x7f8000001000780b */ /* 0x000fda0003f3d200 */
[----:B----4-:R-:W-:-:S04]  /*3f90*/  @P1 FMUL.RZ R4, R16, 0.15915493667125701904 ;  /* 0x3e22f98310041820 */ /* 0x010fc8000040c000 */
[----:B------:R-:W-:Y:S08]  /*3fa0*/  @P1 MUFU.SIN R0, R4 ;  /* 0x0000000400001308 */ /* 0x000ff00000000400 */
[----:B------:R-:W0:Y:S02]  /*3fb0*/  @P1 MUFU.COS R3, R4 ;  /* 0x0000000400031308 */ /* 0x000e240000000000 */
[----:B0-----:R-:W-:Y:S01]  /*3fc0*/  @P1 FMUL.FTZ R16, R0, R3 ;  /* 0x0000000300101220 */ /* 0x001fe20000410000 */
[----:B------:R-:W-:-:S04]  /*3fd0*/  VIADD R3, R7, 0xc0000000 ;  /* 0xc000000007037836 */ /* 0x000fc80000000000 */
[----:B------:R-:W-:Y:S01]  /*3fe0*/  LOP3.LUT R6, RZ, 0x80000000, R16, 0xb8, !PT ;  /* 0x80000000ff067812 */ /* 0x000fe200078eb810 */
[----:B------:R-:W-:Y:S06]  /*3ff0*/  BRA `(.L_x_4229) ;  /* 0x0000000000e87947 */ /* 0x000fec0003800000 */
.L_x_4228:
[----:B01-3--:R-:W-:-:S13]  /*4000*/  FSETP.NE.FTZ.AND P1, PT, |R16|, +INF , PT ;  /* 0x7f8000001000780b */ /* 0x00bfda0003f35200 */
[----:B------:R-:W-:-:S04]  /*4010*/  @!P1 FADD.FTZ R3, R16, -R16 ;  /* 0x8000001010039221 */ /* 0x000fc80000010000 */
[----:B------:R-:W-:Y:S01]  /*4020*/  @!P1 IMAD.MOV.U32 R6, RZ, RZ, R3 ;  /* 0x000000ffff069224 */ /* 0x000fe200078e0003 */
[----:B------:R-:W-:Y:S06]  /*4030*/  @!P1 BRA `(.L_x_4229) ;  /* 0x0000000000d89947 */ /* 0x000fec0003800000 */
[----:B------:R-:W-:-:S13]  /*4040*/  ISETP.GE.U32.AND P1, PT, R0, 0x41300000, PT ;  /* 0x413000000000780c */ /* 0x000fda0003f26070 */
[----:B------:R-:W-:Y:S05]  /*4050*/  @!P1 BRA `(.L_x_4230) ;  /* 0x0000000000309947 */ /* 0x000fea0003800000 */
[----:B------:R-:W-:Y:S01]  /*4060*/  FMUL.RZ R16, R16, 0.15915493667125701904 ;  /* 0x3e22f98310107820 */ /* 0x000fe2000040c000 */
[----:B------:R-:W-:-:S03]  /*4070*/  FMUL.FTZ R0, |R3|, -1.4426950216293334961 ;  /* 0xbfb8aa3b03007820 */ /* 0x000fc60000410200 */
[----:B--2-4-:R-:W0:Y:S08]  /*4080*/  MUFU.SIN R4, R16 ;  /* 0x0000001000047308 */ /* 0x014e300000000400 */
        /* <DEDUP_REMOVED lines=9> */
.L_x_4230:
[----:B------:R-:W-:Y:S01]  /*4120*/  FMUL.FTZ R0, |R3|, 1.4426950216293334961 ;  /* 0x3fb8aa3b03007820 */ /* 0x000fe20000410200 */
[----:B--2---:R-:W-:Y:S02]  /*4130*/  IMAD.MOV.U32 R5, RZ, RZ, 0x42fc0000 ;  /* 0x42fc0000ff057424 */ /* 0x004fe400078e00ff */
[----:B------:R-:W-:Y:S01]  /*4140*/  FMUL.RZ R16, R16, 0.15915493667125701904 ;  /* 0x3e22f98310107820 */ /* 0x000fe2000040c000 */
[----:B------:R-:W-:Y:S02]  /*4150*/  FMUL.FTZ R17, R17, R17 ;  /* 0x0000001111117220 */ /* 0x000fe40000410000 */
[----:B------:R-:W0:Y:S08]  /*4160*/  FRND.TRUNC R0, R0 ;  /* 0x0000000000007307 */ /* 0x000e30000020d000 */
[----:B------:R-:W1:Y:S01]  /*4170*/  MUFU.COS R7, R16 ;  /* 0x0000001000077308 */ /* 0x000e620000000000 */
[----:B0-----:R-:W-:-:S07]  /*4180*/  FSETP.GT.FTZ.AND P1, PT, |R0|, 126, PT ;  /* 0x42fc00000000780b */ /* 0x001fce0003f34200 */
[----:B------:R-:W-:Y:S01]  /*4190*/  MUFU.SIN R8, R16 ;  /* 0x0000001000087308 */ /* 0x000fe20000000400 */
[----:B------:R-:W-:-:S04]  /*41a0*/  LOP3.LUT R5, R5, 0x80000000, R0, 0xb8, !PT ;  /* 0x8000000005057812 */ /* 0x000fc800078eb800 */
[----:B----4-:R-:W-:Y:S01]  /*41b0*/  FSEL R4, R5, R0, P1 ;  /* 0x0000000005047208 */ /* 0x010fe20000800000 */
[----:B------:R-:W-:Y:S01]  /*41c0*/  IMAD.MOV.U32 R0, RZ, RZ, 0x363d0ada ;  /* 0x363d0adaff007424 */ /* 0x000fe200078e00ff */
[----:B------:R-:W-:Y:S01]  /*41d0*/  FSETP.GE.FTZ.AND P1, PT, |R3|, 1, PT ;  /* 0x3f8000000300780b */ /* 0x000fe20003f36200 */
[----:B-1----:R-:W-:Y:S02]  /*41e0*/  MUFU.RCP R7, R7 ;  /* 0x0000000700077308 */ /* 0x002fe40000001000 */
[----:B------:R-:W-:Y:S01]  /*41f0*/  FFMA.FTZ R5, R4, -0.69314718246459960938, |R3| ;  /* 0xbf31721804057823 */ /* 0x000fe20000010403 */
[----:B------:R-:W-:-:S03]  /*4200*/  FFMA.FTZ R0, R17, R0, 0.00019836159481201320887 ;  /* 0x394fff4911007423 */ /* 0x000fc60000010000 */
[C---:B------:R-:W-:Y:S01]  /*4210*/  FFMA.FTZ R5, R4.reuse, 1.9046542121259335545e-09, R5 ;  /* 0x3102e30804057823 */ /* 0x040fe20000010005 */
[----:B------:R-:W-:-:S03]  /*4220*/  FADD.FTZ R4, R4, 12583037 ;  /* 0x4b40007d04047421 */ /* 0x000fc60000010000 */
[----:B------:R-:W-:Y:S01]  /*4230*/  FMUL.FTZ R5, R5, 1.4426950216293334961 ;  /* 0x3fb8aa3b05057820 */ /* 0x000fe20000410000 */
[----:B------:R-:W-:-:S05]  /*4240*/  IMAD.SHL.U32 R4, R4, 0x800000, RZ ;  /* 0x0080000004047824 */ /* 0x000fca00078e00ff */
[----:B------:R-:W0:Y:S02]  /*4250*/  MUFU.EX2 R5, R5 ;  /* 0x0000000500057308 */ /* 0x000e240000000800 */
[----:B0-----:R-:W-:-:S06]  /*4260*/  FMUL.FTZ R4, R4, R5 ;  /* 0x0000000504047220 */ /* 0x001fcc0000410000 */
[----:B------:R-:W0:Y:S02]  /*4270*/  MUFU.RCP R6, R4 ;  /* 0x0000000400067308 */ /* 0x000e240000001000 */
[----:B0-----:R-:W-:Y:S01]  /*4280*/  FMUL.FTZ R5, R6, -0.125 ;  /* 0xbe00000006057820 */ /* 0x001fe20000410000 */
[----:B------:R-:W-:-:S03]  /*4290*/  FFMA.FTZ R6, R17, R0, 0.0083333496004343032837 ;  /* 0x3c08889a11067423 */ /* 0x000fc60000010000 */
[----:B------:R-:W-:Y:S01]  /*42a0*/  FFMA.FTZ R0, R4, 2, R5 ;  /* 0x4000000004007823 */ /* 0x000fe20000010005 */
[----:B------:R-:W-:-:S04]  /*42b0*/  FFMA.FTZ R6, R17, R6, 0.16666667163372039795 ;  /* 0x3e2aaaab11067423 */ /* 0x000fc80000010006 */
[----:B------:R-:W-:Y:S01]  /*42c0*/  LOP3.LUT R5, R0, 0x80000000, R3, 0xb8, !PT ;  /* 0x8000000000057812 */ /* 0x000fe200078eb803 */
[----:B------:R-:W-:Y:S01]  /*42d0*/  FMUL.FTZ R0, R17, R6 ;  /* 0x0000000611007220 */ /* 0x000fe20000410000 */
[----:B------:R-:W-:-:S03]  /*42e0*/  FMUL.FTZ R6, R8, R7 ;  /* 0x0000000708067220 */ /* 0x000fc60000410000 */
        /* <DEDUP_REMOVED lines=11> */
.L_x_4229:
[----:B------:R-:W-:Y:S05]  /*43a0*/  BSYNC.RECONVERGENT B1 ;  /* 0x0000000000017941 */ /* 0x000fea0003800200 */
.L_x_4227:
[----:B------:R-:W-:-:S07]  /*43b0*/  FADD.FTZ R7, -R3, -RZ ;  /* 0x800000ff03077221 */ /* 0x000fce0000010100 */
.L_x_4226:
[----:B------:R-:W-:Y:S05]  /*43c0*/  BSYNC.RECONVERGENT B0 ;  /* 0x0000000000007941 */ /* 0x000fea0003800200 */
.L_x_4225:
[----:B------:R-:W-:Y:S01]  /*43d0*/  VIADD R29, R27, 0x80 ;  /* 0x000000801b1d7836 */ /* 0x000fe20000000000 */
[----:B------:R-:W-:Y:S01]  /*43e0*/  BSSY.RECONVERGENT B0, `(.L_x_4231) ;  /* 0x0000053000007945 */ /* 0x000fe20003800200 */
[----:B01-3-5:R-:W-:-:S03]  /*43f0*/  CS2R R16, SRZ ;  /* 0x0000000000107805 */ /* 0x02bfc6000001ff00 */
[----:B------:R-:W-:-:S13]  /*4400*/  ISETP.GE.AND P1, PT, R29, R26, PT ;  /* 0x0000001a1d00720c */ /* 0x000fda0003f26270 */
[----:B------:R-:W-:Y:S05]  /*4410*/  @P1 BRA `(.L_x_4232) ;  /* 0x00000004003c1947 */ /* 0x000fea0003800000 */
[----:B------:R-:W-:Y:S01]  /*4420*/  FADD.FTZ R3, -R25, -RZ ;  /* 0x800000ff19037221 */ /* 0x000fe20000010100 */
[----:B------:R-:W-:Y:S04]  /*4430*/  BSSY.RECONVERGENT B1, `(.L_x_4233) ;  /* 0x000004c000017945 */ /* 0x000fe80003800200 */
[----:B------:R-:W-:-:S04]  /*4440*/  LOP3.LUT R0, R3, 0x7fffffff, RZ, 0xc0, !PT ;  /* 0x7fffffff03007812 */ /* 0x000fc800078ec0ff */
[----:B------:R-:W-:-:S13]  /*4450*/  ISETP.GT.U32.AND P1, PT, R0, 0x7f7fffff, PT ;  /* 0x7f7fffff0000780c */ /* 0x000fda0003f24070 */
[----:B------:R-:W-:Y:S05]  /*4460*/  @P1 BRA `(.L_x_4234) ;  /* 0x0000000000f01947 */ /* 0x000fea0003800000 */
[----:B--2---:R-:W-:-:S13]  /*4470*/  FSETP.NE.FTZ.AND P1, PT, |R24|, +INF , PT ;  /* 0x7f8000001800780b */ /* 0x004fda0003f35200 */
        /* <DEDUP_REMOVED lines=15> */
[----:B----4-:R-:W-:Y:S02]  /*4570*/  FSEL R4, R5, R0, P1 ;  /* 0x0000000005047208 */ /* 0x010fe40000800000 */
        /* <DEDUP_REMOVED lines=28> */
.L_x_4236:
[----:B------:R-:W-:Y:S01]  /*4740*/  FMUL.RZ R24, R24, 0.15915493667125701904 ;  /* 0x3e22f98318187820 */ /* 0x000fe2000040c000 */
[----:B------:R-:W-:-:S03]  /*4750*/  FMUL.FTZ R0, |R3|, -1.4426950216293334961 ;  /* 0xbfb8aa3b03007820 */ /* 0x000fc60000410200 */
[----:B----4-:R-:W0:Y:S08]  /*4760*/  MUFU.SIN R4, R24 ;  /* 0x0000001800047308 */ /* 0x010e300000000400 */
        /* <DEDUP_REMOVED lines=9> */
.L_x_4235:
[----:B------:R-:W-:-:S04]  /*4800*/  FADD.FTZ R3, R24, -R24 ;  /* 0x8000001818037221 */ /* 0x000fc80000010000 */
[----:B------:R-:W-:Y:S01]  /*4810*/  IMAD.MOV.U32 R16, RZ, RZ, R3 ;  /* 0x000000ffff107224 */ /* 0x000fe200078e0003 */
[----:B------:R-:W-:Y:S06]  /*4820*/  BRA `(.L_x_4237) ;  /* 0x0000000000307947 */ /* 0x000fec0003800000 */
.L_x_4234:
[----:B------:R-:W-:-:S13]  /*4830*/  LOP3.LUT P1, RZ, R3, 0x7fffff, RZ, 0xc0, !PT ;  /* 0x007fffff03ff7812 */ /* 0x000fda000782c0ff */
[C---:B--2---:R-:W-:Y:S01]  /*4840*/  @P1 FMUL.FTZ R5, R24.reuse, R3 ;  /* 0x0000000318051220 */ /* 0x044fe20000410000 */
[----:B------:R-:W-:-:S04]  /*4850*/  @P1 FSETP.NEU.FTZ.AND P2, PT, R24, RZ, PT ;  /* 0x000000ff1800120b */ /* 0x000fc80003f5d000 */
[----:B------:R-:W-:Y:S01]  /*4860*/  @P1 FSEL R16, R24, R5, !P2 ;  /* 0x0000000518101208 */ /* 0x000fe20005000000 */
[----:B------:R-:W-:Y:S08]  /*4870*/  @P1 BRA `(.L_x_4237) ;  /* 0x00000000001c1947 */ /* 0x000ff00003800000 */
[----:B------:R-:W-:Y:S01]  /*4880*/  FSETP.NEU.FTZ.AND P1, PT, |R24|, +INF , PT ;  /* 0x7f8000001800780b */ /* 0x000fe20003f3d200 */
[----:B------:R-:W-:-:S12]  /*4890*/  VIADD R3, R3, 0xc0000000 ;  /* 0xc000000003037836 */ /* 0x000fd80000000000 */
[----:B------:R-:W-:-:S04]  /*48a0*/  @P1 FMUL.RZ R0, R24, 0.15915493667125701904 ;  /* 0x3e22f98318001820 */ /* 0x000fc8000040c000 */
[----:B----4-:R-:W-:Y:S08]  /*48b0*/  @P1 MUFU.SIN R4, R0 ;  /* 0x0000000000041308 */ /* 0x010ff00000000400 */
[----:B------:R-:W0:Y:S02]  /*48c0*/  @P1 MUFU.COS R5, R0 ;  /* 0x0000000000051308 */ /* 0x000e240000000000 */
[----:B0-----:R-:W-:-:S05]  /*48d0*/  @P1 FMUL.FTZ R24, R4, R5 ;  /* 0x0000000504181220 */ /* 0x001fca0000410000 */
[----:B------:R-:W-:-:S07]  /*48e0*/  LOP3.LUT R16, RZ, 0x80000000, R24, 0xb8, !PT ;  /* 0x80000000ff107812 */ /* 0x000fce00078eb818 */
.L_x_4237:
[----:B------:R-:W-:Y:S05]  /*48f0*/  BSYNC.RECONVERGENT B1 ;  /* 0x0000000000017941 */ /* 0x000fea0003800200 */
.L_x_4233:
[----:B------:R-:W-:-:S07]  /*4900*/  FADD.FTZ R17, -R3, -RZ ;  /* 0x800000ff03117221 */ /* 0x000fce0000010100 */
.L_x_4232:
[----:B------:R-:W-:Y:S05]  /*4910*/  BSYNC.RECONVERGENT B0 ;  /* 0x0000000000007941 */ /* 0x000fea0003800200 */
.L_x_4231:
[----:B------:R-:W-:Y:S01]  /*4920*/  VIADD R3, R27, 0x100 ;  /* 0x000001001b037836 */ /* 0x000fe20000000000 */
[----:B------:R-:W-:Y:S01]  /*4930*/  BSSY.RECONVERGENT B0, `(.L_x_4238) ;  /* 0x0000053000007945 */ /* 0x000fe20003800200 */
[----:B--2---:R-:W-:-:S03]  /*4940*/  CS2R R24, SRZ ;  /* 0x0000000000187805 */ /* 0x004fc6000001ff00 */
[----:B------:R-:W-:-:S13]  /*4950*/  ISETP.GE.AND P1, PT, R3, R26, PT ;  /* 0x0000001a0300720c */ /* 0x000fda0003f26270 */
[----:B------:R-:W-:Y:S05]  /*4960*/  @P1 BRA `(.L_x_4239) ;  /* 0x00000004003c1947 */ /* 0x000fea0003800000 */
[----:B------:R-:W-:Y:S01]  /*4970*/  FADD.FTZ R3, -R23, -RZ ;  /* 0x800000ff17037221 */ /* 0x000fe20000010100 */
[----:B------:R-:W-:Y:S04]  /*4980*/  BSSY.RECONVERGENT B1, `(.L_x_4240) ;  /* 0x000004c000017945 */ /* 0x000fe80003800200 */
        /* <DEDUP_REMOVED lines=48> */
.L_x_4243:
        /* <DEDUP_REMOVED lines=12> */
.L_x_4242:
[----:B------:R-:W-:-:S04]  /*4d50*/  FADD.FTZ R3, R22, -R22 ;  /* 0x8000001616037221 */ /* 0x000fc80000010000 */
[----:B------:R-:W-:Y:S01]  /*4d60*/  IMAD.MOV.U32 R24, RZ, RZ, R3 ;  /* 0x000000ffff187224 */ /* 0x000fe200078e0003 */
[----:B------:R-:W-:Y:S06]  /*4d70*/  BRA `(.L_x_4244) ;  /* 0x0000000000307947 */ /* 0x000fec0003800000 */
.L_x_4241:
        /* <DEDUP_REMOVED lines=12> */
.L_x_4244:
[----:B------:R-:W-:Y:S05]  /*4e40*/  BSYNC.RECONVERGENT B1 ;  /* 0x0000000000017941 */ /* 0x000fea0003800200 */
.L_x_4240:
[----:B------:R-:W-:-:S07]  /*4e50*/  FADD.FTZ R25, -R3, -RZ ;  /* 0x800000ff03197221 */ /* 0x000fce0000010100 */
.L_x_4239:
[----:B------:R-:W-:Y:S05]  /*4e60*/  BSYNC.RECONVERGENT B0 ;  /* 0x0000000000007941 */ /* 0x000fea0003800200 */
.L_x_4238:
[----:B------:R-:W-:Y:S01]  /*4e70*/  VIADD R3, R27, 0x180 ;  /* 0x000001801b037836 */ /* 0x000fe20000000000 */
[----:B------:R-:W-:Y:S01]  /*4e80*/  BSSY.RECONVERGENT B0, `(.L_x_4245) ;  /* 0x0000053000007945 */ /* 0x000fe20003800200 */
[----:B------:R-:W-:-:S03]  /*4e90*/  CS2R R22, SRZ ;  /* 0x0000000000167805 */ /* 0x000fc6000001ff00 */
        /* <DEDUP_REMOVED lines=52> */
.L_x_4250:
        /* <DEDUP_REMOVED lines=12> */
.L_x_4249:
[----:B------:R-:W-:-:S04]  /*52a0*/  FADD.FTZ R3, R18, -R18 ;  /* 0x8000001212037221 */ /* 0x000fc80000010000 */
[----:B------:R-:W-:Y:S01]  /*52b0*/  IMAD.MOV.U32 R22, RZ, RZ, R3 ;  /* 0x000000ffff167224 */ /* 0x000fe200078e0003 */
[----:B------:R-:W-:Y:S06]  /*52c0*/  BRA `(.L_x_4251) ;  /* 0x0000000000307947 */ /* 0x000fec0003800000 */
.L_x_4248:
        /* <DEDUP_REMOVED lines=12> */
.L_x_4251:
[----:B------:R-:W-:Y:S05]  /*5390*/  BSYNC.RECONVERGENT B1 ;  /* 0x0000000000017941 */ /* 0x000fea0003800200 */
.L_x_4247:
[----:B------:R-:W-:-:S07]  /*53a0*/  FADD.FTZ R23, -R3, -RZ ;  /* 0x800000ff03177221 */ /* 0x000fce0000010100 */
.L_x_4246:
[----:B------:R-:W-:Y:S05]  /*53b0*/  BSYNC.RECONVERGENT B0 ;  /* 0x0000000000007941 */ /* 0x000fea0003800200 */
.L_x_4245:
[----:B------:R-:W0:Y:S01]  /*53c0*/  LDC.U8 R18, c[0x0][0x3a4] ;  /* 0x0000e900ff127b82 */ /* 0x000e220000000000 */
[----:B------:R-:W-:Y:S04]  /*53d0*/  BSSY.RECONVERGENT B6, `(.L_x_4252) ;  /* 0x00000fd000067945 */ /* 0x000fe80003800200 */
[----:B------:R-:W-:Y:S05]  /*53e0*/  @P0 BRA `(.L_x_4253) ;  /* 0x0000000c00ec0947 */ /* 0x000fea0003800000 */
[----:B------:R-:W1:Y:S01]  /*53f0*/  LDCU UR4, c[0x0][0x3a8] ;  /* 0x00007500ff0477ac */ /* 0x000e620008000800 */
[----:B------:R-:W2:Y:S01]  /*5400*/  LDC.64 R8, c[0x0][0x388] ;  /* 0x0000e200ff087b82 */ /* 0x000ea20000000a00 */
[----:B------:R-:W-:Y:S01]  /*5410*/  IMAD R0, R2, 0x200, R27 ;  /* 0x0000020002007824 */ /* 0x000fe200078e021b */
[----:B0---4-:R-:W-:-:S03]  /*5420*/  PRMT R4, R18, 0x9910, RZ ;  /* 0x0000991012047816 */ /* 0x011fc600000000ff */
        /* <DEDUP_REMOVED lines=18> */
.L_x_4257:
[----:B------:R-:W0:Y:S01]  /*5550*/  F2I.S64.TRUNC R6, R6 ;  /* 0x0000000600067311 */ /* 0x000e22000020d900 */
[----:B------:R-:W-:Y:S02]  /*5560*/  IMAD.MOV.U32 R27, RZ, RZ, R29 ;  /* 0x000000ffff1b7224 */ /* 0x000fe400078e001d */
[----:B0-----:R-:W-:-:S05]  /*5570*/  IMAD.MOV.U32 R3, RZ, RZ, R6 ;  /* 0x000000ffff037224 */ /* 0x001fca00078e0006 */
[----:B------:R1:W-:Y:S01]  /*5580*/  STG.E.U8 desc[UR36][R8.64], R3 ;  /* 0x0000000308007986 */ /* 0x0003e2000c101124 */
[----:B------:R-:W-:Y:S05]  /*5590*/  BRA `(.L_x_4253) ;  /* 0x0000000c00807947 */ /* 0x000fea0003800000 */
.L_x_4256:
        /* <DEDUP_REMOVED lines=10> */
.L_x_4260:
[----:B------:R-:W0:Y:S01]  /*5640*/  F2I.FTZ.TRUNC.NTZ R3, R6 ;  /* 0x0000000600037305 */ /* 0x000e22000021f100 */
[----:B------:R-:W-:Y:S01]  /*5650*/  IMAD.MOV.U32 R27, RZ, RZ, R29 ;  /* 0x000000ffff1b7224 */ /* 0x000fe200078e001d */
[----:B0-----:R0:W-:Y:S01]  /*5660*/  STG.E desc[UR36][R8.64], R3 ;  /* 0x0000000308007986 */ /* 0x0011e2000c101924 */
[----:B------:R-:W-:Y:S05]  /*5670*/  BRA `(.L_x_4253) ;  /* 0x0000000c00487947 */ /* 0x000fea0003800000 */
.L_x_4259:
[----:B------:R-:W0:Y:S01]  /*5680*/  F2I.FTZ.TRUNC.NTZ R3, R6 ;  /* 0x0000000600037305 */ /* 0x000e22000021f100 */
[----:B------:R-:W-:Y:S01]  /*5690*/  IMAD.MOV.U32 R27, RZ, RZ, R29 ;  /* 0x000000ffff1b7224 */ /* 0x000fe200078e001d */
[----:B0-----:R3:W-:Y:S01]  /*56a0*/  STG.E.U16 desc[UR36][R8.64], R3 ;  /* 0x0000000308007986 */ /* 0x0017e2000c101524 */
[----:B------:R-:W-:Y:S05]  /*56b0*/  BRA `(.L_x_4253) ;  /* 0x0000000c00387947 */ /* 0x000fea0003800000 */
.L_x_4255:
        /* <DEDUP_REMOVED lines=9> */
.L_x_4262:
[----:B------:R-:W-:Y:S01]  /*5750*/  F2FP.F16.F32.PACK_AB R6, RZ, R6 ;  /* 0x00000006ff06723e */ /* 0x000fe200000000ff */
[----:B------:R-:W-:-:S04]  /*5760*/  IMAD.MOV.U32 R27, RZ, RZ, R29 ;  /* 0x000000ffff1b7224 */ /* 0x000fc800078e001d */
[----:B------:R0:W-:Y:S01]  /*5770*/  STG.E.U16 desc[UR36][R8.64], R6 ;  /* 0x0000000608007986 */ /* 0x0001e2000c101524 */
[----:B------:R-:W-:Y:S05]  /*5780*/  BRA `(.L_x_4253) ;  /* 0x0000000c00047947 */ /* 0x000fea0003800000 */
.L_x_4261:
[----:B------:R-:W-:-:S13]  /*5790*/  ISETP.NE.AND P0, PT, R0, 0x7, PT ;  /* 0x000000070000780c */ /* 0x000fda0003f05270 */
[----:B------:R-:W-:Y:S05]  /*57a0*/  @!P0 BRA `(.L_x_4263) ;  /* 0x00000000002c8947 */ /* 0x000fea0003800000 */
[----:B------:R-:W-:-:S13]  /*57b0*/  ISETP.NE.AND P0, PT, R0, 0x8, PT ;  /* 0x000000080000780c */ /* 0x000fda0003f05270 */
[----:B------:R-:W-:Y:S05]  /*57c0*/  @!P0 BRA `(.L_x_4264) ;  /* 0x0000000000148947 */ /* 0x000fea0003800000 */
[----:B------:R-:W-:-:S13]  /*57d0*/  ISETP.NE.AND P0, PT, R0, 0x9, PT ;  /* 0x000000090000780c */ /* 0x000fda0003f05270 */
[----:B------:R-:W-:Y:S05]  /*57e0*/  @P0 BRA `(.L_x_4258) ;  /* 0x0000000800480947 */ /* 0x000fea0003800000 */
[----:B------:R0:W-:Y:S01]  /*57f0*/  STG.E.64 desc[UR36][R8.64], R6 ;  /* 0x0000000608007986 */ /* 0x0001e2000c101b24 */
[----:B------:R-:W-:Y:S01]  /*5800*/  IMAD.MOV.U32 R27, RZ, RZ, R29 ;  /* 0x000000ffff1b7224 */ /* 0x000fe200078e001d */
[----:B------:R-:W-:Y:S06]  /*5810*/  BRA `(.L_x_4253) ;  /* 0x0000000800e07947 */ /* 0x000fec0003800000 */
.L_x_4264:
[----:B------:R-:W-:Y:S01]  /*5820*/  F2FP.F16.F32.PACK_AB R7, R7, R6 ;  /* 0x000000060707723e */ /* 0x000fe200000000ff */
[----:B------:R-:W-:-:S04]  /*5830*/  IMAD.MOV.U32 R27, RZ, RZ, R29 ;  /* 0x000000ffff1b7224 */ /* 0x000fc800078e001d */
[----:B------:R0:W-:Y:S01]  /*5840*/  STG.E desc[UR36][R8.64], R7 ;  /* 0x0000000708007986 */ /* 0x0001e2000c101924 */
[----:B------:R-:W-:Y:S05]  /*5850*/  BRA `(.L_x_4253) ;  /* 0x0000000800d07947 */ /* 0x000fea0003800000 */
.L_x_4263:
[----:B------:R-:W-:Y:S01]  /*5860*/  FMUL.FTZ R4, R6, 1 ;  /* 0x3f80000006047820 */ /* 0x000fe20000410000 */
[----:B------:R-:W-:-:S05]  /*5870*/  IMAD.MOV.U32 R27, RZ, RZ, R29 ;  /* 0x000000ffff1b7224 */ /* 0x000fca00078e001d */
[----:B------:R-:W0:Y:S02]  /*5880*/  F2F.F64.F32 R4, R4 ;  /* 0x0000000400047310 */ /* 0x000e240000201800 */
[----:B0-----:R0:W-:Y:S01]  /*5890*/  STG.E.64 desc[UR36][R8.64], R4 ;  /* 0x0000000408007986 */ /* 0x0011e2000c101b24 */
[----:B------:R-:W-:Y:S05]  /*58a0*/  BRA `(.L_x_4253) ;  /* 0x0000000800bc7947 */ /* 0x000fea0003800000 */
.L_x_4254:
        /* <DEDUP_REMOVED lines=9> */
[----:B------:R-:W-:Y:S01]  /*5940*/  IMAD.MOV.U32 R27, RZ, RZ, R29 ;  /* 0x000000ffff1b7224 */ /* 0x000fe200078e001d */
[----:B------:R-:W-:-:S04]  /*5950*/  FSETP.NEU.FTZ.AND P1, PT, R7, RZ, PT ;  /* 0x000000ff0700720b */ /* 0x000fc80003f3d000 */
[----:B------:R-:W-:-:S04]  /*5960*/  PLOP3.LUT P0, PT, P0, P1, PT, 0xf8, 0x8f ;  /* 0x00000000008f781c */ /* 0x000fc80000703f70 */
[----:B------:R-:W-:-:S05]  /*5970*/  SEL R3, RZ, 0x1, !P0 ;  /* 0x00000001ff037807 */ /* 0x000fca0004000000 */
[----:B------:R0:W-:Y:S01]  /*5980*/  STG.E.U8 desc[UR36][R8.64], R3 ;  /* 0x0000000308007986 */ /* 0x0001e2000c101124 */
[----:B------:R-:W-:Y:S05]  /*5990*/  BRA `(.L_x_4253) ;  /* 0x0000000800807947 */ /* 0x000fea0003800000 */
.L_x_4267:
[----:B------:R-:W-:Y:S01]  /*59a0*/  FMUL.FTZ R4, R6, 1 ;  /* 0x3f80000006047820 */ /* 0x000fe20000410000 */
[----:B------:R-:W-:Y:S01]  /*59b0*/  FMUL.FTZ R7, R7, 1 ;  /* 0x3f80000007077820 */ /* 0x000fe20000410000 */
[----:B------:R-:W-:-:S04]  /*59c0*/  IMAD.MOV.U32 R27, RZ, RZ, R29 ;  /* 0x000000ffff1b7224 */ /* 0x000fc800078e001d */
[----:B------:R-:W-:Y:S08]  /*59d0*/  F2F.F64.F32 R4, R4 ;  /* 0x0000000400047310 */ /* 0x000ff00000201800 */
[----:B------:R-:W0:Y:S02]  /*59e0*/  F2F.F64.F32 R6, R7 ;  /* 0x0000000700067310 */ /* 0x000e240000201800 */
[----:B0-----:R0:W-:Y:S01]  /*59f0*/  STG.E.128 desc[UR36][R8.64], R4 ;  /* 0x0000000408007986 */ /* 0x0011e2000c101d24 */
[----:B------:R-:W-:Y:S05]  /*5a00*/  BRA `(.L_x_4253) ;  /* 0x0000000800647947 */ /* 0x000fea0003800000 */
.L_x_4266:
        /* <DEDUP_REMOVED lines=18> */
.L_x_4271:
[----:B------:R-:W-:Y:S05]  /*5b30*/  BSYNC.RECONVERGENT B0 ;  /* 0x0000000000007941 */ /* 0x000fea0003800200 */
.L_x_4270:
[----:B------:R-:W-:Y:S01]  /*5b40*/  LOP3.LUT R5, R0, 0x80, R5, 0xf8, !PT ;  /* 0x0000008000057812 */ /* 0x000fe200078ef805 */
[----:B------:R-:W-:-:S04]  /*5b50*/  IMAD.MOV.U32 R27, RZ, RZ, R29 ;  /* 0x000000ffff1b7224 */ /* 0x000fc800078e001d */
[----:B------:R0:W-:Y:S01]  /*5b60*/  STG.E.U8 desc[UR36][R8.64], R5 ;  /* 0x0000000508007986 */ /* 0x0001e2000c101124 */
[----:B------:R-:W-:Y:S05]  /*5b70*/  BRA `(.L_x_4253) ;  /* 0x0000000800087947 */ /* 0x000fea0003800000 */
.L_x_4269:
        /* <DEDUP_REMOVED lines=14> */
.L_x_4273:
[----:B------:R-:W-:Y:S05]  /*5c60*/  BSYNC.RECONVERGENT B0 ;  /* 0x0000000000007941 */ /* 0x000fea0003800200 */
.L_x_4272:
[----:B------:R-:W-:Y:S01]  /*5c70*/  LOP3.LUT R3, R0, 0x80, R5, 0xf8, !PT ;  /* 0x0000008000037812 */ /* 0x000fe200078ef805 */
[----:B------:R-:W-:-:S04]  /*5c80*/  IMAD.MOV.U32 R27, RZ, RZ, R29 ;  /* 0x000000ffff1b7224 */ /* 0x000fc800078e001d */
[----:B------:R0:W-:Y:S01]  /*5c90*/  STG.E.U8 desc[UR36][R8.64], R3 ;  /* 0x0000000308007986 */ /* 0x0001e2000c101124 */
[----:B------:R-:W-:Y:S05]  /*5ca0*/  BRA `(.L_x_4253) ;  /* 0x0000000400bc7947 */ /* 0x000fea0003800000 */
.L_x_4268:
[----:B------:R-:W-:Y:S01]  /*5cb0*/  F2FP.BF16.F32.PACK_AB R6, RZ, R6 ;  /* 0x00000006ff06723e */ /* 0x000fe200000010ff */
[----:B------:R-:W-:-:S04]  /*5cc0*/  IMAD.MOV.U32 R27, RZ, RZ, R29 ;  /* 0x000000ffff1b7224 */ /* 0x000fc800078e001d */
[----:B------:R0:W-:Y:S01]  /*5cd0*/  STG.E.U16 desc[UR36][R8.64], R6 ;  /* 0x0000000608007986 */ /* 0x0001e2000c101524 */
[----:B------:R-:W-:Y:S05]  /*5ce0*/  BRA `(.L_x_4253) ;  /* 0x0000000400ac7947 */ /* 0x000fea0003800000 */
.L_x_4265:
        /* <DEDUP_REMOVED lines=12> */
.L_x_4276:
[----:B------:R-:W-:Y:S01]  /*5db0*/  LOP3.LUT R0, R6, 0x7fffffff, RZ, 0xc0, !PT ;  /* 0x7fffffff06007812 */ /* 0x000fe200078ec0ff */
[----:B------:R-:W-:Y:S01]  /*5dc0*/  BSSY.RECONVERGENT B0, `(.L_x_4277) ;  /* 0x0000013000007945 */ /* 0x000fe20003800200 */
[----:B------:R-:W-:Y:S02]  /*5dd0*/  IMAD.MOV.U32 R4, RZ, RZ, 0x80 ;  /* 0x00000080ff047424 */ /* 0x000fe400078e00ff */
        /* <DEDUP_REMOVED lines=9> */
.L_x_4279:
[----:B------:R-:W-:-:S04]  /*5e70*/  SHF.R.U32.HI R0, RZ, 0x14, R6 ;  /* 0x00000014ff007819 */ /* 0x000fc80000011606 */
[----:B------:R-:W-:-:S04]  /*5e80*/  LOP3.LUT R3, R0, 0x1, RZ, 0xc0, !PT ;  /* 0x0000000100037812 */ /* 0x000fc800078ec0ff */
[----:B------:R-:W-:-:S04]  /*5e90*/  IADD3 R0, PT, PT, R6, 0x487ffff, R3 ;  /* 0x0487ffff06007810 */ /* 0x000fc80007ffe003 */
[----:B------:R-:W-:-:S04]  /*5ea0*/  SHF.R.U32.HI R0, RZ, 0x14, R0 ;  /* 0x00000014ff007819 */ /* 0x000fc80000011600 */
[----:B------:R-:W-:-:S07]  /*5eb0*/  LOP3.LUT R0, R0, 0xff, RZ, 0xc0, !PT ;  /* 0x000000ff00007812 */ /* 0x000fce00078ec0ff */
.L_x_4280:
[----:B------:R-:W-:-:S04]  /*5ec0*/  SHF.R.U32.HI R3, RZ, 0x18, R6 ;  /* 0x00000018ff037819 */ /* 0x000fc80000011606 */
[----:B------:R-:W-:-:S04]  /*5ed0*/  LOP3.LUT R0, R0, 0x80, R3, 0xf8, !PT ;  /* 0x0000008000007812 */ /* 0x000fc800078ef803 */
[----:B------:R-:W-:-:S07]  /*5ee0*/  PRMT R4, R0, 0x7610, R4 ;  /* 0x0000761000047816 */ /* 0x000fce0000000004 */
.L_x_4278:
[----:B------:R-:W-:Y:S05]  /*5ef0*/  BSYNC.RECONVERGENT B0 ;  /* 0x0000000000007941 */ /* 0x000fea0003800200 */
.L_x_4277:
[----:B------:R0:W-:Y:S01]  /*5f00*/  STG.E.U8 desc[UR36][R8.64], R4 ;  /* 0x0000000408007986 */ /* 0x0001e2000c101124 */
[----:B------:R-:W-:Y:S01]  /*5f10*/  IMAD.MOV.U32 R27, RZ, RZ, R29 ;  /* 0x000000ffff1b7224 */ /* 0x000fe200078e001d */
[----:B------:R-:W-:Y:S06]  /*5f20*/  BRA `(.L_x_4253) ;  /* 0x00000004001c7947 */ /* 0x000fec0003800000 */
.L_x_4275:
        /* <DEDUP_REMOVED lines=12> */
.L_x_4283:
[----:B------:R-:W-:-:S04]  /*5ff0*/  SHF.R.U32.HI R0, RZ, 0x15, R6 ;  /* 0x00000015ff007819 */ /* 0x000fc80000011606 */
[----:B------:R-:W-:-:S04]  /*6000*/  LOP3.LUT R3, R0, 0x1, RZ, 0xc0, !PT ;  /* 0x0000000100037812 */ /* 0x000fc800078ec0ff */
[----:B------:R-:W-:-:S04]  /*6010*/  IADD3 R0, PT, PT, R6, 0x88fffff, R3 ;  /* 0x088fffff06007810 */ /* 0x000fc80007ffe003 */
[----:B------:R-:W-:-:S04]  /*6020*/  SHF.R.U32.HI R0, RZ, 0x15, R0 ;  /* 0x00000015ff007819 */ /* 0x000fc80000011600 */
[----:B------:R-:W-:-:S07]  /*6030*/  LOP3.LUT R0, R0, 0xff, RZ, 0xc0, !PT ;  /* 0x000000ff00007812 */ /* 0x000fce00078ec0ff */
.L_x_4284:
[----:B------:R-:W-:-:S04]  /*6040*/  SHF.R.U32.HI R3, RZ, 0x18, R6 ;  /* 0x00000018ff037819 */ /* 0x000fc80000011606 */
[----:B------:R-:W-:-:S04]  /*6050*/  LOP3.LUT R0, R0, 0x80, R3, 0xf8, !PT ;  /* 0x0000008000007812 */ /* 0x000fc800078ef803 */
[----:B------:R-:W-:-:S07]  /*6060*/  PRMT R4, R0, 0x7610, R4 ;  /* 0x0000761000047816 */ /* 0x000fce0000000004 */
.L_x_4282:
[----:B------:R-:W-:Y:S05]  /*6070*/  BSYNC.RECONVERGENT B0 ;  /* 0x0000000000007941 */ /* 0x000fea0003800200 */
.L_x_4281:
[----:B------:R0:W-:Y:S01]  /*6080*/  STG.E.U8 desc[UR36][R8.64], R4 ;  /* 0x0000000408007986 */ /* 0x0001e2000c101124 */
[----:B------:R-:W-:Y:S01]  /*6090*/  IMAD.MOV.U32 R27, RZ, RZ, R29 ;  /* 0x000000ffff1b7224 */ /* 0x000fe200078e001d */
[----:B------:R-:W-:Y:S06]  /*60a0*/  BRA `(.L_x_4253) ;  /* 0x0000000000bc7947 */ /* 0x000fec0003800000 */
.L_x_4274:
[----:B------:R-:W-:-:S13]  /*60b0*/  ISETP.NE.AND P0, PT, R0, 0x1c, PT ;  /* 0x0000001c0000780c */ /* 0x000fda0003f05270 */
[----:B------:R-:W-:Y:S05]  /*60c0*/  @!P0 BRA `(.L_x_4285) ;  /* 0x0000000000a88947 */ /* 0x000fea0003800000 */
[----:B------:R-:W-:-:S13]  /*60d0*/  ISETP.NE.AND P0, PT, R0, 0x1d, PT ;  /* 0x0000001d0000780c */ /* 0x000fda0003f05270 */
[----:B------:R-:W-:Y:S05]  /*60e0*/  @!P0 BRA `(.L_x_4286) ;  /* 0x0000000000908947 */ /* 0x000fea0003800000 */
[----:B------:R-:W-:-:S13]  /*60f0*/  ISETP.NE.AND P0, PT, R0, 0x2c, PT ;  /* 0x0000002c0000780c */ /* 0x000fda0003f05270 */
[----:B------:R-:W-:Y:S05]  /*6100*/  @!P0 BRA `(.L_x_4287) ;  /* 0x0000000000488947 */ /* 0x000fea0003800000 */
.L_x_4258:
        /* <DEDUP_REMOVED lines=16> */
.L_x_4288:
[----:B------:R-:W-:Y:S01]  /*6210*/  IMAD.MOV.U32 R27, RZ, RZ, R29 ;  /* 0x000000ffff1b7224 */ /* 0x000fe200078e001d */
[----:B------:R-:W-:Y:S06]  /*6220*/  BRA `(.L_x_4253) ;  /* 0x00000000005c7947 */ /* 0x000fec0003800000 */
.L_x_4287:
        /* <DEDUP_REMOVED lines=16> */
.L_x_4286:
[----:B------:R-:W0:Y:S01]  /*6330*/  F2I.U64.TRUNC R6, R6 ;  /* 0x0000000600067311 */ /* 0x000e22000020d800 */
[----:B------:R-:W-:Y:S01]  /*6340*/  IMAD.MOV.U32 R27, RZ, RZ, R29 ;  /* 0x000000ffff1b7224 */ /* 0x000fe200078e001d */
[----:B0-----:R0:W-:Y:S01]  /*6350*/  STG.E.64 desc[UR36][R8.64], R6 ;  /* 0x0000000608007986 */ /* 0x0011e2000c101b24 */
[----:B------:R-:W-:Y:S05]  /*6360*/  BRA `(.L_x_4253) ;  /* 0x00000000000c7947 */ /* 0x000fea0003800000 */
.L_x_4285:
[----:B------:R-:W0:Y:S01]  /*6370*/  F2I.FTZ.U32.TRUNC.NTZ R3, R6 ;  /* 0x0000000600037305 */ /* 0x000e22000021f000 */
[----:B------:R-:W-:Y:S01]  /*6380*/  IMAD.MOV.U32 R27, RZ, RZ, R29 ;  /* 0x000000ffff1b7224 */ /* 0x000fe200078e001d */
[----:B0-----:R0:W-:Y:S06]  /*6390*/  STG.E desc[UR36][R8.64], R3 ;  /* 0x0000000308007986 */ /* 0x0011ec000c101924 */
.L_x_4253:
[----:B------:R-:W-:Y:S05]  /*63a0*/  BSYNC.RECONVERGENT B6 ;  /* 0x0000000000067941 */ /* 0x000fea0003800200 */
.L_x_4252:
[----:B------:R-:W-:Y:S01]  /*63b0*/  ISETP.GE.AND P0, PT, R27, R26, PT ;  /* 0x0000001a1b00720c */ /* 0x000fe20003f06270 */
[----:B------:R-:W-:-:S12]  /*63c0*/  BSSY.RECONVERGENT B6, `(.L_x_4289) ;  /* 0x00001ce000067945 */ /* 0x000fd80003800200 */
[----:B------:R-:W-:Y:S05]  /*63d0*/  @P0 BRA `(.L_x_4290) ;  /* 0x0000001c00300947 */ /* 0x000fea0003800000 */
[----:B------:R-:W5:Y:S01]  /*63e0*/  LDCU UR4, c[0x0][0x3a8] ;  /* 0x00007500ff0477ac */ /* 0x000f620008000800 */
[----:B0123--:R-:W0:Y:S01]  /*63f0*/  LDC.64 R8, c[0x0][0x388] ;  /* 0x0000e200ff087b82 */ /* 0x00fe220000000a00 */
[----:B------:R-:W-:Y:S01]  /*6400*/  IMAD R0, R2, 0x200, R27 ;  /* 0x0000020002007824 */ /* 0x000fe200078e021b */
[----:B----4-:R-:W-:-:S03]  /*6410*/  PRMT R4, R18, 0x9910, RZ ;  /* 0x0000991012047816 */ /* 0x010fc600000000ff */
        /* <DEDUP_REMOVED lines=17> */
.L_x_4294:
[----:B------:R-:W0:Y:S02]  /*6530*/  F2I.S64.TRUNC R16, R16 ;  /* 0x0000001000107311 */ /* 0x000e24000020d900 */
[----:B0-----:R-:W-:-:S05]  /*6540*/  IMAD.MOV.U32 R3, RZ, RZ, R16 ;  /* 0x000000ffff037224 */ /* 0x001fca00078e0010 */
[----:B------:R0:W-:Y:S01]  /*6550*/  STG.E.U8 desc[UR36][R8.64], R3 ;  /* 0x0000000308007986 */ /* 0x0001e2000c101124 */
[----:B------:R-:W-:Y:S05]  /*6560*/  BRA `(.L_x_4296) ;  /* 0x0000000c002c7947 */ /* 0x000fea0003800000 */
.L_x_4293:
        /* <DEDUP_REMOVED lines=9> */
.L_x_4298:
[----:B------:R-:W0:Y:S02]  /*6600*/  F2I.FTZ.TRUNC.NTZ R3, R16 ;  /* 0x0000001000037305 */ /* 0x000e24000021f100 */
[----:B0-----:R0:W-:Y:S01]  /*6610*/  STG.E desc[UR36][R8.64], R3 ;  /* 0x0000000308007986 */ /* 0x0011e2000c101924 */
[----:B------:R-:W-:Y:S05]  /*6620*/  BRA `(.L_x_4296) ;  /* 0x0000000800fc7947 */ /* 0x000fea0003800000 */
.L_x_4297:
[----:B------:R-:W0:Y:S02]  /*6630*/  F2I.FTZ.TRUNC.NTZ R3, R16 ;  /* 0x0000001000037305 */ /* 0x000e24000021f100 */
[----:B0-----:R0:W-:Y:S01]  /*6640*/  STG.E.U16 desc[UR36][R8.64], R3 ;  /* 0x0000000308007986 */ /* 0x0011e2000c101524 */
[----:B------:R-:W-:Y:S05]  /*6650*/  BRA `(.L_x_4296) ;  /* 0x0000000800f07947 */ /* 0x000fea0003800000 */
.L_x_4292:
        /* <DEDUP_REMOVED lines=8> */
.L_x_4300:
[----:B------:R-:W-:-:S05]  /*66e0*/  F2FP.F16.F32.PACK_AB R16, RZ, R16 ;  /* 0x00000010ff10723e */ /* 0x000fca00000000ff */
[----:B------:R0:W-:Y:S01]  /*66f0*/  STG.E.U16 desc[UR36][R8.64], R16 ;  /* 0x0000001008007986 */ /* 0x0001e2000c101524 */
[----:B------:R-:W-:Y:S05]  /*6700*/  BRA `(.L_x_4296) ;  /* 0x0000000800c47947 */ /* 0x000fea0003800000 */
.L_x_4299:
[----:B------:R-:W-:-:S13]  /*6710*/  ISETP.NE.AND P0, PT, R0, 0x7, PT ;  /* 0x000000070000780c */ /* 0x000fda0003f05270 */
[----:B------:R-:W-:Y:S05]  /*6720*/  @!P0 BRA `(.L_x_4301) ;  /* 0x0000000000248947 */ /* 0x000fea0003800000 */
[----:B------:R-:W-:-:S13]  /*6730*/  ISETP.NE.AND P0, PT, R0, 0x8, PT ;  /* 0x000000080000780c */ /* 0x000fda0003f05270 */
[----:B------:R-:W-:Y:S05]  /*6740*/  @!P0 BRA `(.L_x_4302) ;  /* 0x0000000000108947 */ /* 0x000fea0003800000 */
[----:B------:R-:W-:-:S13]  /*6750*/  ISETP.NE.AND P0, PT, R0, 0x9, PT ;  /* 0x000000090000780c */ /* 0x000fda0003f05270 */
[----:B------:R-:W-:Y:S05]  /*6760*/  @P0 BRA `(.L_x_4295) ;  /* 0x0000000400d40947 */ /* 0x000fea0003800000 */
[----:B------:R0:W-:Y:S01]  /*6770*/  STG.E.64 desc[UR36][R8.64], R16 ;  /* 0x0000001008007986 */ /* 0x0001e2000c101b24 */
[----:B------:R-:W-:Y:S05]  /*6780*/  BRA `(.L_x_4296) ;  /* 0x0000000800a47947 */ /* 0x000fea0003800000 */
.L_x_4302:
[----:B------:R-:W-:-:S05]  /*6790*/  F2FP.F16.F32.PACK_AB R17, R17, R16 ;  /* 0x000000101111723e */ /* 0x000fca00000000ff */
[----:B------:R0:W-:Y:S01]  /*67a0*/  STG.E desc[UR36][R8.64], R17 ;  /* 0x0000001108007986 */ /* 0x0001e2000c101924 */
[----:B------:R-:W-:Y:S05]  /*67b0*/  BRA `(.L_x_4296) ;  /* 0x0000000800987947 */ /* 0x000fea0003800000 */
.L_x_4301:
[----:B------:R-:W-:-:S06]  /*67c0*/  FMUL.FTZ R4, R16, 1 ;  /* 0x3f80000010047820 */ /* 0x000fcc0000410000 */
[----:B------:R-:W0:Y:S02]  /*67d0*/  F2F.F64.F32 R4, R4 ;  /* 0x0000000400047310 */ /* 0x000e240000201800 */
[----:B0-----:R0:W-:Y:S01]  /*67e0*/  STG.E.64 desc[UR36][R8.64], R4 ;  /* 0x0000000408007986 */ /* 0x0011e2000c101b24 */
[----:B------:R-:W-:Y:S05]  /*67f0*/  BRA `(.L_x_4296) ;  /* 0x0000000800887947 */ /* 0x000fea0003800000 */
.L_x_4291:
        /* <DEDUP_REMOVED lines=13> */
.L_x_4306:
        /* <DEDUP_REMOVED lines=16> */
.L_x_4309:
[----:B------:R-:W-:-:S04]  /*69d0*/  SHF.R.U32.HI R16, RZ, 0x18, R16 ;  /* 0x00000018ff107819 */ /* 0x000fc80000011610 */
[----:B------:R-:W-:-:S04]  /*69e0*/  LOP3.LUT R3, R3, 0x80, R16, 0xf8, !PT ;  /* 0x0000008003037812 */ /* 0x000fc800078ef810 */
[----:B------:R-:W-:-:S07]  /*69f0*/  PRMT R4, R3, 0x7610, R4 ;  /* 0x0000761003047816 */ /* 0x000fce0000000004 */
.L_x_4308:
[----:B------:R-:W-:Y:S05]  /*6a00*/  BSYNC.RECONVERGENT B0 ;  /* 0x0000000000007941 */ /* 0x000fea0003800200 */
.L_x_4307:
[----:B------:R0:W-:Y:S01]  /*6a10*/  STG.E.U8 desc[UR36][R8.64], R4 ;  /* 0x0000000408007986 */ /* 0x0001e2000c101124 */
[----:B------:R-:W-:Y:S05]  /*6a20*/  BRA `(.L_x_4296) ;  /* 0x0000000400fc7947 */ /* 0x000fea0003800000 */
.L_x_4305:
        /* <DEDUP_REMOVED lines=16> */
.L_x_4312:
[----:B------:R-:W-:-:S04]  /*6b30*/  SHF.R.U32.HI R16, RZ, 0x18, R16 ;  /* 0x00000018ff107819 */ /* 0x000fc80000011610 */
[----:B------:R-:W-:-:S04]  /*6b40*/  LOP3.LUT R3, R3, 0x80, R16, 0xf8, !PT ;  /* 0x0000008003037812 */ /* 0x000fc800078ef810 */
[----:B------:R-:W-:-:S07]  /*6b50*/  PRMT R4, R3, 0x7610, R4 ;  /* 0x0000761003047816 */ /* 0x000fce0000000004 */
.L_x_4311:
[----:B------:R-:W-:Y:S05]  /*6b60*/  BSYNC.RECONVERGENT B0 ;  /* 0x0000000000007941 */ /* 0x000fea0003800200 */
.L_x_4310:
[----:B------:R0:W-:Y:S01]  /*6b70*/  STG.E.U8 desc[UR36][R8.64], R4 ;  /* 0x0000000408007986 */ /* 0x0001e2000c101124 */
[----:B------:R-:W-:Y:S05]  /*6b80*/  BRA `(.L_x_4296) ;  /* 0x0000000400a47947 */ /* 0x000fea0003800000 */
.L_x_4304:
        /* <DEDUP_REMOVED lines=21> */
.L_x_4314:
[----:B------:R-:W0:Y:S02]  /*6ce0*/  F2I.U64.TRUNC R16, R16 ;  /* 0x0000001000107311 */ /* 0x000e24000020d800 */
[----:B0-----:R0:W-:Y:S01]  /*6cf0*/  STG.E.64 desc[UR36][R8.64], R16 ;  /* 0x0000001008007986 */ /* 0x0011e2000c101b24 */
[----:B------:R-:W-:Y:S05]  /*6d00*/  BRA `(.L_x_4296) ;  /* 0x0000000400447947 */ /* 0x000fea0003800000 */
.L_x_4313:
[----:B------:R-:W0:Y:S02]  /*6d10*/  F2I.FTZ.U32.TRUNC.NTZ R3, R16 ;  /* 0x0000001000037305 */ /* 0x000e24000021f000 */
[----:B0-----:R0:W-:Y:S01]  /*6d20*/  STG.E desc[UR36][R8.64], R3 ;  /* 0x0000000308007986 */ /* 0x0011e2000c101924 */
[----:B------:R-:W-:Y:S05]  /*6d30*/  BRA `(.L_x_4296) ;  /* 0x0000000400387947 */ /* 0x000fea0003800000 */
.L_x_4303:
[----:B------:R-:W-:-:S13]  /*6d40*/  ISETP.GT.AND P0, PT, R0, 0xe, PT ;  /* 0x0000000e0000780c */ /* 0x000fda0003f04270 */
[----:B------:R-:W-:Y:S05]  /*6d50*/  @P0 BRA `(.L_x_4315) ;  /* 0x0000000000400947 */ /* 0x000fea0003800000 */
[----:B------:R-:W-:-:S13]  /*6d60*/  ISETP.NE.AND P0, PT, R0, 0xa, PT ;  /* 0x0000000a0000780c */ /* 0x000fda0003f05270 */
[----:B------:R-:W-:Y:S05]  /*6d70*/  @!P0 BRA `(.L_x_4316) ;  /* 0x0000000000208947 */ /* 0x000fea0003800000 */
[----:B------:R-:W-:-:S13]  /*6d80*/  ISETP.NE.AND P0, PT, R0, 0xb, PT ;  /* 0x0000000b0000780c */ /* 0x000fda0003f05270 */
[----:B------:R-:W-:Y:S05]  /*6d90*/  @P0 BRA `(.L_x_4295) ;  /* 0x0000000000480947 */ /* 0x000fea0003800000 */
[----:B------:R-:W-:Y:S02]  /*6da0*/  FSETP.NEU.FTZ.AND P0, PT, R16, RZ, PT ;  /* 0x000000ff1000720b */ /* 0x000fe40003f1d000 */
[----:B------:R-:W-:-:S04]  /*6db0*/  FSETP.NEU.FTZ.AND P1, PT, R17, RZ, PT ;  /* 0x000000ff1100720b */ /* 0x000fc80003f3d000 */
[----:B------:R-:W-:-:S04]  /*6dc0*/  PLOP3.LUT P0, PT, P0, P1, PT, 0xf8, 0x8f ;  /* 0x00000000008f781c */ /* 0x000fc80000703f70 */
[----:B------:R-:W-:-:S05]  /*6dd0*/  SEL R3, RZ, 0x1, !P0 ;  /* 0x00000001ff037807 */ /* 0x000fca0004000000 */
[----:B------:R1:W-:Y:S01]  /*6de0*/  STG.E.U8 desc[UR36][R8.64], R3 ;  /* 0x0000000308007986 */ /* 0x0003e2000c101124 */
[----:B------:R-:W-:Y:S05]  /*6df0*/  BRA `(.L_x_4296) ;  /* 0x0000000400087947 */ /* 0x000fea0003800000 */
.L_x_4316:
[----:B------:R-:W-:Y:S01]  /*6e00*/  FMUL.FTZ R4, R16, 1 ;  /* 0x3f80000010047820 */ /* 0x000fe20000410000 */
[----:B------:R-:W-:-:S05]  /*6e10*/  FMUL.FTZ R6, R17, 1 ;  /* 0x3f80000011067820 */ /* 0x000fca0000410000 */
[----:B------:R-:W-:Y:S08]  /*6e20*/  F2F.F64.F32 R4, R4 ;  /* 0x0000000400047310 */ /* 0x000ff00000201800 */
[----:B------:R-:W0:Y:S02]  /*6e30*/  F2F.F64.F32 R6, R6 ;  /* 0x0000000600067310 */ /* 0x000e240000201800 */
[----:B0-----:R0:W-:Y:S01]  /*6e40*/  STG.E.128 desc[UR36][R8.64], R4 ;  /* 0x0000000408007986 */ /* 0x0011e2000c101d24 */
[----:B------:R-:W-:Y:S05]  /*6e50*/  BRA `(.L_x_4296) ;  /* 0x0000000000f07947 */ /* 0x000fea0003800000 */
.L_x_4315:
[----:B------:R-:W-:-:S13]  /*6e60*/  ISETP.NE.AND P0, PT, R0, 0xf, PT ;  /* 0x0000000f0000780c */ /* 0x000fda0003f05270 */
[----:B------:R-:W-:Y:S05]  /*6e70*/  @!P0 BRA `(.L_x_4317) ;  /* 0x0000000000e08947 */ /* 0x000fea0003800000 */
[----:B------:R-:W-:-:S13]  /*6e80*/  ISETP.NE.AND P0, PT, R0, 0x17, PT ;  /* 0x000000170000780c */ /* 0x000fda0003f05270 */
[----:B------:R-:W-:Y:S05]  /*6e90*/  @!P0 BRA `(.L_x_4318) ;  /* 0x00000000008c8947 */ /* 0x000fea0003800000 */
[----:B------:R-:W-:-:S13]  /*6ea0*/  ISETP.NE.AND P0, PT, R0, 0x18, PT ;  /* 0x000000180000780c */ /* 0x000fda0003f05270 */
[----:B------:R-:W-:Y:S05]  /*6eb0*/  @!P0 BRA `(.L_x_4319) ;  /* 0x0000000000448947 */ /* 0x000fea0003800000 */
.L_x_4295:
        /* <DEDUP_REMOVED lines=16> */
.L_x_4320:
[----:B------:R-:W-:Y:S05]  /*6fc0*/  BRA `(.L_x_4296) ;  /* 0x0000000000947947 */ /* 0x000fea0003800000 */
.L_x_4319:
        /* <DEDUP_REMOVED lines=12> */
.L_x_4322:
[----:B------:R-:W-:Y:S05]  /*7090*/  BSYNC.RECONVERGENT B0 ;  /* 0x0000000000007941 */ /* 0x000fea0003800200 */
.L_x_4321:
[----:B------:R-:W-:-:S05]  /*70a0*/  LOP3.LUT R3, R0, 0x80, R5, 0xf8, !PT ;  /* 0x0000008000037812 */ /* 0x000fca00078ef805 */
[----:B------:R3:W-:Y:S01]  /*70b0*/  STG.E.U8 desc[UR36][R8.64], R3 ;  /* 0x0000000308007986 */ /* 0x0007e2000c101124 */
[----:B------:R-:W-:Y:S05]  /*70c0*/  BRA `(.L_x_4296) ;  /* 0x0000000000547947 */ /* 0x000fea0003800000 */
.L_x_4318:
        /* <DEDUP_REMOVED lines=11> */
.L_x_4324:
[----:B------:R-:W-:Y:S01]  /*7180*/  IMAD.MOV.U32 R0, RZ, RZ, 0x7f ;  /* 0x0000007fff007424 */ /* 0x000fe200078e00ff */
[----:B------:R-:W-:-:S04]  /*7190*/  ISETP.GT.U32.AND P0, PT, R4, 0x7f800000, PT ;  /* 0x7f8000000400780c */ /* 0x000fc80003f04070 */
[----:B------:R-:W-:-:S09]  /*71a0*/  SEL R0, R0, 0x7c, P0 ;  /* 0x0000007c00007807 */ /* 0x000fd20000000000 */
.L_x_4325:
[----:B------:R-:W-:Y:S05]  /*71b0*/  BSYNC.RECONVERGENT B0 ;  /* 0x0000000000007941 */ /* 0x000fea0003800200 */
.L_x_4323:
[----:B------:R-:W-:-:S04]  /*71c0*/  SHF.R.U32.HI R3, RZ, 0x18, R16 ;  /* 0x00000018ff037819 */ /* 0x000fc80000011610 */
[----:B------:R-:W-:-:S05]  /*71d0*/  LOP3.LUT R3, R0, 0x80, R3, 0xf8, !PT ;  /* 0x0000008000037812 */ /* 0x000fca00078ef803 */
[----:B------:R2:W-:Y:S01]  /*71e0*/  STG.E.U8 desc[UR36][R8.64], R3 ;  /* 0x0000000308007986 */ /* 0x0005e2000c101124 */
[----:B------:R-:W-:Y:S05]  /*71f0*/  BRA `(.L_x_4296) ;  /* 0x0000000000087947 */ /* 0x000fea0003800000 */
.L_x_4317:
[----:B------:R-:W-:-:S05]  /*7200*/  F2FP.BF16.F32.PACK_AB R16, RZ, R16 ;  /* 0x00000010ff10723e */ /* 0x000fca00000010ff */
[----:B------:R4:W-:Y:S02]  /*7210*/  STG.E.U16 desc[UR36][R8.64], R16 ;  /* 0x0000001008007986 */ /* 0x0009e4000c101524 */
.L_x_4296:
        /* <DEDUP_REMOVED lines=24> */
.L_x_4329:
[----:B------:R-:W0:Y:S02]  /*73a0*/  F2I.S64.TRUNC R24, R24 ;  /* 0x0000001800187311 */ /* 0x000e24000020d900 */
[----:B0-----:R-:W-:-:S05]  /*73b0*/  IMAD.MOV.U32 R3, RZ, RZ, R24 ;  /* 0x000000ffff037224 */ /* 0x001fca00078e0018 */
[----:B------:R4:W-:Y:S01]  /*73c0*/  STG.E.U8 desc[UR36][R8.64], R3 ;  /* 0x0000000308007986 */ /* 0x0009e2000c101124 */
[----:B------:R-:W-:Y:S05]  /*73d0*/  BRA `(.L_x_4331) ;  /* 0x0000000c002c7947 */ /* 0x000fea0003800000 */
.L_x_4328:
        /* <DEDUP_REMOVED lines=9> */
.L_x_4333:
[----:B------:R-:W0:Y:S02]  /*7470*/  F2I.FTZ.TRUNC.NTZ R3, R24 ;  /* 0x0000001800037305 */ /* 0x000e24000021f100 */
[----:B0-----:R2:W-:Y:S01]  /*7480*/  STG.E desc[UR36][R8.64], R3 ;  /* 0x0000000308007986 */ /* 0x0015e2000c101924 */
[----:B------:R-:W-:Y:S05]  /*7490*/  BRA `(.L_x_4331) ;  /* 0x0000000800fc7947 */ /* 0x000fea0003800000 */
.L_x_4332:
[----:B------:R-:W0:Y:S02]  /*74a0*/  F2I.FTZ.TRUNC.NTZ R3, R24 ;  /* 0x0000001800037305 */ /* 0x000e24000021f100 */
[----:B0-----:R0:W-:Y:S01]  /*74b0*/  STG.E.U16 desc[UR36][R8.64], R3 ;  /* 0x0000000308007986 */ /* 0x0011e2000c101524 */
[----:B------:R-:W-:Y:S05]  /*74c0*/  BRA `(.L_x_4331) ;  /* 0x0000000800f07947 */ /* 0x000fea0003800000 */
.L_x_4327:
        /* <DEDUP_REMOVED lines=8> */
.L_x_4335:
[----:B------:R-:W-:-:S05]  /*7550*/  F2FP.F16.F32.PACK_AB R24, RZ, R24 ;  /* 0x00000018ff18723e */ /* 0x000fca00000000ff */
[----:B------:R0:W-:Y:S01]  /*7560*/  STG.E.U16 desc[UR36][R8.64], R24 ;  /* 0x0000001808007986 */ /* 0x0001e2000c101524 */
[----:B------:R-:W-:Y:S05]  /*7570*/  BRA `(.L_x_4331) ;  /* 0x0000000800c47947 */ /* 0x000fea0003800000 */
.L_x_4334:
        /* <DEDUP_REMOVED lines=8> */
.L_x_4337:
[----:B------:R-:W-:-:S05]  /*7600*/  F2FP.F16.F32.PACK_AB R25, R25, R24 ;  /* 0x000000181919723e */ /* 0x000fca00000000ff */
[----:B------:R0:W-:Y:S01]  /*7610*/  STG.E desc[UR36][R8.64], R25 ;  /* 0x0000001908007986 */ /* 0x0001e2000c101924 */
[----:B------:R-:W-:Y:S05]  /*7620*/  BRA `(.L_x_4331) ;  /* 0x0000000800987947 */ /* 0x000fea0003800000 */
.L_x_4336:
[----:B------:R-:W-:-:S06]  /*7630*/  FMUL.FTZ R4, R24, 1 ;  /* 0x3f80000018047820 */ /* 0x000fcc0000410000 */
[----:B------:R-:W0:Y:S02]  /*7640*/  F2F.F64.F32 R4, R4 ;  /* 0x0000000400047310 */ /* 0x000e240000201800 */
[----:B0-----:R0:W-:Y:S01]  /*7650*/  STG.E.64 desc[UR36][R8.64], R4 ;  /* 0x0000000408007986 */ /* 0x0011e2000c101b24 */
[----:B------:R-:W-:Y:S05]  /*7660*/  BRA `(.L_x_4331) ;  /* 0x0000000800887947 */ /* 0x000fea0003800000 */
.L_x_4326:
        /* <DEDUP_REMOVED lines=13> */
.L_x_4341:
        /* <DEDUP_REMOVED lines=16> */
.L_x_4344:
[----:B------:R-:W-:-:S04]  /*7840*/  SHF.R.U32.HI R24, RZ, 0x18, R24 ;  /* 0x00000018ff187819 */ /* 0x000fc80000011618 */
[----:B------:R-:W-:-:S04]  /*7850*/  LOP3.LUT R3, R3, 0x80, R24, 0xf8, !PT ;  /* 0x0000008003037812 */ /* 0x000fc800078ef818 */
[----:B------:R-:W-:-:S07]  /*7860*/  PRMT R4, R3, 0x7610, R4 ;  /* 0x0000761003047816 */ /* 0x000fce0000000004 */
.L_x_4343:
[----:B------:R-:W-:Y:S05]  /*7870*/  BSYNC.RECONVERGENT B0 ;  /* 0x0000000000007941 */ /* 0x000fea0003800200 */
.L_x_4342:
[----:B------:R0:W-:Y:S01]  /*7880*/  STG.E.U8 desc[UR36][R8.64], R4 ;  /* 0x0000000408007986 */ /* 0x0001e2000c101124 */
[----:B------:R-:W-:Y:S05]  /*7890*/  BRA `(.L_x_4331) ;  /* 0x0000000400fc7947 */ /* 0x000fea0003800000 */
.L_x_4340:
        /* <DEDUP_REMOVED lines=16> */
.L_x_4347:
[----:B------:R-:W-:-:S04]  /*79a0*/  SHF.R.U32.HI R24, RZ, 0x18, R24 ;  /* 0x00000018ff187819 */ /* 0x000fc80000011618 */
[----:B------:R-:W-:-:S04]  /*79b0*/  LOP3.LUT R3, R3, 0x80, R24, 0xf8, !PT ;  /* 0x0000008003037812 */ /* 0x000fc800078ef818 */
[----:B------:R-:W-:-:S07]  /*79c0*/  PRMT R4, R3, 0x7610, R4 ;  /* 0x0000761003047816 */ /* 0x000fce0000000004 */
.L_x_4346:
[----:B------:R-:W-:Y:S05]  /*79d0*/  BSYNC.RECONVERGENT B0 ;  /* 0x0000000000007941 */ /* 0x000fea0003800200 */
.L_x_4345:
[----:B------:R0:W-:Y:S01]  /*79e0*/  STG.E.U8 desc[UR36][R8.64], R4 ;  /* 0x0000000408007986 */ /* 0x0001e2000c101124 */
[----:B------:R-:W-:Y:S05]  /*79f0*/  BRA `(.L_x_4331) ;  /* 0x0000000400a47947 */ /* 0x000fea0003800000 */
.L_x_4339:
        /* <DEDUP_REMOVED lines=21> */
.L_x_4349:
[----:B------:R-:W0:Y:S02]  /*7b50*/  F2I.U64.TRUNC R24, R24 ;  /* 0x0000001800187311 */ /* 0x000e24000020d800 */
[----:B0-----:R0:W-:Y:S01]  /*7b60*/  STG.E.64 desc[UR36][R8.64], R24 ;  /* 0x0000001808007986 */ /* 0x0011e2000c101b24 */
[----:B------:R-:W-:Y:S05]  /*7b70*/  BRA `(.L_x_4331) ;  /* 0x0000000400447947 */ /* 0x000fea0003800000 */
.L_x_4348:
[----:B------:R-:W0:Y:S02]  /*7b80*/  F2I.FTZ.U32.TRUNC.NTZ R3, R24 ;  /* 0x0000001800037305 */ /* 0x000e24000021f000 */
[----:B0-----:R0:W-:Y:S01]  /*7b90*/  STG.E desc[UR36][R8.64], R3 ;  /* 0x0000000308007986 */ /* 0x0011e2000c101924 */
[----:B------:R-:W-:Y:S05]  /*7ba0*/  BRA `(.L_x_4331) ;  /* 0x0000000400387947 */ /* 0x000fea0003800000 */
.L_x_4338:
        /* <DEDUP_REMOVED lines=12> */
.L_x_4351:
[----:B------:R-:W-:Y:S01]  /*7c70*/  FMUL.FTZ R4, R24, 1 ;  /* 0x3f80000018047820 */ /* 0x000fe20000410000 */
[----:B------:R-:W-:-:S05]  /*7c80*/  FMUL.FTZ R6, R25, 1 ;  /* 0x3f80000019067820 */ /* 0x000fca0000410000 */
[----:B------:R-:W-:Y:S08]  /*7c90*/  F2F.F64.F32 R4, R4 ;  /* 0x0000000400047310 */ /* 0x000ff00000201800 */
[----:B------:R-:W0:Y:S02]  /*7ca0*/  F2F.F64.F32 R6, R6 ;  /* 0x0000000600067310 */ /* 0x000e240000201800 */
[----:B0-----:R0:W-:Y:S01]  /*7cb0*/  STG.E.128 desc[UR36][R8.64], R4 ;  /* 0x0000000408007986 */ /* 0x0011e2000c101d24 */
[----:B------:R-:W-:Y:S05]  /*7cc0*/  BRA `(.L_x_4331) ;  /* 0x0000000000f07947 */ /* 0x000fea0003800000 */
.L_x_4350:
[----:B------:R-:W-:-:S13]  /*7cd0*/  ISETP.NE.AND P0, PT, R0, 0xf, PT ;  /* 0x0000000f0000780c */ /* 0x000fda0003f05270 */
[----:B------:R-:W-:Y:S05]  /*7ce0*/  @!P0 BRA `(.L_x_4352) ;  /* 0x0000000000e08947 */ /* 0x000fea0003800000 */
[----:B------:R-:W-:-:S13]  /*7cf0*/  ISETP.NE.AND P0, PT, R0, 0x17, PT ;  /* 0x000000170000780c */ /* 0x000fda0003f05270 */
[----:B------:R-:W-:Y:S05]  /*7d00*/  @!P0 BRA `(.L_x_4353) ;  /* 0x00000000008c8947 */ /* 0x000fea0003800000 */
[----:B------:R-:W-:-:S13]  /*7d10*/  ISETP.NE.AND P0, PT, R0, 0x18, PT ;  /* 0x000000180000780c */ /* 0x000fda0003f05270 */
[----:B------:R-:W-:Y:S05]  /*7d20*/  @!P0 BRA `(.L_x_4354) ;  /* 0x0000000000448947 */ /* 0x000fea0003800000 */
.L_x_4330:
        /* <DEDUP_REMOVED lines=16> */
.L_x_4355:
[----:B------:R-:W-:Y:S05]  /*7e30*/  BRA `(.L_x_4331) ;  /* 0x0000000000947947 */ /* 0x000fea0003800000 */
.L_x_4354:
        /* <DEDUP_REMOVED lines=12> */
.L_x_4357:
[----:B------:R-:W-:Y:S05]  /*7f00*/  BSYNC.RECONVERGENT B0 ;  /* 0x0000000000007941 */ /* 0x000fea0003800200 */
.L_x_4356:
[----:B------:R-:W-:-:S05]  /*7f10*/  LOP3.LUT R3, R0, 0x80, R5, 0xf8, !PT ;  /* 0x0000008000037812 */ /* 0x000fca00078ef805 */
[----:B------:R0:W-:Y:S01]  /*7f20*/  STG.E.U8 desc[UR36][R8.64], R3 ;  /* 0x0000000308007986 */ /* 0x0001e2000c101124 */
[----:B------:R-:W-:Y:S05]  /*7f30*/  BRA `(.L_x_4331) ;  /* 0x0000000000547947 */ /* 0x000fea0003800000 */
.L_x_4353:
        /* <DEDUP_REMOVED lines=11> */
.L_x_4359:
[----:B------:R-:W-:Y:S01]  /*7ff0*/  IMAD.MOV.U32 R0, RZ, RZ, 0x7f ;  /* 0x0000007fff007424 */ /* 0x000fe200078e00ff */
[----:B------:R-:W-:-:S04]  /*8000*/  ISETP.GT.U32.AND P0, PT, R4, 0x7f800000, PT ;  /* 0x7f8000000400780c */ /* 0x000fc80003f04070 */
[----:B------:R-:W-:-:S09]  /*8010*/  SEL R0, R0, 0x7c, P0 ;  /* 0x0000007c00007807 */ /* 0x000fd20000000000 */
.L_x_4360:
[----:B------:R-:W-:Y:S05]  /*8020*/  BSYNC.RECONVERGENT B0 ;  /* 0x0000000000007941 */ /* 0x000fea0003800200 */
.L_x_4358:
[----:B------:R-:W-:-:S04]  /*8030*/  SHF.R.U32.HI R3, RZ, 0x18, R24 ;  /* 0x00000018ff037819 */ /* 0x000fc80000011618 */
[----:B------:R-:W-:-:S05]  /*8040*/  LOP3.LUT R3, R0, 0x80, R3, 0xf8, !PT ;  /* 0x0000008000037812 */ /* 0x000fca00078ef803 */
[----:B------:R0:W-:Y:S01]  /*8050*/  STG.E.U8 desc[UR36][R8.64], R3 ;  /* 0x0000000308007986 */ /* 0x0001e2000c101124 */
[----:B------:R-:W-:Y:S05]  /*8060*/  BRA `(.L_x_4331) ;  /* 0x0000000000087947 */ /* 0x000fea0003800000 */
.L_x_4352:
[----:B------:R-:W-:-:S05]  /*8070*/  F2FP.BF16.F32.PACK_AB R24, RZ, R24 ;  /* 0x00000018ff18723e */ /* 0x000fca00000010ff */
[----:B------:R0:W-:Y:S02]  /*8080*/  STG.E.U16 desc[UR36][R8.64], R24 ;  /* 0x0000001808007986 */ /* 0x0001e4000c101524 */
.L_x_4331:
[----:B------:R-:W-:-:S07]  /*8090*/  VIADD R27, R27, 0x80 ;  /* 0x000000801b1b7836 */ /* 0x000fce0000000000 */
.L_x_4290:
[----:B------:R-:W-:Y:S05]  /*80a0*/  BSYNC.RECONVERGENT B6 ;  /* 0x0000000000067941 */ /* 0x000fea0003800200 */
.L_x_4289:
[----:B------:R-:W-:-:S13]  /*80b0*/  ISETP.GE.AND P0, PT, R27, R26, PT ;  /* 0x0000001a1b00720c */ /* 0x000fda0003f06270 */
[----:B------:R-:W-:Y:S05]  /*80c0*/  @P0 EXIT ;  /* 0x000000000000094d */ /* 0x000fea0003800000 */
[----:B0---4-:R-:W0:Y:S01]  /*80d0*/  LDC.64 R4, c[0x0][0x388] ;  /* 0x0000e200ff047b82 */ /* 0x011e220000000a00 */
[----:B------:R-:W1:Y:S01]  /*80e0*/  LDCU UR4, c[0x0][0x3a8] ;  /* 0x00007500ff0477ac */ /* 0x000e620008000800 */
[----:B------:R-:W-:Y:S01]  /*80f0*/  PRMT R0, R18, 0x9910, RZ ;  /* 0x0000991012007816 */ /* 0x000fe200000000ff */
[----:B------:R-:W-:-:S03]  /*8100*/  IMAD R2, R2, 0x200, R27 ;  /* 0x0000020002027824 */ /* 0x000fc600078e021b */
[----:B------:R-:W-:Y:S01]  /*8110*/  ISETP.GT.AND P1, PT, R0, 0x9, PT ;  /* 0x000000090000780c */ /* 0x000fe20003f24270 */
[----:B-123--:R-:W-:-:S05]  /*8120*/  IMAD R3, R2, UR4, RZ ;  /* 0x0000000402037c24 */ /* 0x00efca000f8e02ff */
        /* <DEDUP_REMOVED lines=14> */
.L_x_4364:
[----:B------:R-:W0:Y:S02]  /*8210*/  F2I.S64.TRUNC R22, R22 ;  /* 0x0000001600167311 */ /* 0x000e24000020d900 */
[----:B0-----:R-:W-:-:S05]  /*8220*/  IMAD.MOV.U32 R5, RZ, RZ, R22 ;  /* 0x000000ffff057224 */ /* 0x001fca00078e0016 */
[----:B------:R-:W-:Y:S01]  /*8230*/  STG.E.U8 desc[UR36][R2.64], R5 ;  /* 0x0000000502007986 */ /* 0x000fe2000c101124 */
[----:B------:R-:W-:Y:S05]  /*8240*/  EXIT ;  /* 0x000000000000794d */ /* 0x000fea0003800000 */
.L_x_4363:
        /* <DEDUP_REMOVED lines=9> */
.L_x_4367:
[----:B------:R-:W0:Y:S02]  /*82e0*/  F2I.FTZ.TRUNC.NTZ R5, R22 ;  /* 0x0000001600057305 */ /* 0x000e24000021f100 */
[----:B0-----:R-:W-:Y:S01]  /*82f0*/  STG.E desc[UR36][R2.64], R5 ;  /* 0x0000000502007986 */ /* 0x001fe2000c101924 */
[----:B------:R-:W-:Y:S05]  /*8300*/  EXIT ;  /* 0x000000000000794d */ /* 0x000fea0003800000 */
.L_x_4366:
[----:B------:R-:W0:Y:S02]  /*8310*/  F2I.FTZ.TRUNC.NTZ R5, R22 ;  /* 0x0000001600057305 */ /* 0x000e24000021f100 */
[----:B0-----:R-:W-:Y:S01]  /*8320*/  STG.E.U16 desc[UR36][R2.64], R5 ;  /* 0x0000000502007986 */ /* 0x001fe2000c101524 */
[----:B------:R-:W-:Y:S05]  /*8330*/  EXIT ;  /* 0x000000000000794d */ /* 0x000fea0003800000 */
.L_x_4362:
        /* <DEDUP_REMOVED lines=8> */
.L_x_4369:
[----:B------:R-:W-:-:S05]  /*83c0*/  F2FP.F16.F32.PACK_AB R22, RZ, R22 ;  /* 0x00000016ff16723e */ /* 0x000fca00000000ff */
[----:B------:R-:W-:Y:S01]  /*83d0*/  STG.E.U16 desc[UR36][R2.64], R22 ;  /* 0x0000001602007986 */ /* 0x000fe2000c101524 */
[----:B------:R-:W-:Y:S05]  /*83e0*/  EXIT ;  /* 0x000000000000794d */ /* 0x000fea0003800000 */
.L_x_4368:
[----:B------:R-:W-:-:S13]  /*83f0*/  ISETP.NE.AND P0, PT, R0, 0x7, PT ;  /* 0x000000070000780c */ /* 0x000fda0003f05270 */
[----:B------:R-:W-:Y:S05]  /*8400*/  @!P0 BRA `(.L_x_4370) ;  /* 0x0000000000248947 */ /* 0x000fea0003800000 */
[----:B------:R-:W-:-:S13]  /*8410*/  ISETP.NE.AND P0, PT, R0, 0x8, PT ;  /* 0x000000080000780c */ /* 0x000fda0003f05270 */
[----:B------:R-:W-:Y:S05]  /*8420*/  @!P0 BRA `(.L_x_4371) ;  /* 0x0000000000108947 */ /* 0x000fea0003800000 */
[----:B------:R-:W-:-:S13]  /*8430*/  ISETP.NE.AND P0, PT, R0, 0x9, PT ;  /* 0x000000090000780c */ /* 0x000fda0003f05270 */
[----:B------:R-:W-:Y:S05]  /*8440*/  @P0 BRA `(.L_x_4365) ;  /* 0x0000000400d40947 */ /* 0x000fea0003800000 */
[----:B------:R-:W-:Y:S01]  /*8450*/  STG.E.64 desc[UR36][R2.64], R22 ;  /* 0x0000001602007986 */ /* 0x000fe2000c101b24 */
[----:B------:R-:W-:Y:S05]  /*8460*/  EXIT ;  /* 0x000000000000794d */ /* 0x000fea0003800000 */
.L_x_4371:
[----:B------:R-:W-:-:S05]  /*8470*/  F2FP.F16.F32.PACK_AB R23, R23, R22 ;  /* 0x000000161717723e */ /* 0x000fca00000000ff */
[----:B------:R-:W-:Y:S01]  /*8480*/  STG.E desc[UR36][R2.64], R23 ;  /* 0x0000001702007986 */ /* 0x000fe2000c101924 */
[----:B------:R-:W-:Y:S05]  /*8490*/  EXIT ;  /* 0x000000000000794d */ /* 0x000fea0003800000 */
.L_x_4370:
[----:B------:R-:W-:-:S06]  /*84a0*/  FMUL.FTZ R4, R22, 1 ;  /* 0x3f80000016047820 */ /* 0x000fcc0000410000 */
[----:B------:R-:W0:Y:S02]  /*84b0*/  F2F.F64.F32 R4, R4 ;  /* 0x0000000400047310 */ /* 0x000e240000201800 */
[----:B0-----:R-:W-:Y:S01]  /*84c0*/  STG.E.64 desc[UR36][R2.64], R4 ;  /* 0x0000000402007986 */ /* 0x001fe2000c101b24 */
[----:B------:R-:W-:Y:S05]  /*84d0*/  EXIT ;  /* 0x000000000000794d */ /* 0x000fea0003800000 */
.L_x_4361:
        /* <DEDUP_REMOVED lines=13> */
.L_x_4375:
        /* <DEDUP_REMOVED lines=16> */
.L_x_4378:
[----:B------:R-:W-:-:S04]  /*86b0*/  SHF.R.U32.HI R22, RZ, 0x18, R22 ;  /* 0x00000018ff167819 */ /* 0x000fc80000011616 */
[----:B------:R-:W-:-:S04]  /*86c0*/  LOP3.LUT R5, R5, 0x80, R22, 0xf8, !PT ;  /* 0x0000008005057812 */ /* 0x000fc800078ef816 */
[----:B------:R-:W-:-:S07]  /*86d0*/  PRMT R0, R5, 0x7610, R0 ;  /* 0x0000761005007816 */ /* 0x000fce0000000000 */
.L_x_4377:
[----:B------:R-:W-:Y:S05]  /*86e0*/  BSYNC.RECONVERGENT B0 ;  /* 0x0000000000007941 */ /* 0x000fea0003800200 */
.L_x_4376:
[----:B------:R-:W-:Y:S01]  /*86f0*/  STG.E.U8 desc[UR36][R2.64], R0 ;  /* 0x0000000002007986 */ /* 0x000fe2000c101124 */
[----:B------:R-:W-:Y:S05]  /*8700*/  EXIT ;  /* 0x000000000000794d */ /* 0x000fea0003800000 */
.L_x_4374:
        /* <DEDUP_REMOVED lines=16> */
.L_x_4381:
[----:B------:R-:W-:-:S04]  /*8810*/  SHF.R.U32.HI R22, RZ, 0x18, R22 ;  /* 0x00000018ff167819 */ /* 0x000fc80000011616 */
[----:B------:R-:W-:-:S04]  /*8820*/  LOP3.LUT R5, R5, 0x80, R22, 0xf8, !PT ;  /* 0x0000008005057812 */ /* 0x000fc800078ef816 */
[----:B------:R-:W-:-:S07]  /*8830*/  PRMT R0, R5, 0x7610, R0 ;  /* 0x0000761005007816 */ /* 0x000fce0000000000 */
.L_x_4380:
[----:B------:R-:W-:Y:S05]  /*8840*/  BSYNC.RECONVERGENT B0 ;  /* 0x0000000000007941 */ /* 0x000fea0003800200 */
.L_x_4379:
[----:B------:R-:W-:Y:S01]  /*8850*/  STG.E.U8 desc[UR36][R2.64], R0 ;  /* 0x0000000002007986 */ /* 0x000fe2000c101124 */
[----:B------:R-:W-:Y:S05]  /*8860*/  EXIT ;  /* 0x000000000000794d */ /* 0x000fea0003800000 */
.L_x_4373:
        /* <DEDUP_REMOVED lines=21> */
.L_x_4383:
[----:B------:R-:W0:Y:S02]  /*89c0*/  F2I.U64.TRUNC R22, R22 ;  /* 0x0000001600167311 */ /* 0x000e24000020d800 */
[----:B0-----:R-:W-:Y:S01]  /*89d0*/  STG.E.64 desc[UR36][R2.64], R22 ;  /* 0x0000001602007986 */ /* 0x001fe2000c101b24 */
[----:B------:R-:W-:Y:S05]  /*89e0*/  EXIT ;  /* 0x000000000000794d */ /* 0x000fea0003800000 */
.L_x_4382:
[----:B------:R-:W0:Y:S02]  /*89f0*/  F2I.FTZ.U32.TRUNC.NTZ R5, R22 ;  /* 0x0000001600057305 */ /* 0x000e24000021f000 */
[----:B0-----:R-:W-:Y:S01]  /*8a00*/  STG.E desc[UR36][R2.64], R5 ;  /* 0x0000000502007986 */ /* 0x001fe2000c101924 */
[----:B------:R-:W-:Y:S05]  /*8a10*/  EXIT ;  /* 0x000000000000794d */ /* 0x000fea0003800000 */
.L_x_4372:
        /* <DEDUP_REMOVED lines=10> */
[----:B------:R-:W-:Y:S01]  /*8ac0*/  STG.E.U8 desc[UR36][R2.64], R5 ;  /* 0x0000000502007986 */ /* 0x000fe2000c101124 */
[----:B------:R-:W-:Y:S05]  /*8ad0*/  EXIT ;  /* 0x000000000000794d */ /* 0x000fea0003800000 */
.L_x_4385:
[----:B------:R-:W-:Y:S01]  /*8ae0*/  FMUL.FTZ R4, R22, 1 ;  /* 0x3f80000016047820 */ /* 0x000fe20000410000 */
[----:B------:R-:W-:-:S05]  /*8af0*/  FMUL.FTZ R6, R23, 1 ;  /* 0x3f80000017067820 */ /* 0x000fca0000410000 */
[----:B------:R-:W-:Y:S08]  /*8b00*/  F2F.F64.F32 R4, R4 ;  /* 0x0000000400047310 */ /* 0x000ff00000201800 */
[----:B------:R-:W0:Y:S02]  /*8b10*/  F2F.F64.F32 R6, R6 ;  /* 0x0000000600067310 */ /* 0x000e240000201800 */
[----:B0-----:R-:W-:Y:S01]  /*8b20*/  STG.E.128 desc[UR36][R2.64], R4 ;  /* 0x0000000402007986 */ /* 0x001fe2000c101d24 */
[----:B------:R-:W-:Y:S05]  /*8b30*/  EXIT ;  /* 0x000000000000794d */ /* 0x000fea0003800000 */
.L_x_4384:
[----:B------:R-:W-:-:S13]  /*8b40*/  ISETP.NE.AND P0, PT, R0, 0xf, PT ;  /* 0x0000000f0000780c */ /* 0x000fda0003f05270 */
[----:B------:R-:W-:Y:S05]  /*8b50*/  @!P0 BRA `(.L_x_4386) ;  /* 0x0000000000e08947 */ /* 0x000fea0003800000 */
[----:B------:R-:W-:-:S13]  /*8b60*/  ISETP.NE.AND P0, PT, R0, 0x17, PT ;  /* 0x000000170000780c */ /* 0x000fda0003f05270 */
[----:B------:R-:W-:Y:S05]  /*8b70*/  @!P0 BRA `(.L_x_4387) ;  /* 0x00000000008c8947 */ /* 0x000fea0003800000 */
[----:B------:R-:W-:-:S13]  /*8b80*/  ISETP.NE.AND P0, PT, R0, 0x18, PT ;  /* 0x000000180000780c */ /* 0x000fda0003f05270 */
[----:B------:R-:W-:Y:S05]  /*8b90*/  @!P0 BRA `(.L_x_4388) ;  /* 0x0000000000448947 */ /* 0x000fea0003800000 */
.L_x_4365:
        /* <DEDUP_REMOVED lines=16> */
.L_x_4389:
[----:B------:R-:W-:Y:S05]  /*8ca0*/  EXIT ;  /* 0x000000000000794d */ /* 0x000fea0003800000 */
.L_x_4388:
        /* <DEDUP_REMOVED lines=12> */
.L_x_4391:
[----:B------:R-:W-:Y:S05]  /*8d70*/  BSYNC.RECONVERGENT B0 ;  /* 0x0000000000007941 */ /* 0x000fea0003800200 */
.L_x_4390:
[----:B------:R-:W-:-:S05]  /*8d80*/  LOP3.LUT R5, R0, 0x80, R7, 0xf8, !PT ;  /* 0x0000008000057812 */ /* 0x000fca00078ef807 */
[----:B------:R-:W-:Y:S01]  /*8d90*/  STG.E.U8 desc[UR36][R2.64], R5 ;  /* 0x0000000502007986 */ /* 0x000fe2000c101124 */
[----:B------:R-:W-:Y:S05]  /*8da0*/  EXIT ;  /* 0x000000000000794d */ /* 0x000fea0003800000 */
.L_x_4387:
        /* <DEDUP_REMOVED lines=11> */
.L_x_4393:
[----:B------:R-:W-:Y:S01]  /*8e60*/  IMAD.MOV.U32 R0, RZ, RZ, 0x7f ;  /* 0x0000007fff007424 */ /* 0x000fe200078e00ff */
[----:B------:R-:W-:-:S04]  /*8e70*/  ISETP.GT.U32.AND P0, PT, R4, 0x7f800000, PT ;  /* 0x7f8000000400780c */ /* 0x000fc80003f04070 */
[----:B------:R-:W-:-:S09]  /*8e80*/  SEL R0, R0, 0x7c, P0 ;  /* 0x0000007c00007807 */ /* 0x000fd20000000000 */
.L_x_4394:
[----:B------:R-:W-:Y:S05]  /*8e90*/  BSYNC.RECONVERGENT B0 ;  /* 0x0000000000007941 */ /* 0x000fea0003800200 */
.L_x_4392:
[----:B------:R-:W-:-:S04]  /*8ea0*/  SHF.R.U32.HI R5, RZ, 0x18, R22 ;  /* 0x00000018ff057819 */ /* 0x000fc80000011616 */
[----:B------:R-:W-:-:S05]  /*8eb0*/  LOP3.LUT R5, R0, 0x80, R5, 0xf8, !PT ;  /* 0x0000008000057812 */ /* 0x000fca00078ef805 */
[----:B------:R-:W-:Y:S01]  /*8ec0*/  STG.E.U8 desc[UR36][R2.64], R5 ;  /* 0x0000000502007986 */ /* 0x000fe2000c101124 */
[----:B------:R-:W-:Y:S05]  /*8ed0*/  EXIT ;  /* 0x000000000000794d */ /* 0x000fea0003800000 */
.L_x_4386:
[----:B------:R-:W-:-:S05]  /*8ee0*/  F2FP.BF16.F32.PACK_AB R22, RZ, R22 ;  /* 0x00000016ff16723e */ /* 0x000fca00000010ff */
[----:B------:R-:W-:Y:S01]  /*8ef0*/  STG.E.U16 desc[UR36][R2.64], R22 ;  /* 0x0000001602007986 */ /* 0x000fe2000c101524 */
[----:B------:R-:W-:Y:S05]  /*8f00*/  EXIT ;  /* 0x000000000000794d */ /* 0x000fea0003800000 */
.L_x_4395:
        /* <DEDUP_REMOVED lines=15> */
.L_x_7528:


//--------------------- .text._ZN2at6native18elementwise_kernelILi128ELi2EZNS0_22gpu_kernel_impl_nocastIZZZNS0_15tan_kernel_cudaERNS_18TensorIteratorBaseEENKUlvE_clEvENKUlvE0_clEvEUlN3c107complexIfEEE_EEvS4_RKT_EUliE_EEviT1_ --------------------------
	.section	.text._ZN2at6native18elementwise_kernelILi128ELi2EZNS0_22gpu_kernel_impl_nocastIZZZNS0_15tan_kernel_cudaERNS_18TensorIteratorBaseEENKUlvE_clEvENKUlvE0_clEvEUlN3c107complexIfEEE_EEvS4_RKT_EUliE_EEviT1_,"ax",@progbits
	.align	128
        .global         _ZN2at6native18elementwise_kernelILi128ELi2EZNS0_22gpu_kernel_impl_nocastIZZZNS0_15tan_kernel_cudaERNS_18TensorIteratorBaseEENKUlvE_clEvENKUlvE0_clEvEUlN3c107complexIfEEE_EEvS4_RKT_EUliE_EEviT1_
        .type           _ZN2at6native18elementwise_kernelILi128ELi2EZNS0_22gpu_kernel_impl_nocastIZZZNS0_15tan_kernel_cudaERNS_18TensorIteratorBaseEENKUlvE_clEvENKUlvE0_clEvEUlN3c107complexIfEEE_EEvS4_RKT_EUliE_EEviT1_,@function
        .size           _ZN2at6native18elementwise_kernelILi128ELi2EZNS0_22gpu_kernel_impl_nocastIZZZNS0_15tan_kernel_cudaERNS_18TensorIteratorBaseEENKUlvE_clEvENKUlvE0_clEvEUlN3c107complexIfEEE_EEvS4_RKT_EUliE_EEviT1_,(.L_x_7529 - _ZN2at6native18elementwise_kernelILi128ELi2EZNS0_22gpu_kernel_impl_nocastIZZZNS0_15tan_kernel_cudaERNS_18TensorIteratorBaseEENKUlvE_clEvENKUlvE0_clEvEUlN3c107complexIfEEE_EEvS4_RKT_EUliE_EEviT1_)
        .other          _ZN2at6native18elementwise_kernelILi128ELi2EZNS0_22gpu_kernel_impl_nocastIZZZNS0_15tan_kernel_cudaERNS_18TensorIteratorBaseEENKUlvE_clEvENKUlvE0_clEvEUlN3c107complexIfEEE_EEvS4_RKT_EUliE_EEviT1_,@"STO_CUDA_ENTRY STV_DEFAULT"
_ZN2at6native18elementwise_kernelILi128ELi2EZNS0_22gpu_kernel_impl_nocastIZZZNS0_15tan_kernel_cudaERNS_18TensorIteratorBaseEENKUlvE_clEvENKUlvE0_clEvEUlN3c107complexIfEEE_EEvS4_RKT_EUliE_EEviT1_:
.text._ZN2at6native18elementwise_kernelILi128ELi2EZNS0_22gpu_kernel_impl_nocastIZZZNS0_15tan_kernel_cudaERNS_18TensorIteratorBaseEENKUlvE_clEvENKUlvE0_clEvEUlN3c107complexIfEEE_EEvS4_RKT_EUliE_EEviT1_:
        /* <DEDUP_REMOVED lines=14> */
[----:B0-----:R-:W2:Y:S02]  /*00e0*/  LDG.E.64 R4, desc[UR6][R4.64] ;  /* 0x0000000604047981 */ /* 0x001ea4000c1e1b00 */
[----:B--2---:R-:W-:-:S05]  /*00f0*/  FADD.FTZ R7, -R5, -RZ ;  /* 0x800000ff05077221 */ /* 0x004fca0000010100 */
        /* <DEDUP_REMOVED lines=12> */
[----:B------:R-:W0:Y:S02]  /*01c0*/  FRND.TRUNC R0, R0 ;  /* 0x0000000000007307 */ /* 0x000e24000020d000 */
        /* <DEDUP_REMOVED lines=9> */
[----:B------:R-:W0:Y:S08]  /*0260*/  MUFU.COS R2, R10 ;  /* 0x0000000a00027308 */ /* 0x000e300000000000 */
[----:B------:R-:W1:Y:S08]  /*0270*/  MUFU.EX2 R9, R9 ;  /* 0x0000000900097308 */ /* 0x000e700000000800 */
[----:B0-----:R-:W-:Y:S01]  /*0280*/  MUFU.RCP R11, R2 ;  /* 0x00000002000b7308 */ /* 0x001fe20000001000 */
[----:B-1----:R-:W-:Y:S01]  /*0290*/  FMUL.FTZ R4, R0, R9 ;  /* 0x0000000900047220 */ /* 0x002fe20000410000 */
[----:B------:R-:W-:-:S06]  /*02a0*/  FFMA.FTZ R9, R8, R13, 0.00019836159481201320887 ;  /* 0x394fff4908097423 */ /* 0x000fcc000001000d */
[----:B------:R-:W0:Y:S01]  /*02b0*/  MUFU.SIN R0, R10 ;  /* 0x0000000a00007308 */ /* 0x000e220000000400 */
[----:B------:R-:W-:-:S04]  /*02c0*/  FFMA.FTZ R9, R8, R9, 0.0083333496004343032837 ;  /* 0x3c08889a08097423 */ /* 0x000fc80000010009 */
[----:B------:R-:W-:-:S03]  /*02d0*/  FFMA.FTZ R9, R8, R9, 0.16666667163372039795 ;  /* 0x3e2aaaab08097423 */ /* 0x000fc60000010009 */
[----:B------:R-:W1:Y:S01]  /*02e0*/  MUFU.RCP R6, R4 ;  /* 0x0000000400067308 */ /* 0x000e620000001000 */
[----:B------:R-:W-:Y:S01]  /*02f0*/  FMUL.FTZ R8, R8, R9 ;  /* 0x0000000908087220 */ /* 0x000fe20000410000 */
[----:B0-----:R-:W-:-:S04]  /*0300*/  FMUL.FTZ R0, R0, R11 ;  /* 0x0000000b00007220 */ /* 0x001fc80000410000 */
[----:B------:R-:W-:Y:S01]  /*0310*/  FFMA.FTZ R2, R0, R0, 1 ;  /* 0x3f80000000027423 */ /* 0x000fe20000010000 */
[----:B-1----:R-:W-:-:S04]  /*0320*/  FMUL.FTZ R5, R6, -0.125 ;  /* 0xbe00000006057820 */ /* 0x002fc80000410000 */
        /* <DEDUP_REMOVED lines=13> */
.L_x_4401:
        /* <DEDUP_REMOVED lines=12> */
.L_x_4400:
[----:B------:R-:W-:-:S05]  /*04c0*/  FADD.FTZ R7, R4, -R4 ;  /* 0x8000000404077221 */ /* 0x000fca0000010000 */
[----:B------:R-:W-:Y:S01]  /*04d0*/  MOV R8, R7 ;  /* 0x0000000700087202 */ /* 0x000fe20000000f00 */
[----:B------:R-:W-:Y:S06]  /*04e0*/  BRA `(.L_x_4402) ;  /* 0x0000000000307947 */ /* 0x000fec0003800000 */
.L_x_4399:
        /* <DEDUP_REMOVED lines=12> */
.L_x_4402:
[----:B------:R-:W0:Y:S01]  /*05b0*/  LDC.64 R4, c[0x0][0x580] ;  /* 0x00016000ff047b82 */ /* 0x000e220000000a00 */
[----:B------:R-:W-:Y:S01]  /*05c0*/  FADD.FTZ R9, -R7, -RZ ;  /* 0x800000ff07097221 */ /* 0x000fe20000010100 */
[----:B------:R-:W-:-:S04]  /*05d0*/  IADD3 R3, PT, PT, R3, 0x80, RZ ;  /* 0x0000008003037810 */ /* 0x000fc80007ffe0ff */
[----:B0-----:R0:W-:Y:S03]  /*05e0*/  STG.E.64 desc[UR6][R4.64], R8 ;  /* 0x0000000804007986 */ /* 0x0011e6000c101b06 */
.L_x_4398:
[----:B------:R-:W-:Y:S05]  /*05f0*/  BSYNC.RECONVERGENT B0 ;  /* 0x0000000000007941 */ /* 0x000fea0003800200 */
.L_x_4397:
[----:B------:R-:W-:-:S13]  /*0600*/  ISETP.GE.AND P0, PT, R3, UR4, PT ;  /* 0x0000000403007c0c */ /* 0x000fda000bf06270 */
[----:B------:R-:W-:Y:S05]  /*0610*/  @P0 EXIT ;  /* 0x000000000000094d */ /* 0x000fea0003800000 */
[----:B------:R-:W1:Y:S02]  /*0620*/  LDC.64 R2, c[0x0][0x588] ;  /* 0x00016200ff027b82 */ /* 0x000e640000000a00 */
[----:B-1----:R-:W0:Y:S02]  /*0630*/  LDG.E.64 R2, desc[UR6][R2.64] ;  /* 0x0000000602027981 */ /* 0x002e24000c1e1b00 */
[----:B0-----:R-:W-:-:S05]  /*0640*/  FADD.FTZ R5, -R3, -RZ ;  /* 0x800000ff03057221 */ /* 0x001fca0000010100 */
        /* <DEDUP_REMOVED lines=48> */
.L_x_4405:
        /* <DEDUP_REMOVED lines=12> */
.L_x_4404:
[----:B------:R-:W-:-:S05]  /*0a10*/  FADD.FTZ R5, R2, -R2 ;  /* 0x8000000202057221 */ /* 0x000fca0000010000 */
[----:B------:R-:W-:Y:S01]  /*0a20*/  MOV R8, R5 ;  /* 0x0000000500087202 */ /* 0x000fe20000000f00 */
[----:B------:R-:W-:Y:S06]  /*0a30*/  BRA `(.L_x_4406) ;  /* 0x0000000000307947 */ /* 0x000fec0003800000 */
.L_x_4403:
        /* <DEDUP_REMOVED lines=12> */
.L_x_4406:
[----:B------:R-:W0:Y:S01]  /*0b00*/  LDC.64 R2, c[0x0][0x580] ;  /* 0x00016000ff027b82 */ /* 0x000e220000000a00 */
[----:B------:R-:W-:-:S05]  /*0b10*/  FADD.FTZ R9, -R5, -RZ ;  /* 0x800000ff05097221 */ /* 0x000fca0000010100 */
[----:B0-----:R-:W-:Y:S01]  /*0b20*/  STG.E.64 desc[UR6][R2.64], R8 ;  /* 0x0000000802007986 */ /* 0x001fe2000c101b06 */
[----:B------:R-:W-:Y:S05]  /*0b30*/  EXIT ;  /* 0x000000000000794d */ /* 0x000fea0003800000 */
.L_x_4396:
        /* <DEDUP_REMOVED lines=305> */
.L_x_4409:
[----:B------:R-:W0:Y:S02]  /*1e50*/  LDCU.64 UR8, c[0x0][0x588] ;  /* 0x0000b100ff0877ac */ /* 0x000e240008000a00 */
[----:B0-----:R-:W-:-:S04]  /*1e60*/  IADD3 R6, P0, PT, R4, UR8, RZ ;  /* 0x0000000804067c10 */ /* 0x001fc8000ff1e0ff */
[----:B------:R-:W-:-:S06]  /*1e70*/  IADD3.X R7, PT, PT, RZ, UR9, RZ, P0, !PT ;  /* 0x00000009ff077c10 */ /* 0x000fcc00087fe4ff */
[----:B------:R-:W2:Y:S01]  /*1e80*/  LDG.E.64 R6, desc[UR6][R6.64] ;  /* 0x0000000606067981 */ /* 0x000ea2000c1e1b00 */
[----:B------:R-:W-:Y:S01]  /*1e90*/  BSSY.RECONVERGENT B1, `(.L_x_4410) ;  /* 0x000004c000017945 */ /* 0x000fe20003800200 */
[----:B--2---:R-:W-:-:S05]  /*1ea0*/  FADD.FTZ R9, -R7, -RZ ;  /* 0x800000ff07097221 */ /* 0x004fca0000010100 */
        /* <DEDUP_REMOVED lines=16> */
.L_x_4411:
        /* <DEDUP_REMOVED lines=18> */
.L_x_4413:
        /* <DEDUP_REMOVED lines=40> */
.L_x_4412:
[----:B------:R-:W-:Y:S05]  /*2350*/  BSYNC.RECONVERGENT B1 ;  /* 0x0000000000017941 */ /* 0x000fea0003800200 */
.L_x_4410:
[----:B------:R-:W0:Y:S01]  /*2360*/  LDCU.64 UR8, c[0x0][0x580] ;  /* 0x0000b000ff0877ac */ /* 0x000e220008000a00 */
[----:B------:R-:W-:Y:S01]  /*2370*/  FADD.FTZ R9, -R9, -RZ ;  /* 0x800000ff09097221 */ /* 0x000fe20000010100 */
[----:B------:R-:W-:Y:S02]  /*2380*/  IADD3 R3, PT, PT, R3, 0x80, RZ ;  /* 0x0000008003037810 */ /* 0x000fe40007ffe0ff */
[----:B0-----:R-:W-:-:S04]  /*2390*/  IADD3 R4, P0, PT, R5, UR8, RZ ;  /* 0x0000000805047c10 */ /* 0x001fc8000ff1e0ff */
[----:B------:R-:W-:-:S05]  /*23a0*/  IADD3.X R5, PT, PT, RZ, UR9, RZ, P0, !PT ;  /* 0x00000009ff057c10 */ /* 0x000fca00087fe4ff */
[----:B------:R0:W-:Y:S04]  /*23b0*/  STG.E.64 desc[UR6][R4.64], R8 ;  /* 0x0000000804007986 */ /* 0x0001e8000c101b06 */
.L_x_4408:
[----:B------:R-:W-:Y:S05]  /*23c0*/  BSYNC.RECONVERGENT B0 ;  /* 0x0000000000007941 */ /* 0x000fea0003800200 */
.L_x_4407:
        /* <DEDUP_REMOVED lines=300> */
.L_x_4414:
[----:B------:R-:W0:Y:S02]  /*3690*/  LDCU.128 UR8, c[0x0][0x580] ;  /* 0x0000b000ff0877ac */ /* 0x000e240008000c00 */
[----:B0-----:R-:W-:-:S04]  /*36a0*/  IADD3 R4, P0, PT, R2, UR10, RZ ;  /* 0x0000000a02047c10 */ /* 0x001fc8000ff1e0ff */
[----:B------:R-:W-:-:S06]  /*36b0*/  IADD3.X R5, PT, PT, RZ, UR11, RZ, P0, !PT ;  /* 0x0000000bff057c10 */ /* 0x000fcc00087fe4ff */
[----:B------:R-:W2:Y:S01]  /*36c0*/  LDG.E.64 R4, desc[UR6][R4.64] ;  /* 0x0000000604047981 */ /* 0x000ea2000c1e1b00 */
[----:B------:R-:W-:Y:S01]  /*36d0*/  IADD3 R2, P1, PT, R3, UR8, RZ ;  /* 0x0000000803027c10 */ /* 0x000fe2000ff3e0ff */
[----:B------:R-:W-:Y:S03]  /*36e0*/  BSSY.RECONVERGENT B0, `(.L_x_4415) ;  /* 0x000004e000007945 */ /* 0x000fe60003800200 */
[----:B------:R-:W-:Y:S01]  /*36f0*/  IADD3.X R3, PT, PT, RZ, UR9, RZ, P1, !PT ;  /* 0x00000009ff037c10 */ /* 0x000fe20008ffe4ff */
        /* <DEDUP_REMOVED lines=49> */
.L_x_4418:
        /* <DEDUP_REMOVED lines=12> */
.L_x_4417:
[----:B------:R-:W-:-:S05]  /*3ad0*/  FADD.FTZ R7, R4, -R4 ;  /* 0x8000000404077221 */ /* 0x000fca0000010000 */
[----:B------:R-:W-:Y:S01]  /*3ae0*/  MOV R10, R7 ;  /* 0x00000007000a7202 */ /* 0x000fe20000000f00 */
[----:B------:R-:W-:Y:S06]  /*3af0*/  BRA `(.L_x_4419) ;  /* 0x0000000000307947 */ /* 0x000fec0003800000 */
.L_x_4416:
        /* <DEDUP_REMOVED lines=12> */
.L_x_4419:
[----:B------:R-:W-:Y:S05]  /*3bc0*/  BSYNC.RECONVERGENT B0 ;  /* 0x0000000000007941 */ /* 0x000fea0003800200 */
.L_x_4415:
[----:B------:R-:W-:-:S05]  /*3bd0*/  FADD.FTZ R11, -R7, -RZ ;  /* 0x800000ff070b7221 */ /* 0x000fca0000010100 */
[----:B------:R-:W-:Y:S01]  /*3be0*/  STG.E.64 desc[UR6][R2.64], R10 ;  /* 0x0000000a02007986 */ /* 0x000fe2000c101b06 */
[----:B------:R-:W-:Y:S05]  /*3bf0*/  EXIT ;  /* 0x000000000000794d */ /* 0x000fea0003800000 */
.L_x_4420:
        /* <DEDUP_REMOVED lines=16> */
.L_x_7529:


//--------------------- .text._ZN2at6native27unrolled_elementwise_kernelIZZZNS0_15tan_kernel_cudaERNS_18TensorIteratorBaseEENKUlvE_clEvENKUlvE0_clEvEUlN3c107complexIfEEE_St5arrayIPcLm2EELi4E23TrivialOffsetCalculatorILi1EjESE_NS0_6memory15LoadWithoutCastENSF_16StoreWithoutCastEEEviT_T0_T2_T3_T4_T5_ --------------------------
	.section	.text._ZN2at6native27unrolled_elementwise_kernelIZZZNS0_15tan_kernel_cudaERNS_18TensorIteratorBaseEENKUlvE_clEvENKUlvE0_clEvEUlN3c107complexIfEEE_St5arrayIPcLm2EELi4E23TrivialOffsetCalculatorILi1EjESE_NS0_6memory15LoadWithoutCastENSF_16StoreWithoutCastEEEviT_T0_T2_T3_T4_T5_,"ax",@progbits
	.align	128
        .global         _ZN2at6native27unrolled_elementwise_kernelIZZZNS0_15tan_kernel_cudaERNS_18TensorIteratorBaseEENKUlvE_clEvENKUlvE0_clEvEUlN3c107complexIfEEE_St5arrayIPcLm2EELi4E23TrivialOffsetCalculatorILi1EjESE_NS0_6memory15LoadWithoutCastENSF_16StoreWithoutCastEEEviT_T0_T2_T3_T4_T5_
        .type           _ZN2at6native27unrolled_elementwise_kernelIZZZNS0_15tan_kernel_cudaERNS_18TensorIteratorBaseEENKUlvE_clEvENKUlvE0_clEvEUlN3c107complexIfEEE_St5arrayIPcLm2EELi4E23TrivialOffsetCalculatorILi1EjESE_NS0_6memory15LoadWithoutCastENSF_16StoreWithoutCastEEEviT_T0_T2_T3_T4_T5_,@function
        .size           _ZN2at6native27unrolled_elementwise_kernelIZZZNS0_15tan_kernel_cudaERNS_18TensorIteratorBaseEENKUlvE_clEvENKUlvE0_clEvEUlN3c107complexIfEEE_St5arrayIPcLm2EELi4E23TrivialOffsetCalculatorILi1EjESE_NS0_6memory15LoadWithoutCastENSF_16StoreWithoutCastEEEviT_T0_T2_T3_T4_T5_,(.L_x_7530 - _ZN2at6native27unrolled_elementwise_kernelIZZZNS0_15tan_kernel_cudaERNS_18TensorIteratorBaseEENKUlvE_clEvENKUlvE0_clEvEUlN3c107complexIfEEE_St5arrayIPcLm2EELi4E23TrivialOffsetCalculatorILi1EjESE_NS0_6memory15LoadWithoutCastENSF_16StoreWithoutCastEEEviT_T0_T2_T3_T4_T5_)
        .other          _ZN2at6native27unrolled_elementwise_kernelIZZZNS0_15tan_kernel_cudaERNS_18TensorIteratorBaseEENKUlvE_clEvENKUlvE0_clEvEUlN3c107complexIfEEE_St5arrayIPcLm2EELi4E23TrivialOffsetCalculatorILi1EjESE_NS0_6memory15LoadWithoutCastENSF_16StoreWithoutCastEEEviT_T0_T2_T3_T4_T5_,@"STO_CUDA_ENTRY STV_DEFAULT"
_ZN2at6native27unrolled_elementwise_kernelIZZZNS0_15tan_kernel_cudaERNS_18TensorIteratorBaseEENKUlvE_clEvENKUlvE0_clEvEUlN3c107complexIfEEE_St5arrayIPcLm2EELi4E23TrivialOffsetCalculatorILi1EjESE_NS0_6memory15LoadWithoutCastENSF_16StoreWithoutCastEEEviT_T0_T2_T3_T4_T5_:
.text._ZN2at6native27unrolled_elementwise_kernelIZZZNS0_15tan_kernel_cudaERNS_18TensorIteratorBaseEENKUlvE_clEvENKUlvE0_clEvEUlN3c107complexIfEEE_St5arrayIPcLm2EELi4E23TrivialOffsetCalculatorILi1EjESE_NS0_6memory15LoadWithoutCastENSF_16StoreWithoutCastEEEviT_T0_T2_T3_T4_T5_:
        /* <DEDUP_REMOVED lines=9> */
[----:B------:R-:W0:Y:S01]  /*0090*/  @!P0 LDC.64 R12, c[0x0][0x390] ;  /* 0x0000e400ff0c8b82 */ /* 0x000e220000000a00 */
[----:B------:R-:W-:Y:S02]  /*00a0*/  @!P0 LEA R11, R0, R9, 0x9 ;  /* 0x00000009000b8211 */ /* 0x000fe400078e48ff */
[----:B------:R-:W-:-:S13]  /*00b0*/  ISETP.GE.AND P1, PT, R7, R8, PT ;  /* 0x000000080700720c */ /* 0x000fda0003f26270 */
[----:B------:R-:W-:Y:S01]  /*00c0*/  @!P1 LEA R15, R0, R7, 0x9 ;  /* 0x00000007000f9211 */ /* 0x000fe200078e48ff */
[----:B------:R-:W2:Y:S01]  /*00d0*/  @!P1 LDC.64 R16, c[0x0][0x390] ;  /* 0x0000e400ff109b82 */ /* 0x000ea20000000a00 */
[----:B------:R-:W-:-:S04]  /*00e0*/  @!P1 IADD3 R7, PT, PT, R7, 0x80, RZ ;  /* 0x0000008007079810 */ /* 0x000fc80007ffe0ff */
[----:B------:R-:W-:Y:S01]  /*00f0*/  ISETP.GE.AND P3, PT, R7, R8, PT ;  /* 0x000000080700720c */ /* 0x000fe20003f66270 */
[----:B0-----:R-:W-:Y:S01]  /*0100*/  @!P0 IMAD.WIDE.U32 R12, R11, 0x8, R12 ;  /* 0x000000080b0c8825 */ /* 0x001fe200078e000c */
[----:B------:R-:W-:-:S11]  /*0110*/  CS2R R10, SRZ ;  /* 0x00000000000a7805 */ /* 0x000fd6000001ff00 */
[----:B------:R-:W-:Y:S01]  /*0120*/  @!P3 LEA R21, R0, R7, 0x9 ;  /* 0x000000070015b211 */ /* 0x000fe200078e48ff */
[----:B------:R-:W0:Y:S01]  /*0130*/  @!P3 LDC.64 R4, c[0x0][0x390] ;  /* 0x0000e400ff04bb82 */ /* 0x000e220000000a00 */
[----:B------:R-:W-:-:S04]  /*0140*/  @!P3 IADD3 R7, PT, PT, R7, 0x80, RZ ;  /* 0x000000800707b810 */ /* 0x000fc80007ffe0ff */
[----:B------:R-:W-:Y:S01]  /*0150*/  ISETP.GE.AND P2, PT, R7, R8, PT ;  /* 0x000000080700720c */ /* 0x000fe20003f46270 */
[----:B--2---:R-:W-:Y:S01]  /*0160*/  @!P1 IMAD.WIDE.U32 R16, R15, 0x8, R16 ;  /* 0x000000080f109825 */ /* 0x004fe200078e0010 */
[----:B------:R-:W-:-:S04]  /*0170*/  CS2R R14, SRZ ;  /* 0x00000000000e7805 */ /* 0x000fc8000001ff00 */
[----:B-1----:R1:W5:Y:S04]  /*0180*/  @!P1 LDG.E.64 R10, desc[UR4][R16.64] ;  /* 0x00000004100a9981 */ /* 0x002368000c1e1b00 */
[----:B------:R1:W5:Y:S03]  /*0190*/  @!P0 LDG.E.64 R14, desc[UR4][R12.64] ;  /* 0x000000040c0e8981 */ /* 0x000366000c1e1b00 */
[----:B------:R-:W2:Y:S01]  /*01a0*/  @!P2 LDC.64 R2, c[0x0][0x390] ;  /* 0x0000e400ff02ab82 */ /* 0x000ea20000000a00 */
[----:B------:R-:W-:Y:S02]  /*01b0*/  @!P2 LEA R19, R0, R7, 0x9 ;  /* 0x000000070013a211 */ /* 0x000fe400078e48ff */
[----:B------:R-:W-:Y:S01]  /*01c0*/  CS2R R6, SRZ ;  /* 0x0000000000067805 */ /* 0x000fe2000001ff00 */
[----:B0-----:R-:W-:-:S05]  /*01d0*/  @!P3 IMAD.WIDE.U32 R20, R21, 0x8, R4 ;  /* 0x000000081514b825 */ /* 0x001fca00078e0004 */
[----:B------:R1:W5:Y:S01]  /*01e0*/  @!P3 LDG.E.64 R6, desc[UR4][R20.64] ;  /* 0x000000041406b981 */ /* 0x000362000c1e1b00 */
[----:B--2---:R-:W-:Y:S01]  /*01f0*/  @!P2 IMAD.WIDE.U32 R18, R19, 0x8, R2 ;  /* 0x000000081312a825 */ /* 0x004fe200078e0002 */
[----:B------:R-:W-:-:S06]  /*0200*/  CS2R R2, SRZ ;  /* 0x0000000000027805 */ /* 0x000fcc000001ff00 */
[----:B------:R1:W5:Y:S01]  /*0210*/  @!P2 LDG.E.64 R2, desc[UR4][R18.64] ;  /* 0x000000041202a981 */ /* 0x000362000c1e1b00 */
[----:B------:R-:W-:Y:S01]  /*0220*/  ISETP.GE.AND P0, PT, R9, R8, PT ;  /* 0x000000080900720c */ /* 0x000fe20003f06270 */
[----:B------:R-:W-:Y:S01]  /*0230*/  BSSY.RECONVERGENT B0, `(.L_x_4421) ;  /* 0x0000052000007945 */ /* 0x000fe20003800200 */
[----:B------:R-:W-:-:S11]  /*0240*/  CS2R R4, SRZ ;  /* 0x0000000000047805 */ /* 0x000fd6000001ff00 */
[----:B-1----:R-:W-:Y:S05]  /*0250*/  @P0 BRA `(.L_x_4422) ;  /* 0x00000004003c0947 */ /* 0x002fea0003800000 */
[----:B-----5:R-:W-:Y:S01]  /*0260*/  FADD.FTZ R16, -R15, -RZ ;  /* 0x800000ff0f107221 */ /* 0x020fe20000010100 */
[----:B------:R-:W-:Y:S04]  /*0270*/  BSSY.RECONVERGENT B1, `(.L_x_4423) ;  /* 0x000004c000017945 */ /* 0x000fe80003800200 */
        /* <DEDUP_REMOVED lines=17> */
.L_x_4424:
        /* <DEDUP_REMOVED lines=18> */
.L_x_4426:
[----:B------:R-:W-:Y:S01]  /*04b0*/  FMUL.FTZ R4, |R5|, 1.4426950216293334961 ;  /* 0x3fb8aa3b05047820 */ /* 0x000fe20000410200 */
[----:B------:R-:W-:Y:S01]  /*04c0*/  MOV R13, 0x42fc0000 ;  /* 0x42fc0000000d7802 */ /* 0x000fe20000000f00 */
[----:B------:R-:W-:Y:S01]  /*04d0*/  FMUL.RZ R17, R14, 0.15915493667125701904 ;  /* 0x3e22f9830e117820 */ /* 0x000fe2000040c000 */
[----:B------:R-:W-:-:S03]  /*04e0*/  FMUL.FTZ R15, R15, R15 ;  /* 0x0000000f0f0f7220 */ /* 0x000fc60000410000 */
[----:B------:R-:W0:Y:S08]  /*04f0*/  FRND.TRUNC R4, R4 ;  /* 0x0000000400047307 */ /* 0x000e30000020d000 */
[----:B------:R-:W1:Y:S01]  /*0500*/  MUFU.COS R16, R17 ;  /* 0x0000001100107308 */ /* 0x000e620000000000 */
[----:B0-----:R-:W-:-:S07]  /*0510*/  FSETP.GT.FTZ.AND P1, PT, |R4|, 126, PT ;  /* 0x42fc00000400780b */ /* 0x001fce0003f34200 */
[----:B------:R-:W-:Y:S01]  /*0520*/  MUFU.SIN R19, R17 ;  /* 0x0000001100137308 */ /* 0x000fe20000000400 */
[----:B------:R-:W-:-:S04]  /*0530*/  LOP3.LUT R13, R13, 0x80000000, R4, 0xb8, !PT ;  /* 0x800000000d0d7812 */ /* 0x000fc800078eb804 */
[----:B------:R-:W-:Y:S01]  /*0540*/  FSEL R12, R13, R4, P1 ;  /* 0x000000040d0c7208 */ /* 0x000fe20000800000 */
[----:B------:R-:W-:Y:S01]  /*0550*/  HFMA2 R4, -RZ, RZ, 0.389892578125, 0.0002090930938720703125 ;  /* 0x363d0adaff047431 */ /* 0x000fe200000001ff */
[----:B------:R-:W-:Y:S01]  /*0560*/  FSETP.GE.FTZ.AND P1, PT, |R5|, 1, PT ;  /* 0x3f8000000500780b */ /* 0x000fe20003f36200 */
[----:B-1----:R-:W-:Y:S02]  /*0570*/  MUFU.RCP R16, R16 ;  /* 0x0000001000107308 */ /* 0x002fe40000001000 */
[----:B------:R-:W-:-:S04]  /*0580*/  FFMA.FTZ R13, R12, -0.69314718246459960938, |R5| ;  /* 0xbf3172180c0d7823 */ /* 0x000fc80000010405 */
[C---:B------:R-:W-:Y:S01]  /*0590*/  FFMA.FTZ R13, R12.reuse, 1.9046542121259335545e-09, R13 ;  /* 0x3102e3080c0d7823 */ /* 0x040fe2000001000d */
[----:B------:R-:W-:Y:S01]  /*05a0*/  FADD.FTZ R12, R12, 12583037 ;  /* 0x4b40007d0c0c7421 */ /* 0x000fe20000010000 */
[----:B------:R-:W-:Y:S02]  /*05b0*/  FFMA.FTZ R4, R15, R4, 0.00019836159481201320887 ;  /* 0x394fff490f047423 */ /* 0x000fe40000010004 */
[----:B------:R-:W-:Y:S02]  /*05c0*/  FMUL.FTZ R13, R13, 1.4426950216293334961 ;  /* 0x3fb8aa3b0d0d7820 */ /* 0x000fe40000410000 */
[----:B------:R-:W-:-:S04]  /*05d0*/  SHF.L.U32 R12, R12, 0x17, RZ ;  /* 0x000000170c0c7819 */ /* 0x000fc800000006ff */
[----:B------:R-:W0:Y:S02]  /*05e0*/  MUFU.EX2 R13, R13 ;  /* 0x0000000d000d7308 */ /* 0x000e240000000800 */
[----:B0-----:R-:W-:-:S06]  /*05f0*/  FMUL.FTZ R12, R12, R13 ;  /* 0x0000000d0c0c7220 */ /* 0x001fcc0000410000 */
[----:B------:R-:W0:Y:S02]  /*0600*/  MUFU.RCP R14, R12 ;  /* 0x0000000c000e7308 */ /* 0x000e240000001000 */
[----:B0-----:R-:W-:Y:S01]  /*0610*/  FMUL.FTZ R13, R14, -0.125 ;  /* 0xbe0000000e0d7820 */ /* 0x001fe20000410000 */
[----:B------:R-:W-:-:S03]  /*0620*/  FFMA.FTZ R14, R15, R4, 0.0083333496004343032837 ;  /* 0x3c08889a0f0e7423 */ /* 0x000fc60000010004 */
[----:B------:R-:W-:Y:S01]  /*0630*/  FFMA.FTZ R4, R12, 2, R13 ;  /* 0x400000000c047823 */ /* 0x000fe2000001000d */
[----:B------:R-:W-:-:S04]  /*0640*/  FFMA.FTZ R14, R15, R14, 0.16666667163372039795 ;  /* 0x3e2aaaab0f0e7423 */ /* 0x000fc8000001000e */
[----:B------:R-:W-:Y:S01]  /*0650*/  FMUL.FTZ R14, R15, R14 ;  /* 0x0000000e0f0e7220 */ /* 0x000fe20000410000 */
[--C-:B------:R-:W-:Y:S01]  /*0660*/  LOP3.LUT R12, R4, 0x80000000, R5.reuse, 0xb8, !PT ;  /* 0x80000000040c7812 */ /* 0x100fe200078eb805 */
[----:B------:R-:W-:Y:S02]  /*0670*/  FMUL.FTZ R4, R19, R16 ;  /* 0x0000001013047220 */ /* 0x000fe40000410000 */
[----:B------:R-:W-:Y:S02]  /*0680*/  @!P1 FFMA.FTZ R12, R5, R14, R5 ;  /* 0x0000000e050c9223 */ /* 0x000fe40000010005 */
[----:B------:R-:W-:Y:S02]  /*0690*/  FFMA.FTZ R5, R4, R4, 1 ;  /* 0x3f80000004057423 */ /* 0x000fe40000010004 */
[-C--:B------:R-:W-:Y:S02]  /*06a0*/  FFMA.FTZ R13, R12, R12.reuse, 1 ;  /* 0x3f8000000c0d7423 */ /* 0x080fe4000001000c */
[----:B------:R-:W-:-:S02]  /*06b0*/  FMUL.FTZ R15, R5, R12 ;  /* 0x0000000c050f7220 */ /* 0x000fc40000410000 */
[----:B------:R-:W0:Y:S02]  /*06c0*/  MUFU.SQRT R14, R13 ;  /* 0x0000000d000e7308 */ /* 0x000e240000002000 */
[----:B------:R-:W-:-:S06]  /*06d0*/  FFMA.FTZ R15, R12, R15, 1 ;  /* 0x3f8000000c0f7423 */ /* 0x000fcc000001000f */
[----:B------:R-:W1:Y:S01]  /*06e0*/  MUFU.RCP R15, R15 ;  /* 0x0000000f000f7308 */ /* 0x000e620000001000 */
[----:B0-----:R-:W-:-:S04]  /*06f0*/  FMUL.FTZ R5, R5, R14 ;  /* 0x0000000e05057220 */ /* 0x001fc80000410000 */
[----:B------:R-:W-:Y:S01]  /*0700*/  FMUL.FTZ R5, R12, R5 ;  /* 0x000000050c057220 */ /* 0x000fe20000410000 */
[----:B-1----:R-:W-:-:S03]  /*0710*/  FMUL.FTZ R4, R4, R15 ;  /* 0x0000000f04047220 */ /* 0x002fc60000410000 */
[----:B------:R-:W-:-:S07]  /*0720*/  FMUL.FTZ R5, R5, R15 ;  /* 0x0000000f05057220 */ /* 0x000fce0000410000 */
.L_x_4425:
[----:B------:R-:W-:Y:S05]  /*0730*/  BSYNC.RECONVERGENT B1 ;  /* 0x0000000000017941 */ /* 0x000fea0003800200 */
.L_x_4423:
[----:B------:R-:W-:-:S07]  /*0740*/  FADD.FTZ R5, -R5, -RZ ;  /* 0x800000ff05057221 */ /* 0x000fce0000010100 */
.L_x_4422:
[----:B------:R-:W-:Y:S05]  /*0750*/  BSYNC.RECONVERGENT B0 ;  /* 0x0000000000007941 */ /* 0x000fea0003800200 */
.L_x_4421:
[----:B-----5:R-:W-:Y:S01]  /*0760*/  IADD3 R15, PT, PT, R9, 0x80, RZ ;  /* 0x00000080090f7810 */ /* 0x020fe20007ffe0ff */
[----:B------:R-:W-:Y:S01]  /*0770*/  BSSY.RECONVERGENT B0, `(.L_x_4427) ;  /* 0x0000053000007945 */ /* 0x000fe20003800200 */
[----:B------:R-:W-:Y:S02]  /*0780*/  CS2R R12, SRZ ;  /* 0x00000000000c7805 */ /* 0x000fe4000001ff00 */
        /* <DEDUP_REMOVED lines=17> */
[----:B------:R-:W-:Y:S01]  /*08a0*/  MUFU.SIN R10, R20 ;  /* 0x00000014000a7308 */ /* 0x000fe20000000400 */
[----:B0-----:R-:W-:-:S02]  /*08b0*/  FSETP.GT.FTZ.AND P1, PT, |R12|, 126, PT ;  /* 0x42fc00000c00780b */ /* 0x001fc40003f34200 */
        /* <DEDUP_REMOVED lines=11> */
[----:B-1----:R-:W-:Y:S01]  /*0970*/  FMUL.FTZ R14, R14, R17 ;  /* 0x000000110e0e7220 */ /* 0x002fe20000410000 */
[----:B------:R-:W-:-:S06]  /*0980*/  FFMA.FTZ R17, R18, R21, 0.00019836159481201320887 ;  /* 0x394fff4912117423 */ /* 0x000fcc0000010015 */
[----:B------:R-:W1:Y:S01]  /*0990*/  MUFU.RCP R16, R14 ;  /* 0x0000000e00107308 */ /* 0x000e620000001000 */
[----:B------:R-:W-:Y:S01]  /*09a0*/  FFMA.FTZ R17, R18, R17, 0.0083333496004343032837 ;  /* 0x3c08889a12117423 */ /* 0x000fe20000010011 */
[----:B0-----:R-:W-:-:S03]  /*09b0*/  FMUL.FTZ R10, R10, R19 ;  /* 0x000000130a0a7220 */ /* 0x001fc60000410000 */
[----:B------:R-:W-:-:S04]  /*09c0*/  FFMA.FTZ R17, R18, R17, 0.16666667163372039795 ;  /* 0x3e2aaaab12117423 */ /* 0x000fc80000010011 */
[----:B------:R-:W-:Y:S01]  /*09d0*/  FMUL.FTZ R18, R18, R17 ;  /* 0x0000001112127220 */ /* 0x000fe20000410000 */
[----:B-1----:R-:W-:-:S04]  /*09e0*/  FMUL.FTZ R11, R16, -0.125 ;  /* 0xbe000000100b7820 */ /* 0x002fc80000410000 */
[----:B------:R-:W-:Y:S01]  /*09f0*/  FFMA.FTZ R16, R14, 2, R11 ;  /* 0x400000000e107823 */ /* 0x000fe2000001000b */
[----:B------:R-:W-:-:S04]  /*0a00*/  FFMA.FTZ R11, R10, R10, 1 ;  /* 0x3f8000000a0b7423 */ /* 0x000fc8000001000a */
        /* <DEDUP_REMOVED lines=12> */
.L_x_4432:
        /* <DEDUP_REMOVED lines=12> */
.L_x_4431:
[----:B------:R-:W-:-:S05]  /*0b90*/  FADD.FTZ R13, R10, -R10 ;  /* 0x8000000a0a0d7221 */ /* 0x000fca0000010000 */
[----:B------:R-:W-:Y:S01]  /*0ba0*/  MOV R12, R13 ;  /* 0x0000000d000c7202 */ /* 0x000fe20000000f00 */
[----:B------:R-:W-:Y:S06]  /*0bb0*/  BRA `(.L_x_4433) ;  /* 0x0000000000307947 */ /* 0x000fec0003800000 */
.L_x_4430:
        /* <DEDUP_REMOVED lines=12> */
.L_x_4433:
[----:B------:R-:W-:Y:S05]  /*0c80*/  BSYNC.RECONVERGENT B1 ;  /* 0x0000000000017941 */ /* 0x000fea0003800200 */
.L_x_4429:
[----:B------:R-:W-:-:S07]  /*0c90*/  FADD.FTZ R13, -R13, -RZ ;  /* 0x800000ff0d0d7221 */ /* 0x000fce0000010100 */
.L_x_4428:
[----:B------:R-:W-:Y:S05]  /*0ca0*/  BSYNC.RECONVERGENT B0 ;  /* 0x0000000000007941 */ /* 0x000fea0003800200 */
.L_x_4427:
[----:B------:R-:W-:Y:S01]  /*0cb0*/  IADD3 R11, PT, PT, R9, 0x100, RZ ;  /* 0x00000100090b7810 */ /* 0x000fe20007ffe0ff */
[----:B------:R-:W-:Y:S03]  /*0cc0*/  BSSY.RECONVERGENT B0, `(.L_x_4434) ;  /* 0x0000053000007945 */ /* 0x000fe60003800200 */
[----:B------:R-:W-:Y:S02]  /*0cd0*/  ISETP.GE.AND P1, PT, R11, R8, PT ;  /* 0x000000080b00720c */ /* 0x000fe40003f26270 */
[----:B------:R-:W-:-:S11]  /*0ce0*/  CS2R R10, SRZ ;  /* 0x00000000000a7805 */ /* 0x000fd6000001ff00 */
        /* <DEDUP_REMOVED lines=51> */
.L_x_4439:
        /* <DEDUP_REMOVED lines=12> */
.L_x_4438:
[----:B------:R-:W-:-:S05]  /*10e0*/  FADD.FTZ R11, R6, -R6 ;  /* 0x80000006060b7221 */ /* 0x000fca0000010000 */
[----:B------:R-:W-:Y:S01]  /*10f0*/  MOV R10, R11 ;  /* 0x0000000b000a7202 */ /* 0x000fe20000000f00 */
[----:B------:R-:W-:Y:S06]  /*1100*/  BRA `(.L_x_4440) ;  /* 0x0000000000307947 */ /* 0x000fec0003800000 */
.L_x_4437:
        /* <DEDUP_REMOVED lines=12> */
.L_x_4440:
[----:B------:R-:W-:Y:S05]  /*11d0*/  BSYNC.RECONVERGENT B1 ;  /* 0x0000000000017941 */ /* 0x000fea0003800200 */
.L_x_4436:
[----:B------:R-:W-:-:S07]  /*11e0*/  FADD.FTZ R11, -R11, -RZ ;  /* 0x800000ff0b0b7221 */ /* 0x000fce0000010100 */
.L_x_4435:
[----:B------:R-:W-:Y:S05]  /*11f0*/  BSYNC.RECONVERGENT B0 ;  /* 0x0000000000007941 */ /* 0x000fea0003800200 */
.L_x_4434:
        /* <DEDUP_REMOVED lines=55> */
.L_x_4446:
        /* <DEDUP_REMOVED lines=12> */
.L_x_4445:
[----:B------:R-:W-:-:S05]  /*1630*/  FADD.FTZ R7, R2, -R2 ;  /* 0x8000000202077221 */ /* 0x000fca0000010000 */
[----:B------:R-:W-:Y:S01]  /*1640*/  MOV R6, R7 ;  /* 0x0000000700067202 */ /* 0x000fe20000000f00 */
[----:B------:R-:W-:Y:S06]  /*1650*/  BRA `(.L_x_4447) ;  /* 0x0000000000307947 */ /* 0x000fec0003800000 */
.L_x_4444:
        /* <DEDUP_REMOVED lines=12> */
.L_x_4447:
[----:B------:R-:W-:Y:S05]  /*1720*/  BSYNC.RECONVERGENT B1 ;  /* 0x0000000000017941 */ /* 0x000fea0003800200 */
.L_x_4443:
[----:B------:R-:W-:-:S07]  /*1730*/  FADD.FTZ R7, -R7, -RZ ;  /* 0x800000ff07077221 */ /* 0x000fce0000010100 */
.L_x_4442:
[----:B------:R-:W-:Y:S05]  /*1740*/  BSYNC.RECONVERGENT B0 ;  /* 0x0000000000007941 */ /* 0x000fea0003800200 */
.L_x_4441:
[----:B------:R-:W0:Y:S01]  /*1750*/  @!P0 LDC.64 R2, c[0x0][0x388] ;  /* 0x0000e200ff028b82 */ /* 0x000e220000000a00 */
[----:B------:R-:W-:Y:S01]  /*1760*/  @!P0 LEA R17, R0, R9, 0x9 ;  /* 0x0000000900118211 */ /* 0x000fe200078e48ff */
[----:B------:R-:W-:Y:S01]  /*1770*/  BSSY.RECONVERGENT B0, `(.L_x_4448) ;  /* 0x0000010000007945 */ /* 0x000fe20003800200 */
[----:B------:R-:W-:-:S04]  /*1780*/  @!P0 MOV R9, R15 ;  /* 0x0000000f00098202 */ /* 0x000fc80000000f00 */
[----:B------:R-:W-:Y:S01]  /*1790*/  ISETP.GE.AND P1, PT, R9, R8, PT ;  /* 0x000000080900720c */ /* 0x000fe20003f26270 */
[----:B0-----:R-:W-:-:S05]  /*17a0*/  @!P0 IMAD.WIDE.U32 R2, R17, 0x8, R2 ;  /* 0x0000000811028825 */ /* 0x001fca00078e0002 */
[----:B------:R0:W-:Y:S07]  /*17b0*/  @!P0 STG.E.64 desc[UR4][R2.64], R4 ;  /* 0x0000000402008986 */ /* 0x0001ee000c101b04 */
[----:B------:R-:W-:Y:S05]  /*17c0*/  @P1 BRA `(.L_x_4449) ;  /* 0x0000000000281947 */ /* 0x000fea0003800000 */
[----:B0-----:R-:W0:Y:S01]  /*17d0*/  LDC.64 R2, c[0x0][0x388] ;  /* 0x0000e200ff027b82 */ /* 0x001e220000000a00 */
[----:B------:R-:W-:Y:S02]  /*17e0*/  LEA R5, R0, R9, 0x9 ;  /* 0x0000000900057211 */ /* 0x000fe400078e48ff */
[----:B------:R-:W-:-:S04]  /*17f0*/  IADD3 R9, PT, PT, R9, 0x80, RZ ;  /* 0x0000008009097810 */ /* 0x000fc80007ffe0ff */
[----:B------:R-:W-:-:S13]  /*1800*/  ISETP.GE.AND P0, PT, R9, R8, PT ;  /* 0x000000080900720c */ /* 0x000fda0003f06270 */
[----:B------:R-:W-:Y:S02]  /*1810*/  @!P0 LEA R15, R0, R9, 0x9 ;  /* 0x00000009000f8211 */ /* 0x000fe400078e48ff */
[----:B------:R-:W-:Y:S01]  /*1820*/  @!P0 IADD3 R9, PT, PT, R9, 0x80, RZ ;  /* 0x0000008009098810 */ /* 0x000fe20007ffe0ff */
[----:B0-----:R-:W-:-:S04]  /*1830*/  IMAD.WIDE.U32 R4, R5, 0x8, R2 ;  /* 0x0000000805047825 */ /* 0x001fc800078e0002 */
[----:B------:R-:W-:Y:S01]  /*1840*/  @!P0 IMAD.WIDE.U32 R2, R15, 0x8, R2 ;  /* 0x000000080f028825 */ /* 0x000fe200078e0002 */
[----:B------:R1:W-:Y:S04]  /*1850*/  STG.E.64 desc[UR4][R4.64], R12 ;  /* 0x0000000c04007986 */ /* 0x0003e8000c101b04 */
[----:B------:R1:W-:Y:S02]  /*1860*/  @!P0 STG.E.64 desc[UR4][R2.64], R10 ;  /* 0x0000000a02008986 */ /* 0x0003e4000c101b04 */
.L_x_4449:
[----:B------:R-:W-:Y:S05]  /*1870*/  BSYNC.RECONVERGENT B0 ;  /* 0x0000000000007941 */ /* 0x000fea0003800200 */
.L_x_4448:
[----:B------:R-:W-:-:S13]  /*1880*/  ISETP.GE.AND P0, PT, R9, R8, PT ;  /* 0x000000080900720c */ /* 0x000fda0003f06270 */
[----:B------:R-:W-:Y:S05]  /*1890*/  @P0 EXIT ;  /* 0x000000000000094d */ /* 0x000fea0003800000 */
[----:B01----:R-:W0:Y:S01]  /*18a0*/  LDC.64 R2, c[0x0][0x388] ;  /* 0x0000e200ff027b82 */ /* 0x003e220000000a00 */
[----:B------:R-:W-:-:S05]  /*18b0*/  LEA R9, R0, R9, 0x9 ;  /* 0x0000000900097211 */ /* 0x000fca00078e48ff */
[----:B0-----:R-:W-:-:S05]  /*18c0*/  IMAD.WIDE.U32 R2, R9, 0x8, R2 ;  /* 0x0000000809027825 */ /* 0x001fca00078e0002 */
[----:B------:R-:W-:Y:S01]  /*18d0*/  STG.E.64 desc[UR4][R2.64], R6 ;  /* 0x0000000602007986 */ /* 0x000fe2000c101b04 */
[----:B------:R-:W-:Y:S05]  /*18e0*/  EXIT ;  /* 0x000000000000794d */ /* 0x000fea0003800000 */
.L_x_4450:
        /* <DEDUP_REMOVED lines=9> */
.L_x_7530:


//--------------------- .text._ZN2at6native29vectorized_elementwise_kernelILi2EZZZNS0_15tan_kernel_cudaERNS_18TensorIteratorBaseEENKUlvE_clEvENKUlvE0_clEvEUlN3c107complexIfEEE_St5arrayIPcLm2EEEEviT0_T1_ --------------------------
	.section	.text._ZN2at6native29vectorized_elementwise_kernelILi2EZZZNS0_15tan_kernel_cudaERNS_18TensorIteratorBaseEENKUlvE_clEvENKUlvE0_clEvEUlN3c107complexIfEEE_St5arrayIPcLm2EEEEviT0_T1_,"ax",@progbits
	.align	128
        .global         _ZN2at6native29vectorized_elementwise_kernelILi2EZZZNS0_15tan_kernel_cudaERNS_18TensorIteratorBaseEENKUlvE_clEvENKUlvE0_clEvEUlN3c107complexIfEEE_St5arrayIPcLm2EEEEviT0_T1_
        .type           _ZN2at6native29vectorized_elementwise_kernelILi2EZZZNS0_15tan_kernel_cudaERNS_18TensorIteratorBaseEENKUlvE_clEvENKUlvE0_clEvEUlN3c107complexIfEEE_St5arrayIPcLm2EEEEviT0_T1_,@function
        .size           _ZN2at6native29vectorized_elementwise_kernelILi2EZZZNS0_15tan_kernel_cudaERNS_18TensorIteratorBaseEENKUlvE_clEvENKUlvE0_clEvEUlN3c107complexIfEEE_St5arrayIPcLm2EEEEviT0_T1_,(.L_x_7531 - _ZN2at6native29vectorized_elementwise_kernelILi2EZZZNS0_15tan_kernel_cudaERNS_18TensorIteratorBaseEENKUlvE_clEvENKUlvE0_clEvEUlN3c107complexIfEEE_St5arrayIPcLm2EEEEviT0_T1_)
        .other          _ZN2at6native29vectorized_elementwise_kernelILi2EZZZNS0_15tan_kernel_cudaERNS_18TensorIteratorBaseEENKUlvE_clEvENKUlvE0_clEvEUlN3c107complexIfEEE_St5arrayIPcLm2EEEEviT0_T1_,@"STO_CUDA_ENTRY STV_DEFAULT"
_ZN2at6native29vectorized_elementwise_kernelILi2EZZZNS0_15tan_kernel_cudaERNS_18TensorIteratorBaseEENKUlvE_clEvENKUlvE0_clEvEUlN3c107complexIfEEE_St5arrayIPcLm2EEEEviT0_T1_:
.text._ZN2at6native29vectorized_elementwise_kernelILi2EZZZNS0_15tan_kernel_cudaERNS_18TensorIteratorBaseEENKUlvE_clEvENKUlvE0_clEvEUlN3c107complexIfEEE_St5arrayIPcLm2EEEEviT0_T1_:
        /* <DEDUP_REMOVED lines=9> */
[----:B------:R-:W-:Y:S02]  /*0090*/  CS2R R8, SRZ ;  /* 0x0000000000087805 */ /* 0x000fe4000001ff00 */
[----:B0-----:R-:W-:Y:S02]  /*00a0*/  ISETP.GE.U32.AND P6, PT, R27, R0, PT ;  /* 0x000000001b00720c */ /* 0x001fe40003fc6070 */
[----:B------:R-:W-:-:S11]  /*00b0*/  MOV R3, R27 ;  /* 0x0000001b00037202 */ /* 0x000fd60000000f00 */
[----:B------:R-:W-:Y:S01]  /*00c0*/  @!P6 IADD3 R27, PT, PT, R3, 0x80, RZ ;  /* 0x00000080031be810 */ /* 0x000fe20007ffe0ff */
[----:B------:R-:W0:Y:S01]  /*00d0*/  @!P6 LDC.64 R12, c[0x0][0x390] ;  /* 0x0000e400ff0ceb82 */ /* 0x000e220000000a00 */
[----:B------:R-:W-:Y:S02]  /*00e0*/  @!P6 IADD3 R7, PT, PT, R2, R3, RZ ;  /* 0x000000030207e210 */ /* 0x000fe40007ffe0ff */
[----:B------:R-:W-:-:S13]  /*00f0*/  ISETP.GE.U32.AND P5, PT, R27, R0, PT ;  /* 0x000000001b00720c */ /* 0x000fda0003fa6070 */
[----:B------:R-:W-:Y:S01]  /*0100*/  @!P5 IADD3 R17, PT, PT, R2, R27, RZ ;  /* 0x0000001b0211d210 */ /* 0x000fe20007ffe0ff */
[----:B------:R-:W1:Y:S01]  /*0110*/  @!P5 LDC.64 R10, c[0x0][0x390] ;  /* 0x0000e400ff0adb82 */ /* 0x000e620000000a00 */
[----:B------:R-:W-:-:S04]  /*0120*/  @!P5 IADD3 R27, PT, PT, R27, 0x80, RZ ;  /* 0x000000801b1bd810 */ /* 0x000fc80007ffe0ff */
[----:B------:R-:W-:Y:S01]  /*0130*/  ISETP.GE.U32.AND P4, PT, R27, R0, PT ;  /* 0x000000001b00720c */ /* 0x000fe20003f86070 */
[----:B0-----:R-:W-:-:S05]  /*0140*/  @!P6 IMAD.WIDE.U32 R12, R7, 0x8, R12 ;  /* 0x00000008070ce825 */ /* 0x001fca00078e000c */
[----:B------:R0:W5:Y:S07]  /*0150*/  @!P6 LDG.E.64 R8, desc[UR4][R12.64] ;  /* 0x000000040c08e981 */ /* 0x00016e000c1e1b00 */
[----:B------:R-:W-:Y:S01]  /*0160*/  @!P4 IADD3 R4, PT, PT, R2, R27, RZ ;  /* 0x0000001b0204c210 */ /* 0x000fe20007ffe0ff */
[----:B------:R-:W2:Y:S01]  /*0170*/  @!P4 LDC.64 R22, c[0x0][0x390] ;  /* 0x0000e400ff16cb82 */ /* 0x000ea20000000a00 */
[----:B------:R-:W-:-:S04]  /*0180*/  @!P4 IADD3 R27, PT, PT, R27, 0x80, RZ ;  /* 0x000000801b1bc810 */ /* 0x000fc80007ffe0ff */
[----:B------:R-:W-:-:S13]  /*0190*/  ISETP.GE.U32.AND P3, PT, R27, R0, PT ;  /* 0x000000001b00720c */ /* 0x000fda0003f66070 */
[----:B------:R-:W-:Y:S01]  /*01a0*/  @!P3 IADD3 R5, PT, PT, R2, R27, RZ ;  /* 0x0000001b0205b210 */ /* 0x000fe20007ffe0ff */
[----:B------:R-:W3:Y:S01]  /*01b0*/  @!P3 LDC.64 R14, c[0x0][0x390] ;  /* 0x0000e400ff0ebb82 */ /* 0x000ee20000000a00 */
[----:B------:R-:W-:-:S04]  /*01c0*/  @!P3 IADD3 R27, PT, PT, R27, 0x80, RZ ;  /* 0x000000801b1bb810 */ /* 0x000fc80007ffe0ff */
[----:B------:R-:W-:-:S13]  /*01d0*/  ISETP.GE.U32.AND P2, PT, R27, R0, PT ;  /* 0x000000001b00720c */ /* 0x000fda0003f46070 */
[----:B------:R-:W-:Y:S02]  /*01e0*/  @!P2 IADD3 R29, PT, PT, R2, R27, RZ ;  /* 0x0000001b021da210 */ /* 0x000fe40007ffe0ff */
[----:B------:R-:W-:-:S04]  /*01f0*/  @!P2 IADD3 R27, PT, PT, R27, 0x80, RZ ;  /* 0x000000801b1ba810 */ /* 0x000fc80007ffe0ff */
[----:B------:R-:W-:-:S13]  /*0200*/  ISETP.GE.U32.AND P1, PT, R27, R0, PT ;  /* 0x000000001b00720c */ /* 0x000fda0003f26070 */
[----:B------:R-:W-:Y:S01]  /*0210*/  @!P1 IADD3 R21, PT, PT, R2, R27, RZ ;  /* 0x0000001b02159210 */ /* 0x000fe20007ffe0ff */
[----:B-1----:R-:W-:Y:S01]  /*0220*/  @!P5 IMAD.WIDE.U32 R10, R17, 0x8, R10 ;  /* 0x00000008110ad825 */ /* 0x002fe200078e000a */
[----:B------:R-:W-:Y:S01]  /*0230*/  @!P1 IADD3 R27, PT, PT, R27, 0x80, RZ ;  /* 0x000000801b1b9810 */ /* 0x000fe20007ffe0ff */
[----:B------:R-:W1:Y:S03]  /*0240*/  @!P2 LDC.64 R16, c[0x0][0x390] ;  /* 0x0000e400ff10ab82 */ /* 0x000e660000000a00 */
[----:B------:R-:W-:-:S05]  /*0250*/  ISETP.GE.U32.AND P0, PT, R27, R0, PT ;  /* 0x000000001b00720c */ /* 0x000fca0003f06070 */
[----:B------:R-:W4:Y:S08]  /*0260*/  @!P1 LDC.64 R18, c[0x0][0x390] ;  /* 0x0000e400ff129b82 */ /* 0x000f300000000a00 */
[----:B------:R-:W-:Y:S02]  /*0270*/  @!P0 IADD3 R25, PT, PT, R2, R27, RZ ;  /* 0x0000001b02198210 */ /* 0x000fe40007ffe0ff */
[----:B------:R-:W-:-:S04]  /*0280*/  @!P0 IADD3 R27, PT, PT, R27, 0x80, RZ ;  /* 0x000000801b1b8810 */ /* 0x000fc80007ffe0ff */
[----:B------:R-:W-:-:S13]  /*0290*/  ISETP.GE.U32.AND P6, PT, R27, R0, PT ;  /* 0x000000001b00720c */ /* 0x000fda0003fc6070 */
[----:B0-----:R-:W0:Y:S01]  /*02a0*/  @!P6 LDC.64 R12, c[0x0][0x390] ;  /* 0x0000e400ff0ceb82 */ /* 0x001e220000000a00 */
[----:B--2---:R-:W-:-:S04]  /*02b0*/  @!P4 IMAD.WIDE.U32 R22, R4, 0x8, R22 ;  /* 0x000000080416c825 */ /* 0x004fc800078e0016 */
[----:B---3--:R-:W-:Y:S01]  /*02c0*/  @!P3 IMAD.WIDE.U32 R14, R5, 0x8, R14 ;  /* 0x00000008050eb825 */ /* 0x008fe200078e000e */
[----:B------:R-:W-:-:S03]  /*02d0*/  CS2R R4, SRZ ;  /* 0x0000000000047805 */ /* 0x000fc6000001ff00 */
[----:B-1----:R-:W-:Y:S01]  /*02e0*/  @!P2 IMAD.WIDE.U32 R16, R29, 0x8, R16 ;  /* 0x000000081d10a825 */ /* 0x002fe200078e0010 */
[----:B------:R-:W-:Y:S02]  /*02f0*/  @!P6 IADD3 R29, PT, PT, R2, R27, RZ ;  /* 0x0000001b021de210 */ /* 0x000fe40007ffe0ff */
[----:B------:R-:W-:Y:S01]  /*0300*/  CS2R R26, SRZ ;  /* 0x00000000001a7805 */ /* 0x000fe2000001ff00 */
[----:B------:R1:W5:Y:S01]  /*0310*/  @!P4 LDG.E.64 R4, desc[UR4][R22.64] ;  /* 0x000000041604c981 */ /* 0x000362000c1e1b00 */
[----:B----4-:R-:W-:-:S04]  /*0320*/  @!P1 IMAD.WIDE.U32 R18, R21, 0x8, R18 ;  /* 0x0000000815129825 */ /* 0x010fc800078e0012 */
[----:B------:R-:W5:Y:S01]  /*0330*/  @!P2 LDG.E.64 R26, desc[UR4][R16.64] ;  /* 0x00000004101aa981 */ /* 0x000f62000c1e1b00 */
[----:B-1----:R-:W-:Y:S01]  /*0340*/  CS2R R22, SRZ ;  /* 0x0000000000167805 */ /* 0x002fe2000001ff00 */
[----:B0-----:R-:W-:Y:S01]  /*0350*/  @!P6 IMAD.WIDE.U32 R12, R29, 0x8, R12 ;  /* 0x000000081d0ce825 */ /* 0x001fe200078e000c */
[----:B------:R-:W-:-:S04]  /*0360*/  CS2R R28, SRZ ;  /* 0x00000000001c7805 */ /* 0x000fc8000001ff00 */
[----:B------:R-:W5:Y:S04]  /*0370*/  @!P6 LDG.E.64 R22, desc[UR4][R12.64] ;  /* 0x000000040c16e981 */ /* 0x000f68000c1e1b00 */
[----:B------:R-:W5:Y:S01]  /*0380*/  @!P1 LDG.E.64 R28, desc[UR4][R18.64] ;  /* 0x00000004121c9981 */ /* 0x000f62000c1e1b00 */
[----:B------:R-:W-:-:S06]  /*0390*/  CS2R R6, SRZ ;  /* 0x0000000000067805 */ /* 0x000fcc000001ff00 */
[----:B------:R0:W5:Y:S02]  /*03a0*/  @!P5 LDG.E.64 R6, desc[UR4][R10.64] ;  /* 0x000000040a06d981 */ /* 0x000164000c1e1b00 */
[----:B0-----:R-:W0:Y:S01]  /*03b0*/  @!P0 LDC.64 R10, c[0x0][0x390] ;  /* 0x0000e400ff0a8b82 */ /* 0x001e220000000a00 */
[----:B------:R-:W-:Y:S01]  /*03c0*/  CS2R R20, SRZ ;  /* 0x0000000000147805 */ /* 0x000fe2000001ff00 */
[----:B------:R-:W-:Y:S05]  /*03d0*/  BSSY.RECONVERGENT B0, `(.L_x_4452) ;  /* 0x0000056000007945 */ /* 0x000fea0003800200 */
[----:B------:R1:W5:Y:S01]  /*03e0*/  @!P3 LDG.E.64 R20, desc[UR4][R14.64] ;  /* 0x000000040e14b981 */ /* 0x000362000c1e1b00 */
[----:B0-----:R-:W-:Y:S01]  /*03f0*/  @!P0 IMAD.WIDE.U32 R10, R25, 0x8, R10 ;  /* 0x00000008190a8825 */ /* 0x001fe200078e000a */
[----:B------:R-:W-:-:S06]  /*0400*/  CS2R R24, SRZ ;  /* 0x0000000000187805 */ /* 0x000fcc000001ff00 */
[----:B------:R0:W5:Y:S01]  /*0410*/  @!P0 LDG.E.64 R24, desc[UR4][R10.64] ;  /* 0x000000040a188981 */ /* 0x000162000c1e1b00 */
[----:B------:R-:W-:Y:S02]  /*0420*/  ISETP.GE.U32.AND P0, PT, R3, R0, PT ;  /* 0x000000000300720c */ /* 0x000fe40003f06070 */
[----:B-1----:R-:W-:-:S11]  /*0430*/  CS2R R14, SRZ ;  /* 0x00000000000e7805 */ /* 0x002fd6000001ff00 */
[----:B0-----:R-:W-:Y:S05]  /*0440*/  @P0 BRA `(.L_x_4453) ;  /* 0x0000000400380947 */ /* 0x001fea0003800000 */
[----:B-----5:R-:W-:Y:S01]  /*0450*/  FADD.FTZ R11, -R9, -RZ ;  /* 0x800000ff090b7221 */ /* 0x020fe20000010100 */
[----:B------:R-:W-:Y:S04]  /*0460*/  BSSY.RECONVERGENT B1, `(.L_x_4454) ;  /* 0x000004b000017945 */ /* 0x000fe80003800200 */
        /* <DEDUP_REMOVED lines=16> */
.L_x_4455:
        /* <DEDUP_REMOVED lines=18> */
.L_x_4457:
[----:B------:R-:W-:Y:S01]  /*0690*/  FMUL.FTZ R10, |R11|, 1.4426950216293334961 ;  /* 0x3fb8aa3b0b0a7820 */ /* 0x000fe20000410200 */
[----:B------:R-:W-:Y:S01]  /*06a0*/  MOV R13, 0x42fc0000 ;  /* 0x42fc0000000d7802 */ /* 0x000fe20000000f00 */
[----:B------:R-:W-:Y:S01]  /*06b0*/  FMUL.RZ R17, R8, 0.15915493667125701904 ;  /* 0x3e22f98308117820 */ /* 0x000fe2000040c000 */
[----:B------:R-:W-:-:S03]  /*06c0*/  HFMA2 R15, -RZ, RZ, 0.389892578125, 0.0002090930938720703125 ;  /* 0x363d0adaff0f7431 */ /* 0x000fc600000001ff */
[----:B------:R-:W0:Y:S08]  /*06d0*/  FRND.TRUNC R10, R10 ;  /* 0x0000000a000a7307 */ /* 0x000e30000020d000 */
[----:B------:R-:W-:Y:S01]  /*06e0*/  MUFU.COS R18, R17 ;  /* 0x0000001100127308 */ /* 0x000fe20000000000 */
[----:B0-----:R-:W-:-:S07]  /*06f0*/  FSETP.GT.FTZ.AND P1, PT, |R10|, 126, PT ;  /* 0x42fc00000a00780b */ /* 0x001fce0003f34200 */
[----:B------:R-:W-:Y:S01]  /*0700*/  MUFU.SIN R8, R17 ;  /* 0x0000001100087308 */ /* 0x000fe20000000400 */
[----:B------:R-:W-:-:S04]  /*0710*/  LOP3.LUT R13, R13, 0x80000000, R10, 0xb8, !PT ;  /* 0x800000000d0d7812 */ /* 0x000fc800078eb80a */
[----:B------:R-:W-:Y:S01]  /*0720*/  FSEL R12, R13, R10, P1 ;  /* 0x0000000a0d0c7208 */ /* 0x000fe20000800000 */
[----:B------:R-:W-:Y:S01]  /*0730*/  FMUL.FTZ R10, R9, R9 ;  /* 0x00000009090a7220 */ /* 0x000fe20000410000 */
[----:B------:R-:W-:-:S03]  /*0740*/  FSETP.GE.FTZ.AND P1, PT, |R11|, 1, PT ;  /* 0x3f8000000b00780b */ /* 0x000fc60003f36200 */
[----:B------:R-:W-:Y:S01]  /*0750*/  FFMA.FTZ R13, R12, -0.69314718246459960938, |R11| ;  /* 0xbf3172180c0d7823 */ /* 0x000fe2000001040b */
[----:B------:R-:W-:-:S03]  /*0760*/  FFMA.FTZ R15, R10, R15, 0.00019836159481201320887 ;  /* 0x394fff490a0f7423 */ /* 0x000fc6000001000f */
[C---:B------:R-:W-:Y:S01]  /*0770*/  FFMA.FTZ R13, R12.reuse, 1.9046542121259335545e-09, R13 ;  /* 0x3102e3080c0d7823 */ /* 0x040fe2000001000d */
[----:B------:R-:W-:Y:S01]  /*0780*/  FADD.FTZ R12, R12, 12583037 ;  /* 0x4b40007d0c0c7421 */ /* 0x000fe20000010000 */
[----:B------:R-:W-:Y:S02]  /*0790*/  FFMA.FTZ R15, R10, R15, 0.0083333496004343032837 ;  /* 0x3c08889a0a0f7423 */ /* 0x000fe4000001000f */
[----:B------:R-:W-:Y:S02]  /*07a0*/  FMUL.FTZ R14, R13, 1.4426950216293334961 ;  /* 0x3fb8aa3b0d0e7820 */ /* 0x000fe40000410000 */
[----:B------:R-:W-:Y:S01]  /*07b0*/  SHF.L.U32 R12, R12, 0x17, RZ ;  /* 0x000000170c0c7819 */ /* 0x000fe200000006ff */
[C---:B------:R-:W-:Y:S01]  /*07c0*/  FFMA.FTZ R15, R10.reuse, R15, 0.16666667163372039795 ;  /* 0x3e2aaaab0a0f7423 */ /* 0x040fe2000001000f */
[----:B------:R-:W0:Y:S03]  /*07d0*/  MUFU.EX2 R13, R14 ;  /* 0x0000000e000d7308 */ /* 0x000e260000000800 */
[----:B------:R-:W-:Y:S01]  /*07e0*/  FMUL.FTZ R10, R10, R15 ;  /* 0x0000000f0a0a7220 */ /* 0x000fe20000410000 */
[----:B0-----:R-:W-:-:S04]  /*07f0*/  FMUL.FTZ R12, R12, R13 ;  /* 0x0000000d0c0c7220 */ /* 0x001fc80000410000 */
[----:B------:R-:W0:Y:S08]  /*0800*/  MUFU.RCP R13, R18 ;  /* 0x00000012000d7308 */ /* 0x000e300000001000 */
        /* <DEDUP_REMOVED lines=16> */
.L_x_4456:
[----:B------:R-:W-:Y:S05]  /*0910*/  BSYNC.RECONVERGENT B1 ;  /* 0x0000000000017941 */ /* 0x000fea0003800200 */
.L_x_4454:
[----:B------:R-:W-:-:S07]  /*0920*/  FADD.FTZ R15, -R11, -RZ ;  /* 0x800000ff0b0f7221 */ /* 0x000fce0000010100 */
.L_x_4453:
[----:B------:R-:W-:Y:S05]  /*0930*/  BSYNC.RECONVERGENT B0 ;  /* 0x0000000000007941 */ /* 0x000fea0003800200 */
.L_x_4452:
[----:B------:R-:W-:Y:S01]  /*0940*/  IADD3 R11, PT, PT, R3, 0x80, RZ ;  /* 0x00000080030b7810 */ /* 0x000fe20007ffe0ff */
[----:B------:R-:W-:Y:S01]  /*0950*/  BSSY.RECONVERGENT B0, `(.L_x_4458) ;  /* 0x0000053000007945 */ /* 0x000fe20003800200 */
[----:B-----5:R-:W-:Y:S02]  /*0960*/  CS2R R8, SRZ ;  /* 0x0000000000087805 */ /* 0x020fe4000001ff00 */
[----:B------:R-:W-:-:S13]  /*0970*/  ISETP.GE.U32.AND P1, PT, R11, R0, PT ;  /* 0x000000000b00720c */ /* 0x000fda0003f26070 */
        /* <DEDUP_REMOVED lines=13> */
[----:B------:R-:W-:-:S03]  /*0a50*/  FMUL.FTZ R7, R7, R7 ;  /* 0x0000000707077220 */ /* 0x000fc60000410000 */
[----:B------:R-:W0:Y:S08]  /*0a60*/  FRND.TRUNC R8, R8 ;  /* 0x0000000800087307 */ /* 0x000e30000020d000 */
[----:B------:R-:W-:Y:S01]  /*0a70*/  MUFU.SIN R6, R16 ;  /* 0x0000001000067308 */ /* 0x000fe20000000400 */
        /* <DEDUP_REMOVED lines=8> */
[----:B------:R-:W-:Y:S01]  /*0b00*/  SHF.L.U32 R8, R10, 0x17, RZ ;  /* 0x000000170a087819 */ /* 0x000fe200000006ff */
[----:B------:R-:W0:Y:S01]  /*0b10*/  MUFU.COS R13, R16 ;  /* 0x00000010000d7308 */ /* 0x000e220000000000 */
[----:B------:R-:W-:-:S07]  /*0b20*/  HFMA2 R10, -RZ, RZ, 0.389892578125, 0.0002090930938720703125 ;  /* 0x363d0adaff0a7431 */ /* 0x000fce00000001ff */
[----:B------:R1:W2:Y:S01]  /*0b30*/  MUFU.EX2 R17, R12 ;  /* 0x0000000c00117308 */ /* 0x0002a20000000800 */
[----:B------:R-:W-:-:S07]  /*0b40*/  FFMA.FTZ R10, R7, R10, 0.00019836159481201320887 ;  /* 0x394fff49070a7423 */ /* 0x000fce000001000a */
[----:B0-----:R-:W0:Y:S01]  /*0b50*/  MUFU.RCP R13, R13 ;  /* 0x0000000d000d7308 */ /* 0x001e220000001000 */
[----:B-1----:R-:W-:-:S04]  /*0b60*/  FFMA.FTZ R12, R7, R10, 0.0083333496004343032837 ;  /* 0x3c08889a070c7423 */ /* 0x002fc8000001000a */
[----:B------:R-:W-:Y:S01]  /*0b70*/  FFMA.FTZ R12, R7, R12, 0.16666667163372039795 ;  /* 0x3e2aaaab070c7423 */ /* 0x000fe2000001000c */
[----:B--2---:R-:W-:-:S03]  /*0b80*/  FMUL.FTZ R8, R8, R17 ;  /* 0x0000001108087220 */ /* 0x004fc60000410000 */
[----:B------:R-:W-:Y:S01]  /*0b90*/  FMUL.FTZ R12, R7, R12 ;  /* 0x0000000c070c7220 */ /* 0x000fe20000410000 */
[----:B------:R-:W1:Y:S01]  /*0ba0*/  MUFU.RCP R17, R8 ;  /* 0x0000000800117308 */ /* 0x000e620000001000 */
[----:B0-----:R-:W-:-:S04]  /*0bb0*/  FMUL.FTZ R6, R6, R13 ;  /* 0x0000000d06067220 */ /* 0x001fc80000410000 */
[----:B------:R-:W-:Y:S01]  /*0bc0*/  FFMA.FTZ R7, R6, R6, 1 ;  /* 0x3f80000006077423 */ /* 0x000fe20000010006 */
[----:B-1----:R-:W-:-:S04]  /*0bd0*/  FMUL.FTZ R17, R17, -0.125 ;  /* 0xbe00000011117820 */ /* 0x002fc80000410000 */
        /* <DEDUP_REMOVED lines=13> */
.L_x_4463:
        /* <DEDUP_REMOVED lines=12> */
.L_x_4462:
[----:B------:R-:W-:-:S05]  /*0d70*/  FADD.FTZ R9, R6, -R6 ;  /* 0x8000000606097221 */ /* 0x000fca0000010000 */
[----:B------:R-:W-:Y:S01]  /*0d80*/  MOV R8, R9 ;  /* 0x0000000900087202 */ /* 0x000fe20000000f00 */
[----:B------:R-:W-:Y:S06]  /*0d90*/  BRA `(.L_x_4464) ;  /* 0x0000000000307947 */ /* 0x000fec0003800000 */
.L_x_4461:
        /* <DEDUP_REMOVED lines=12> */
.L_x_4464:
[----:B------:R-:W-:Y:S05]  /*0e60*/  BSYNC.RECONVERGENT B1 ;  /* 0x0000000000017941 */ /* 0x000fea0003800200 */
.L_x_4460:
[----:B------:R-:W-:-:S07]  /*0e70*/  FADD.FTZ R9, -R9, -RZ ;  /* 0x800000ff09097221 */ /* 0x000fce0000010100 */
.L_x_4459:
[----:B------:R-:W-:Y:S05]  /*0e80*/  BSYNC.RECONVERGENT B0 ;  /* 0x0000000000007941 */ /* 0x000fea0003800200 */
.L_x_4458:
[----:B------:R-:W-:Y:S01]  /*0e90*/  IADD3 R7, PT, PT, R3, 0x100, RZ ;  /* 0x0000010003077810 */ /* 0x000fe20007ffe0ff */
[----:B------:R-:W-:Y:S03]  /*0ea0*/  BSSY.RECONVERGENT B0, `(.L_x_4465) ;  /* 0x0000053000007945 */ /* 0x000fe60003800200 */
[----:B------:R-:W-:Y:S02]  /*0eb0*/  ISETP.GE.U32.AND P1, PT, R7, R0, PT ;  /* 0x000000000700720c */ /* 0x000fe40003f26070 */
        /* <DEDUP_REMOVED lines=15> */
[----:B------:R-:W0:Y:S08]  /*0fb0*/  FRND.TRUNC R6, R6 ;  /* 0x0000000600067307 */ /* 0x000e30000020d000 */
[----:B------:R-:W-:Y:S01]  /*0fc0*/  MUFU.SIN R4, R16 ;  /* 0x0000001000047308 */ /* 0x000fe20000000400 */
        /* <DEDUP_REMOVED lines=12> */
[----:B------:R1:W2:Y:S08]  /*1090*/  MUFU.EX2 R17, R12 ;  /* 0x0000000c00117308 */ /* 0x0002b00000000800 */
        /* <DEDUP_REMOVED lines=22> */
.L_x_4470:
        /* <DEDUP_REMOVED lines=12> */
.L_x_4469:
[----:B------:R-:W-:-:S05]  /*12c0*/  FADD.FTZ R7, R4, -R4 ;  /* 0x8000000404077221 */ /* 0x000fca0000010000 */
[----:B------:R-:W-:Y:S01]  /*12d0*/  MOV R6, R7 ;  /* 0x0000000700067202 */ /* 0x000fe20000000f00 */
[----:B------:R-:W-:Y:S06]  /*12e0*/  BRA `(.L_x_4471) ;  /* 0x0000000000307947 */ /* 0x000fec0003800000 */
.L_x_4468:
        /* <DEDUP_REMOVED lines=12> */
.L_x_4471:
[----:B------:R-:W-:Y:S05]  /*13b0*/  BSYNC.RECONVERGENT B1 ;  /* 0x0000000000017941 */ /* 0x000fea0003800200 */
.L_x_4467:
[----:B------:R-:W-:-:S07]  /*13c0*/  FADD.FTZ R7, -R7, -RZ ;  /* 0x800000ff07077221 */ /* 0x000fce0000010100 */
.L_x_4466:
[----:B------:R-:W-:Y:S05]  /*13d0*/  BSYNC.RECONVERGENT B0 ;  /* 0x0000000000007941 */ /* 0x000fea0003800200 */
.L_x_4465:
        /* <DEDUP_REMOVED lines=31> */
[----:B------:R1:W2:Y:S08]  /*15d0*/  MUFU.EX2 R17, R12 ;  /* 0x0000000c00117308 */ /* 0x0002b00000000800 */
[----:B0-----:R-:W0:Y:S01]  /*15e0*/  MUFU.RCP R13, R13 ;  /* 0x0000000d000d7308 */ /* 0x001e220000001000 */
[----:B-1----:R-:W-:-:S04]  /*15f0*/  FFMA.FTZ R12, R21, R16, 0.00019836159481201320887 ;  /* 0x394fff49150c7423 */ /* 0x002fc80000010010 */
[----:B------:R-:W-:Y:S01]  /*1600*/  FFMA.FTZ R16, R21, R12, 0.0083333496004343032837 ;  /* 0x3c08889a15107423 */ /* 0x000fe2000001000c */
[----:B--2---:R-:W-:-:S03]  /*1610*/  FMUL.FTZ R10, R10, R17 ;  /* 0x000000110a0a7220 */ /* 0x004fc60000410000 */
[C---:B------:R-:W-:Y:S01]  /*1620*/  FFMA.FTZ R16, R21.reuse, R16, 0.16666667163372039795 ;  /* 0x3e2aaaab15107423 */ /* 0x040fe20000010010 */
[----:B------:R-:W1:Y:S03]  /*1630*/  MUFU.RCP R17, R10 ;  /* 0x0000000a00117308 */ /* 0x000e660000001000 */
[----:B------:R-:W-:Y:S01]  /*1640*/  FMUL.FTZ R16, R21, R16 ;  /* 0x0000001015107220 */ /* 0x000fe20000410000 */
        /* <DEDUP_REMOVED lines=16> */
.L_x_4477:
        /* <DEDUP_REMOVED lines=12> */
.L_x_4476:
[----:B------:R-:W-:-:S05]  /*1810*/  FADD.FTZ R5, R20, -R20 ;  /* 0x8000001414057221 */ /* 0x000fca0000010000 */
[----:B------:R-:W-:Y:S01]  /*1820*/  MOV R4, R5 ;  /* 0x0000000500047202 */ /* 0x000fe20000000f00 */
[----:B------:R-:W-:Y:S06]  /*1830*/  BRA `(.L_x_4478) ;  /* 0x0000000000307947 */ /* 0x000fec0003800000 */
.L_x_4475:
        /* <DEDUP_REMOVED lines=12> */
.L_x_4478:
[----:B------:R-:W-:Y:S05]  /*1900*/  BSYNC.RECONVERGENT B1 ;  /* 0x0000000000017941 */ /* 0x000fea0003800200 */
.L_x_4474:
[----:B------:R-:W-:-:S07]  /*1910*/  FADD.FTZ R5, -R5, -RZ ;  /* 0x800000ff05057221 */ /* 0x000fce0000010100 */
.L_x_4473:
[----:B------:R-:W-:Y:S05]  /*1920*/  BSYNC.RECONVERGENT B0 ;  /* 0x0000000000007941 */ /* 0x000fea0003800200 */
.L_x_4472:
        /* <DEDUP_REMOVED lines=55> */
.L_x_4484:
        /* <DEDUP_REMOVED lines=12> */
.L_x_4483:
[----:B------:R-:W-:-:S05]  /*1d60*/  FADD.FTZ R13, R26, -R26 ;  /* 0x8000001a1a0d7221 */ /* 0x000fca0000010000 */
[----:B------:R-:W-:Y:S01]  /*1d70*/  MOV R12, R13 ;  /* 0x0000000d000c7202 */ /* 0x000fe20000000f00 */
[----:B------:R-:W-:Y:S06]  /*1d80*/  BRA `(.L_x_4485) ;  /* 0x0000000000307947 */ /* 0x000fec0003800000 */
.L_x_4482:
        /* <DEDUP_REMOVED lines=12> */
.L_x_4485:
[----:B------:R-:W-:Y:S05]  /*1e50*/  BSYNC.RECONVERGENT B1 ;  /* 0x0000000000017941 */ /* 0x000fea0003800200 */
.L_x_4481:
[----:B------:R-:W-:-:S07]  /*1e60*/  FADD.FTZ R13, -R13, -RZ ;  /* 0x800000ff0d0d7221 */ /* 0x000fce0000010100 */
.L_x_4480:
[----:B------:R-:W-:Y:S05]  /*1e70*/  BSYNC.RECONVERGENT B0 ;  /* 0x0000000000007941 */ /* 0x000fea0003800200 */
.L_x_4479:
        /* <DEDUP_REMOVED lines=55> */
.L_x_4491:
        /* <DEDUP_REMOVED lines=12> */
.L_x_4490:
[----:B------:R-:W-:-:S05]  /*22b0*/  FADD.FTZ R17, R28, -R28 ;  /* 0x8000001c1c117221 */ /* 0x000fca0000010000 */
[----:B------:R-:W-:Y:S01]  /*22c0*/  MOV R16, R17 ;  /* 0x0000001100107202 */ /* 0x000fe20000000f00 */
[----:B------:R-:W-:Y:S06]  /*22d0*/  BRA `(.L_x_4492) ;  /* 0x0000000000307947 */ /* 0x000fec0003800000 */
.L_x_4489:
        /* <DEDUP_REMOVED lines=12> */
.L_x_4492:
[----:B------:R-:W-:Y:S05]  /*23a0*/  BSYNC.RECONVERGENT B1 ;  /* 0x0000000000017941 */ /* 0x000fea0003800200 */
.L_x_4488:
[----:B------:R-:W-:-:S07]  /*23b0*/  FADD.FTZ R17, -R17, -RZ ;  /* 0x800000ff11117221 */ /* 0x000fce0000010100 */
.L_x_4487:
[----:B------:R-:W-:Y:S05]  /*23c0*/  BSYNC.RECONVERGENT B0 ;  /* 0x0000000000007941 */ /* 0x000fea0003800200 */
.L_x_4486:
        /* <DEDUP_REMOVED lines=55> */
.L_x_4498:
        /* <DEDUP_REMOVED lines=12> */
.L_x_4497:
[----:B------:R-:W-:-:S05]  /*2800*/  FADD.FTZ R19, R24, -R24 ;  /* 0x8000001818137221 */ /* 0x000fca0000010000 */
[----:B------:R-:W-:Y:S01]  /*2810*/  MOV R18, R19 ;  /* 0x0000001300127202 */ /* 0x000fe20000000f00 */
[----:B------:R-:W-:Y:S06]  /*2820*/  BRA `(.L_x_4499) ;  /* 0x0000000000307947 */ /* 0x000fec0003800000 */
.L_x_4496:
        /* <DEDUP_REMOVED lines=12> */
.L_x_4499:
[----:B------:R-:W-:Y:S05]  /*28f0*/  BSYNC.RECONVERGENT B1 ;  /* 0x0000000000017941 */ /* 0x000fea0003800200 */
.L_x_4495:
[----:B------:R-:W-:-:S07]  /*2900*/  FADD.FTZ R19, -R19, -RZ ;  /* 0x800000ff13137221 */ /* 0x000fce0000010100 */
.L_x_4494:
[----:B------:R-:W-:Y:S05]  /*2910*/  BSYNC.RECONVERGENT B0 ;  /* 0x0000000000007941 */ /* 0x000fea0003800200 */
.L_x_4493:
        /* <DEDUP_REMOVED lines=34> */
[----:B-1----:R-:W-:-:S04]  /*2b40*/  FFMA.FTZ R24, R23, R22, 0.0083333496004343032837 ;  /* 0x3c08889a17187423 */ /* 0x002fc80000010016 */
[----:B------:R-:W-:Y:S01]  /*2b50*/  FFMA.FTZ R24, R23, R24, 0.16666667163372039795 ;  /* 0x3e2aaaab17187423 */ /* 0x000fe20000010018 */
[----:B--2---:R-:W-:-:S03]  /*2b60*/  FMUL.FTZ R20, R20, R27 ;  /* 0x0000001b14147220 */ /* 0x004fc60000410000 */
[----:B------:R-:W-:Y:S01]  /*2b70*/  FMUL.FTZ R24, R23, R24 ;  /* 0x0000001817187220 */ /* 0x000fe20000410000 */
        /* <DEDUP_REMOVED lines=17> */
.L_x_4505:
        /* <DEDUP_REMOVED lines=12> */
.L_x_4504:
[----:B------:R-:W-:-:S05]  /*2d50*/  FADD.FTZ R21, R22, -R22 ;  /* 0x8000001616157221 */ /* 0x000fca0000010000 */
[----:B------:R-:W-:Y:S01]  /*2d60*/  MOV R20, R21 ;  /* 0x0000001500147202 */ /* 0x000fe20000000f00 */
[----:B------:R-:W-:Y:S06]  /*2d70*/  BRA `(.L_x_4506) ;  /* 0x0000000000307947 */ /* 0x000fec0003800000 */
.L_x_4503:
        /* <DEDUP_REMOVED lines=12> */
.L_x_4506:
[----:B------:R-:W-:Y:S05]  /*2e40*/  BSYNC.RECONVERGENT B1 ;  /* 0x0000000000017941 */ /* 0x000fea0003800200 */
.L_x_4502:
[----:B------:R-:W-:-:S07]  /*2e50*/  FADD.FTZ R21, -R21, -RZ ;  /* 0x800000ff15157221 */ /* 0x000fce0000010100 */
.L_x_4501:
[----:B------:R-:W-:Y:S05]  /*2e60*/  BSYNC.RECONVERGENT B0 ;  /* 0x0000000000007941 */ /* 0x000fea0003800200 */
.L_x_4500:
[----:B------:R-:W0:Y:S01]  /*2e70*/  @!P0 LDC.64 R22, c[0x0][0x388] ;  /* 0x0000e200ff168b82 */ /* 0x000e220000000a00 */
[----:B------:R-:W-:Y:S01]  /*2e80*/  @!P0 IADD3 R25, PT, PT, R2, R3, RZ ;  /* 0x0000000302198210 */ /* 0x000fe20007ffe0ff */
[----:B------:R-:W-:Y:S01]  /*2e90*/  BSSY.RECONVERGENT B0, `(.L_x_4507) ;  /* 0x0000030000007945 */ /* 0x000fe20003800200 */
[----:B------:R-:W-:-:S03]  /*2ea0*/  @!P0 MOV R3, R11 ;  /* 0x0000000b00038202 */ /* 0x000fc60000000f00 */
[----:B------:R-:W-:Y:S01]  /*2eb0*/  BSSY.RELIABLE B1, `(.L_x_4508) ;  /* 0x0000027000017945 */ /* 0x000fe20003800100 */
[----:B0-----:R-:W-:-:S05]  /*2ec0*/  @!P0 IMAD.WIDE.U32 R22, R25, 0x8, R22 ;  /* 0x0000000819168825 */ /* 0x001fca00078e0016 */
[----:B------:R0:W-:Y:S01]  /*2ed0*/  @!P0 STG.E.64 desc[UR4][R22.64], R14 ;  /* 0x0000000e16008986 */ /* 0x0001e2000c101b04 */
[----:B------:R-:W-:-:S13]  /*2ee0*/  ISETP.GE.U32.AND P0, PT, R3, R0, PT ;  /* 0x000000000300720c */ /* 0x000fda0003f06070 */
[----:B0-----:R-:W-:Y:S05]  /*2ef0*/  @P0 BRA `(.L_x_4509) ;  /* 0x0000000000300947 */ /* 0x001fea0003800000 */
[----:B------:R-:W0:Y:S01]  /*2f00*/  LDC.64 R10, c[0x0][0x388] ;  /* 0x0000e200ff0a7b82 */ /* 0x000e220000000a00 */
[----:B------:R-:W-:Y:S02]  /*2f10*/  IADD3 R15, PT, PT, R2, R3, RZ ;  /* 0x00000003020f7210 */ /* 0x000fe40007ffe0ff */
[----:B------:R-:W-:-:S04]  /*2f20*/  IADD3 R3, PT, PT, R3, 0x80, RZ ;  /* 0x0000008003037810 */ /* 0x000fc80007ffe0ff */
[----:B------:R-:W-:Y:S01]  /*2f30*/  ISETP.GE.U32.AND P0, PT, R3, R0, PT ;  /* 0x000000000300720c */ /* 0x000fe20003f06070 */
[----:B0-----:R-:W-:-:S05]  /*2f40*/  IMAD.WIDE.U32 R10, R15, 0x8, R10 ;  /* 0x000000080f0a7825 */ /* 0x001fca00078e000a */
[----:B------:R0:W-:Y:S07]  /*2f50*/  STG.E.64 desc[UR4][R10.64], R8 ;  /* 0x000000080a007986 */ /* 0x0001ee000c101b04 */
[----:B------:R-:W-:Y:S05]  /*2f60*/  @P0 BRA `(.L_x_4510) ;  /* 0x0000000000300947 */ /* 0x000fea0003800000 */
[----:B0-----:R-:W0:Y:S01]  /*2f70*/  LDC.64 R8, c[0x0][0x388] ;  /* 0x0000e200ff087b82 */ /* 0x001e220000000a00 */
[----:B------:R-:W-:Y:S02]  /*2f80*/  IADD3 R11, PT, PT, R2, R3, RZ ;  /* 0x00000003020b7210 */ /* 0x000fe40007ffe0ff */
[----:B------:R-:W-:-:S03]  /*2f90*/  IADD3 R3, PT, PT, R3, 0x80, RZ ;  /* 0x0000008003037810 */ /* 0x000fc60007ffe0ff */
[----:B0-----:R-:W-:-:S05]  /*2fa0*/  IMAD.WIDE.U32 R8, R11, 0x8, R8 ;  /* 0x000000080b087825 */ /* 0x001fca00078e0008 */
[----:B------:R0:W-:Y:S02]  /*2fb0*/  STG.E.64 desc[UR4][R8.64], R6 ;  /* 0x0000000608007986 */ /* 0x0001e4000c101b04 */
.L_x_4509:
[----:B------:R-:W-:-:S13]  /*2fc0*/  ISETP.GE.U32.AND P0, PT, R3, R0, PT ;  /* 0x000000000300720c */ /* 0x000fda0003f06070 */
[----:B------:R-:W-:Y:S05]  /*2fd0*/  @P0 BRA `(.L_x_4511) ;  /* 0x0000000000300947 */ /* 0x000fea0003800000 */
[----:B0-----:R-:W0:Y:S01]  /*2fe0*/  LDC.64 R6, c[0x0][0x388] ;  /* 0x0000e200ff067b82 */ /* 0x001e220000000a00 */
[----:B------:R-:W-:Y:S02]  /*2ff0*/  IADD3 R9, PT, PT, R2, R3, RZ ;  /* 0x0000000302097210 */ /* 0x000fe40007ffe0ff */
[----:B------:R-:W-:-:S03]  /*3000*/  IADD3 R3, PT, PT, R3, 0x80, RZ ;  /* 0x0000008003037810 */ /* 0x000fc60007ffe0ff */
[----:B0-----:R-:W-:-:S05]  /*3010*/  IMAD.WIDE.U32 R6, R9, 0x8, R6 ;  /* 0x0000000809067825 */ /* 0x001fca00078e0006 */
[----:B------:R1:W-:Y:S02]  /*3020*/  STG.E.64 desc[UR4][R6.64], R4 ;  /* 0x0000000406007986 */ /* 0x0003e4000c101b04 */
.L_x_4510:
[----:B------:R-:W-:-:S13]  /*3030*/  ISETP.GE.U32.AND P0, PT, R3, R0, PT ;  /* 0x000000000300720c */ /* 0x000fda0003f06070 */
[----:B------:R-:W-:Y:S05]  /*3040*/  @P0 BRA `(.L_x_4512) ;  /* 0x0000000000340947 */ /* 0x000fea0003800000 */
[----:B-1----:R-:W1:Y:S01]  /*3050*/  LDC.64 R4, c[0x0][0x388] ;  /* 0x0000e200ff047b82 */ /* 0x002e620000000a00 */
[----:B------:R-:W-:Y:S02]  /*3060*/  IADD3 R7, PT, PT, R2, R3, RZ ;  /* 0x0000000302077210 */ /* 0x000fe40007ffe0ff */
[----:B------:R-:W-:-:S03]  /*3070*/  IADD3 R3, PT, PT, R3, 0x80, RZ ;  /* 0x0000008003037810 */ /* 0x000fc60007ffe0ff */
[----:B-1----:R-:W-:-:S05]  /*3080*/  IMAD.WIDE.U32 R4, R7, 0x8, R4 ;  /* 0x0000000807047825 */ /* 0x002fca00078e0004 */
[----:B------:R1:W-:Y:S02]  /*3090*/  STG.E.64 desc[UR4][R4.64], R12 ;  /* 0x0000000c04007986 */ /* 0x0003e4000c101b04 */
.L_x_4511:
[----:B------:R-:W-:-:S13]  /*30a0*/  ISETP.GE.U32.AND P0, PT, R3, R0, PT ;  /* 0x000000000300720c */ /* 0x000fda0003f06070 */
[----:B------:R-:W-:Y:S05]  /*30b0*/  @P0 BREAK.RELIABLE B1 ;  /* 0x0000000000010942 */ /* 0x000fea0003800100 */
[----:B------:R-:W-:Y:S05]  /*30c0*/  @P0 BRA `(.L_x_4513) ;  /* 0x0000000000300947 */ /* 0x000fea0003800000 */
[----:B-1----:R-:W1:Y:S01]  /*30d0*/  LDC.64 R4, c[0x0][0x388] ;  /* 0x0000e200ff047b82 */ /* 0x002e620000000a00 */
[----:B0-----:R-:W-:Y:S02]  /*30e0*/  IADD3 R7, PT, PT, R2, R3, RZ ;  /* 0x0000000302077210 */ /* 0x001fe40007ffe0ff */
[----:B------:R-:W-:-:S03]  /*30f0*/  IADD3 R3, PT, PT, R3, 0x80, RZ ;  /* 0x0000008003037810 */ /* 0x000fc60007ffe0ff */
[----:B-1----:R-:W-:-:S05]  /*3100*/  IMAD.WIDE.U32 R4, R7, 0x8, R4 ;  /* 0x0000000807047825 */ /* 0x002fca00078e0004 */
[----:B------:R2:W-:Y:S02]  /*3110*/  STG.E.64 desc[UR4][R4.64], R16 ;  /* 0x0000001004007986 */ /* 0x0005e4000c101b04 */
.L_x_4512:
[----:B------:R-:W-:Y:S05]  /*3120*/  BSYNC.RELIABLE B1 ;  /* 0x0000000000017941 */ /* 0x000fea0003800100 */
.L_x_4508:
[----:B------:R-:W-:-:S13]  /*3130*/  ISETP.GE.U32.AND P0, PT, R3, R0, PT ;  /* 0x000000000300720c */ /* 0x000fda0003f06070 */
[----:B-12---:R-:W1:Y:S01]  /*3140*/  @!P0 LDC.64 R4, c[0x0][0x388] ;  /* 0x0000e200ff048b82 */ /* 0x006e620000000a00 */
[----:B------:R-:W-:Y:S02]  /*3150*/  @!P0 IADD3 R7, PT, PT, R2, R3, RZ ;  /* 0x0000000302078210 */ /* 0x000fe40007ffe0ff */
[----:B------:R-:W-:-:S03]  /*3160*/  @!P0 IADD3 R3, PT, PT, R3, 0x80, RZ ;  /* 0x0000008003038810 */ /* 0x000fc60007ffe0ff */
[----:B-1----:R-:W-:-:S05]  /*3170*/  @!P0 IMAD.WIDE.U32 R4, R7, 0x8, R4 ;  /* 0x0000000807048825 */ /* 0x002fca00078e0004 */
[----:B------:R2:W-:Y:S02]  /*3180*/  @!P0 STG.E.64 desc[UR4][R4.64], R18 ;  /* 0x0000001204008986 */ /* 0x0005e4000c101b04 */
.L_x_4513:
[----:B------:R-:W-:Y:S05]  /*3190*/  BSYNC.RECONVERGENT B0 ;  /* 0x0000000000007941 */ /* 0x000fea0003800200 */
.L_x_4507:
[----:B------:R-:W-:Y:S05]  /*31a0*/  WARPSYNC.ALL ;  /* 0x0000000000007948 */ /* 0x000fea0003800000 */
[----:B------:R-:W-:-:S13]  /*31b0*/  ISETP.GE.U32.AND P0, PT, R3, R0, PT ;  /* 0x000000000300720c */ /* 0x000fda0003f06070 */
[----:B------:R-:W-:Y:S05]  /*31c0*/  @P0 EXIT ;  /* 0x000000000000094d */ /* 0x000fea0003800000 */
[----:B-12---:R-:W1:Y:S01]  /*31d0*/  LDC.64 R4, c[0x0][0x388] ;  /* 0x0000e200ff047b82 */ /* 0x006e620000000a00 */
[----:B------:R-:W-:-:S05]  /*31e0*/  IADD3 R3, PT, PT, R2, R3, RZ ;  /* 0x0000000302037210 */ /* 0x000fca0007ffe0ff */
[----:B-1----:R-:W-:-:S05]  /*31f0*/  IMAD.WIDE.U32 R2, R3, 0x8, R4 ;  /* 0x0000000803027825 */ /* 0x002fca00078e0004 */
[----:B------:R-:W-:Y:S01]  /*3200*/  STG.E.64 desc[UR4][R2.64], R20 ;  /* 0x0000001402007986 */ /* 0x000fe2000c101b04 */
[----:B------:R-:W-:Y:S05]  /*3210*/  EXIT ;  /* 0x000000000000794d */ /* 0x000fea0003800000 */
.L_x_4451:
        /* <DEDUP_REMOVED lines=9> */
[----:B--2---:R-:W-:-:S05]  /*32b0*/  FADD.FTZ R3, -R5, -RZ ;  /* 0x800000ff05037221 */ /* 0x004fca0000010100 */
        /* <DEDUP_REMOVED lines=16> */
.L_x_4515:
        /* <DEDUP_REMOVED lines=18> */
.L_x_4517:
        /* <DEDUP_REMOVED lines=40> */
.L_x_4516:
[----:B------:R-:W-:Y:S05]  /*3760*/  BSYNC.RECONVERGENT B0 ;  /* 0x0000000000007941 */ /* 0x000fea0003800200 */
.L_x_4514:
        /* <DEDUP_REMOVED lines=50> */
.L_x_4521:
        /* <DEDUP_REMOVED lines=12> */
.L_x_4520:
[----:B------:R-:W-:-:S05]  /*3b50*/  FADD.FTZ R5, R6, -R6 ;  /* 0x8000000606057221 */ /* 0x000fca0000010000 */
[----:B------:R-:W-:Y:S01]  /*3b60*/  MOV R10, R5 ;  /* 0x00000005000a7202 */ /* 0x000fe20000000f00 */
[----:B------:R-:W-:Y:S06]  /*3b70*/  BRA `(.L_x_4522) ;  /* 0x0000000000307947 */ /* 0x000fec0003800000 */
.L_x_4519:
        /* <DEDUP_REMOVED lines=12> */
.L_x_4522:
[----:B------:R-:W-:Y:S05]  /*3c40*/  BSYNC.RECONVERGENT B0 ;  /* 0x0000000000007941 */ /* 0x000fea0003800200 */
.L_x_4518:
[----:B-----5:R-:W-:Y:S01]  /*3c50*/  FADD.FTZ R7, -R21, -RZ ;  /* 0x800000ff15077221 */ /* 0x020fe20000010100 */
        /* <DEDUP_REMOVED lines=49> */
.L_x_4526:
        /* <DEDUP_REMOVED lines=12> */
.L_x_4525:
[----:B------:R-:W-:-:S05]  /*4030*/  FADD.FTZ R7, R20, -R20 ;  /* 0x8000001414077221 */ /* 0x000fca0000010000 */
[----:B------:R-:W-:Y:S01]  /*4040*/  MOV R4, R7 ;  /* 0x0000000700047202 */ /* 0x000fe20000000f00 */
[----:B------:R-:W-:Y:S06]  /*4050*/  BRA `(.L_x_4527) ;  /* 0x0000000000307947 */ /* 0x000fec0003800000 */
.L_x_4524:
        /* <DEDUP_REMOVED lines=12> */
.L_x_4527:
[----:B------:R-:W-:Y:S05]  /*4120*/  BSYNC.RECONVERGENT B0 ;  /* 0x0000000000007941 */ /* 0x000fea0003800200 */
.L_x_4523:
        /* <DEDUP_REMOVED lines=35> */
[----:B------:R-:W-:Y:S01]  /*4360*/  FFMA.FTZ R24, R23, R24, 0.16666667163372039795 ;  /* 0x3e2aaaab17187423 */ /* 0x000fe20000010018 */
[----:B------:R-:W-:-:S03]  /*4370*/  FFMA.FTZ R20, R6, R6, 1 ;  /* 0x3f80000006147423 */ /* 0x000fc60000010006 */
[----:B------:R-:W-:Y:S01]  /*4380*/  FMUL.FTZ R24, R23, R24 ;  /* 0x0000001817187220 */ /* 0x000fe20000410000 */
[----:B------:R-:W-:-:S03]  /*4390*/  LOP3.LUT R9, R22, 0x80000000, R21, 0xb8, !PT ;  /* 0x8000000016097812 */ /* 0x000fc600078eb815 */
        /* <DEDUP_REMOVED lines=11> */
.L_x_4531:
        /* <DEDUP_REMOVED lines=12> */
.L_x_4530:
[----:B------:R-:W-:-:S05]  /*4510*/  FADD.FTZ R21, R22, -R22 ;  /* 0x8000001616157221 */ /* 0x000fca0000010000 */
[----:B------:R-:W-:Y:S01]  /*4520*/  MOV R6, R21 ;  /* 0x0000001500067202 */ /* 0x000fe20000000f00 */
[----:B------:R-:W-:Y:S06]  /*4530*/  BRA `(.L_x_4532) ;  /* 0x0000000000307947 */ /* 0x000fec0003800000 */
.L_x_4529:
        /* <DEDUP_REMOVED lines=12> */
.L_x_4532:
[----:B------:R-:W-:Y:S05]  /*4600*/  BSYNC.RECONVERGENT B0 ;  /* 0x0000000000007941 */ /* 0x000fea0003800200 */
.L_x_4528:
        /* <DEDUP_REMOVED lines=31> */
[----:B-1----:R-:W-:-:S04]  /*4800*/  FMUL.FTZ R20, R20, R11 ;  /* 0x0000000b14147220 */ /* 0x002fc80000410000 */
[----:B------:R-:W0:Y:S02]  /*4810*/  MUFU.RCP R24, R20 ;  /* 0x0000001400187308 */ /* 0x000e240000001000 */
[----:B0-----:R-:W-:Y:S01]  /*4820*/  FMUL.FTZ R11, R24, -0.125 ;  /* 0xbe000000180b7820 */ /* 0x001fe20000410000 */
[----:B------:R-:W-:-:S03]  /*4830*/  FFMA.FTZ R24, R17, R22, 0.0083333496004343032837 ;  /* 0x3c08889a11187423 */ /* 0x000fc60000010016 */
[----:B------:R-:W-:Y:S01]  /*4840*/  FFMA.FTZ R22, R20, 2, R11 ;  /* 0x4000000014167823 */ /* 0x000fe2000001000b */
[----:B------:R-:W-:-:S04]  /*4850*/  FFMA.FTZ R24, R17, R24, 0.16666667163372039795 ;  /* 0x3e2aaaab11187423 */ /* 0x000fc80000010018 */
        /* <DEDUP_REMOVED lines=13> */
.L_x_4536:
        /* <DEDUP_REMOVED lines=12> */
.L_x_4535:
[----:B------:R-:W-:-:S05]  /*49f0*/  FADD.FTZ R23, R16, -R16 ;  /* 0x8000001010177221 */ /* 0x000fca0000010000 */
[----:B------:R-:W-:Y:S01]  /*4a00*/  MOV R20, R23 ;  /* 0x0000001700147202 */ /* 0x000fe20000000f00 */
[----:B------:R-:W-:Y:S06]  /*4a10*/  BRA `(.L_x_4537) ;  /* 0x0000000000307947 */ /* 0x000fec0003800000 */
.L_x_4534:
        /* <DEDUP_REMOVED lines=12> */
.L_x_4537:
[----:B------:R-:W-:Y:S05]  /*4ae0*/  BSYNC.RECONVERGENT B0 ;  /* 0x0000000000007941 */ /* 0x000fea0003800200 */
.L_x_4533:
        /* <DEDUP_REMOVED lines=50> */
.L_x_4541:
        /* <DEDUP_REMOVED lines=12> */
.L_x_4540:
[----:B------:R-:W-:-:S05]  /*4ed0*/  FADD.FTZ R17, R18, -R18 ;  /* 0x8000001212117221 */ /* 0x000fca0000010000 */
[----:B------:R-:W-:Y:S01]  /*4ee0*/  MOV R22, R17 ;  /* 0x0000001100167202 */ /* 0x000fe20000000f00 */
[----:B------:R-:W-:Y:S06]  /*4ef0*/  BRA `(.L_x_4542) ;  /* 0x0000000000307947 */ /* 0x000fec0003800000 */
.L_x_4539:
        /* <DEDUP_REMOVED lines=12> */
.L_x_4542:
[----:B------:R-:W-:Y:S05]  /*4fc0*/  BSYNC.RECONVERGENT B0 ;  /* 0x0000000000007941 */ /* 0x000fea0003800200 */
.L_x_4538:
        /* <DEDUP_REMOVED lines=50> */
.L_x_4546:
        /* <DEDUP_REMOVED lines=12> */
.L_x_4545:
[----:B------:R-:W-:-:S05]  /*53b0*/  FADD.FTZ R25, R12, -R12 ;  /* 0x8000000c0c197221 */ /* 0x000fca0000010000 */
[----:B------:R-:W-:Y:S01]  /*53c0*/  MOV R16, R25 ;  /* 0x0000001900107202 */ /* 0x000fe20000000f00 */
[----:B------:R-:W-:Y:S06]  /*53d0*/  BRA `(.L_x_4547) ;  /* 0x0000000000307947 */ /* 0x000fec0003800000 */
.L_x_4544:
        /* <DEDUP_REMOVED lines=12> */
.L_x_4547:
[----:B------:R-:W-:Y:S05]  /*54a0*/  BSYNC.RECONVERGENT B0 ;  /* 0x0000000000007941 */ /* 0x000fea0003800200 */
.L_x_4543:
        /* <DEDUP_REMOVED lines=50> */
.L_x_4551:
        /* <DEDUP_REMOVED lines=12> */
.L_x_4550:
[----:B------:R-:W-:-:S05]  /*5890*/  FADD.FTZ R9, R14, -R14 ;  /* 0x8000000e0e097221 */ /* 0x000fca0000010000 */
[----:B------:R-:W-:Y:S01]  /*58a0*/  MOV R18, R9 ;  /* 0x0000000900127202 */ /* 0x000fe20000000f00 */
[----:B------:R-:W-:Y:S06]  /*58b0*/  BRA `(.L_x_4552) ;  /* 0x0000000000307947 */ /* 0x000fec0003800000 */
.L_x_4549:
        /* <DEDUP_REMOVED lines=12> */
.L_x_4552:
[----:B------:R-:W-:Y:S05]  /*5980*/  BSYNC.RECONVERGENT B0 ;  /* 0x0000000000007941 */ /* 0x000fea0003800200 */
.L_x_4548:
[----:B------:R-:W0:Y:S01]  /*5990*/  LDC.64 R12, c[0x0][0x388] ;  /* 0x0000e200ff0c7b82 */ /* 0x000e220000000a00 */
[----:B------:R-:W-:Y:S01]  /*59a0*/  FADD.FTZ R11, -R5, -RZ ;  /* 0x800000ff050b7221 */ /* 0x000fe20000010100 */
[----:B------:R-:W-:Y:S01]  /*59b0*/  FADD.FTZ R5, -R7, -RZ ;  /* 0x800000ff07057221 */ /* 0x000fe20000010100 */
[----:B------:R-:W-:Y:S01]  /*59c0*/  FADD.FTZ R7, -R21, -RZ ;  /* 0x800000ff15077221 */ /* 0x000fe20000010100 */
[----:B------:R-:W-:Y:S01]  /*59d0*/  FADD.FTZ R21, -R23, -RZ ;  /* 0x800000ff17157221 */ /* 0x000fe20000010100 */
[----:B------:R-:W-:Y:S01]  /*59e0*/  FADD.FTZ R19, -R9, -RZ ;  /* 0x800000ff09137221 */ /* 0x000fe20000010100 */
[----:B------:R-:W-:Y:S01]  /*59f0*/  FADD.FTZ R23, -R17, -RZ ;  /* 0x800000ff11177221 */ /* 0x000fe20000010100 */
[----:B------:R-:W-:Y:S01]  /*5a00*/  FADD.FTZ R9, -R3, -RZ ;  /* 0x800000ff03097221 */ /* 0x000fe20000010100 */
[----:B------:R-:W-:Y:S01]  /*5a10*/  FADD.FTZ R17, -R25, -RZ ;  /* 0x800000ff19117221 */ /* 0x000fe20000010100 */
[----:B0-----:R-:W-:-:S04]  /*5a20*/  IMAD.WIDE.U32 R12, R2, 0x8, R12 ;  /* 0x00000008020c7825 */ /* 0x001fc800078e000c */
[----:B------:R-:W-:-:S05]  /*5a30*/  IMAD.WIDE.U32 R12, R0, 0x10, R12 ;  /* 0x00000010000c7825 */ /* 0x000fca00078e000c */
[----:B------:R-:W-:Y:S04]  /*5a40*/  STG.E.128 desc[UR4][R12.64], R8 ;  /* 0x000000080c007986 */ /* 0x000fe8000c101d04 */
[----:B------:R-:W-:Y:S04]  /*5a50*/  STG.E.128 desc[UR4][R12.64+0x800], R4 ;  /* 0x000800040c007986 */ /* 0x000fe8000c101d04 */
[----:B------:R-:W-:Y:S04]  /*5a60*/  STG.E.128 desc[UR4][R12.64+0x1000], R20 ;  /* 0x001000140c007986 */ /* 0x000fe8000c101d04 */
[----:B------:R-:W-:Y:S01]  /*5a70*/  STG.E.128 desc[UR4][R12.64+0x1800], R16 ;  /* 0x001800100c007986 */ /* 0x000fe2000c101d04 */
[----:B------:R-:W-:Y:S05]  /*5a80*/  EXIT ;  /* 0x000000000000794d */ /* 0x000fea0003800000 */
.L_x_4553:
        /* <DEDUP_REMOVED lines=15> */
.L_x_7531:


//--------------------- .text._ZN2at6native29vectorized_elementwise_kernelILi4EZZZNS0_15tan_kernel_cudaERNS_18TensorIteratorBaseEENKUlvE_clEvENKUlvE0_clEvEUlN3c107complexIfEEE_St5arrayIPcLm2EEEEviT0_T1_ --------------------------
	.section	.text._ZN2at6native29vectorized_elementwise_kernelILi4EZZZNS0_15tan_kernel_cudaERNS_18TensorIteratorBaseEENKUlvE_clEvENKUlvE0_clEvEUlN3c107complexIfEEE_St5arrayIPcLm2EEEEviT0_T1_,"ax",@progbits
	.align	128
        .global         _ZN2at6native29vectorized_elementwise_kernelILi4EZZZNS0_15tan_kernel_cudaERNS_18TensorIteratorBaseEENKUlvE_clEvENKUlvE0_clEvEUlN3c107complexIfEEE_St5arrayIPcLm2EEEEviT0_T1_
        .type           _ZN2at6native29vectorized_elementwise_kernelILi4EZZZNS0_15tan_kernel_cudaERNS_18TensorIteratorBaseEENKUlvE_clEvENKUlvE0_clEvEUlN3c107complexIfEEE_St5arrayIPcLm2EEEEviT0_T1_,@function
        .size           _ZN2at6native29vectorized_elementwise_kernelILi4EZZZNS0_15tan_kernel_cudaERNS_18TensorIteratorBaseEENKUlvE_clEvENKUlvE0_clEvEUlN3c107complexIfEEE_St5arrayIPcLm2EEEEviT0_T1_,(.L_x_7532 - _ZN2at6native29vectorized_elementwise_kernelILi4EZZZNS0_15tan_kernel_cudaERNS_18TensorIteratorBaseEENKUlvE_clEvENKUlvE0_clEvEUlN3c107complexIfEEE_St5arrayIPcLm2EEEEviT0_T1_)
        .other          _ZN2at6native29vectorized_elementwise_kernelILi4EZZZNS0_15tan_kernel_cudaERNS_18TensorIteratorBaseEENKUlvE_clEvENKUlvE0_clEvEUlN3c107complexIfEEE_St5arrayIPcLm2EEEEviT0_T1_,@"STO_CUDA_ENTRY STV_DEFAULT"
_ZN2at6native29vectorized_elementwise_kernelILi4EZZZNS0_15tan_kernel_cudaERNS_18TensorIteratorBaseEENKUlvE_clEvENKUlvE0_clEvEUlN3c107complexIfEEE_St5arrayIPcLm2EEEEviT0_T1_:
.text._ZN2at6native29vectorized_elementwise_kernelILi4EZZZNS0_15tan_kernel_cudaERNS_18TensorIteratorBaseEENKUlvE_clEvENKUlvE0_clEvEUlN3c107complexIfEEE_St5arrayIPcLm2EEEEviT0_T1_:
        /* <DEDUP_REMOVED lines=87> */
.L_x_4558:
        /* <DEDUP_REMOVED lines=18> */
.L_x_4560:
        /* <DEDUP_REMOVED lines=40> */
.L_x_4559:
[----:B------:R-:W-:Y:S05]  /*0910*/  BSYNC.RECONVERGENT B1 ;  /* 0x0000000000017941 */ /* 0x000fea0003800200 */
.L_x_4557:
[----:B------:R-:W-:-:S07]  /*0920*/  FADD.FTZ R15, -R11, -RZ ;  /* 0x800000ff0b0f7221 */ /* 0x000fce0000010100 */
.L_x_4556:
[----:B------:R-:W-:Y:S05]  /*0930*/  BSYNC.RECONVERGENT B0 ;  /* 0x0000000000007941 */ /* 0x000fea0003800200 */
.L_x_4555:
        /* <DEDUP_REMOVED lines=55> */
.L_x_4566:
        /* <DEDUP_REMOVED lines=12> */
.L_x_4565:
[----:B------:R-:W-:-:S05]  /*0d70*/  FADD.FTZ R9, R6, -R6 ;  /* 0x8000000606097221 */ /* 0x000fca0000010000 */
[----:B------:R-:W-:Y:S01]  /*0d80*/  MOV R8, R9 ;  /* 0x0000000900087202 */ /* 0x000fe20000000f00 */
[----:B------:R-:W-:Y:S06]  /*0d90*/  BRA `(.L_x_4567) ;  /* 0x0000000000307947 */ /* 0x000fec0003800000 */
.L_x_4564:
        /* <DEDUP_REMOVED lines=12> */
.L_x_4567:
[----:B------:R-:W-:Y:S05]  /*0e60*/  BSYNC.RECONVERGENT B1 ;  /* 0x0000000000017941 */ /* 0x000fea0003800200 */
.L_x_4563:
[----:B------:R-:W-:-:S07]  /*0e70*/  FADD.FTZ R9, -R9, -RZ ;  /* 0x800000ff09097221 */ /* 0x000fce0000010100 */
.L_x_4562:
[----:B------:R-:W-:Y:S05]  /*0e80*/  BSYNC.RECONVERGENT B0 ;  /* 0x0000000000007941 */ /* 0x000fea0003800200 */
.L_x_4561:
        /* <DEDUP_REMOVED lines=55> */
.L_x_4573:
        /* <DEDUP_REMOVED lines=12> */
.L_x_4572:
[----:B------:R-:W-:-:S05]  /*12c0*/  FADD.FTZ R7, R4, -R4 ;  /* 0x8000000404077221 */ /* 0x000fca0000010000 */
[----:B------:R-:W-:Y:S01]  /*12d0*/  MOV R6, R7 ;  /* 0x0000000700067202 */ /* 0x000fe20000000f00 */
[----:B------:R-:W-:Y:S06]  /*12e0*/  BRA `(.L_x_4574) ;  /* 0x0000000000307947 */ /* 0x000fec0003800000 */
.L_x_4571:
        /* <DEDUP_REMOVED lines=12> */
.L_x_4574:
[----:B------:R-:W-:Y:S05]  /*13b0*/  BSYNC.RECONVERGENT B1 ;  /* 0x0000000000017941 */ /* 0x000fea0003800200 */
.L_x_4570:
[----:B------:R-:W-:-:S07]  /*13c0*/  FADD.FTZ R7, -R7, -RZ ;  /* 0x800000ff07077221 */ /* 0x000fce0000010100 */
.L_x_4569:
[----:B------:R-:W-:Y:S05]  /*13d0*/  BSYNC.RECONVERGENT B0 ;  /* 0x0000000000007941 */ /* 0x000fea0003800200 */
.L_x_4568:
        /* <DEDUP_REMOVED lines=55> */
.L_x_4580:
        /* <DEDUP_REMOVED lines=12> */
.L_x_4579:
[----:B------:R-:W-:-:S05]  /*1810*/  FADD.FTZ R5, R20, -R20 ;  /* 0x8000001414057221 */ /* 0x000fca0000010000 */
[----:B------:R-:W-:Y:S01]  /*1820*/  MOV R4, R5 ;  /* 0x0000000500047202 */ /* 0x000fe20000000f00 */
[----:B------:R-:W-:Y:S06]  /*1830*/  BRA `(.L_x_4581) ;  /* 0x0000000000307947 */ /* 0x000fec0003800000 */
.L_x_4578:
        /* <DEDUP_REMOVED lines=12> */
.L_x_4581:
[----:B------:R-:W-:Y:S05]  /*1900*/  BSYNC.RECONVERGENT B1 ;  /* 0x0000000000017941 */ /* 0x000fea0003800200 */
.L_x_4577:
[----:B------:R-:W-:-:S07]  /*1910*/  FADD.FTZ R5, -R5, -RZ ;  /* 0x800000ff05057221 */ /* 0x000fce0000010100 */
.L_x_4576:
[----:B------:R-:W-:Y:S05]  /*1920*/  BSYNC.RECONVERGENT B0 ;  /* 0x0000000000007941 */ /* 0x000fea0003800200 */
.L_x_4575:
        /* <DEDUP_REMOVED lines=55> */
.L_x_4587:
        /* <DEDUP_REMOVED lines=12> */
.L_x_4586:
[----:B------:R-:W-:-:S05]  /*1d60*/  FADD.FTZ R13, R26, -R26 ;  /* 0x8000001a1a0d7221 */ /* 0x000fca0000010000 */
[----:B------:R-:W-:Y:S01]  /*1d70*/  MOV R12, R13 ;  /* 0x0000000d000c7202 */ /* 0x000fe20000000f00 */
[----:B------:R-:W-:Y:S06]  /*1d80*/  BRA `(.L_x_4588) ;  /* 0x0000000000307947 */ /* 0x000fec0003800000 */
.L_x_4585:
        /* <DEDUP_REMOVED lines=12> */
.L_x_4588:
[----:B------:R-:W-:Y:S05]  /*1e50*/  BSYNC.RECONVERGENT B1 ;  /* 0x0000000000017941 */ /* 0x000fea0003800200 */
.L_x_4584:
[----:B------:R-:W-:-:S07]  /*1e60*/  FADD.FTZ R13, -R13, -RZ ;  /* 0x800000ff0d0d7221 */ /* 0x000fce0000010100 */
.L_x_4583:
[----:B------:R-:W-:Y:S05]  /*1e70*/  BSYNC.RECONVERGENT B0 ;  /* 0x0000000000007941 */ /* 0x000fea0003800200 */
.L_x_4582:
        /* <DEDUP_REMOVED lines=55> */
.L_x_4594:
        /* <DEDUP_REMOVED lines=12> */
.L_x_4593:
[----:B------:R-:W-:-:S05]  /*22b0*/  FADD.FTZ R17, R28, -R28 ;  /* 0x8000001c1c117221 */ /* 0x000fca0000010000 */
[----:B------:R-:W-:Y:S01]  /*22c0*/  MOV R16, R17 ;  /* 0x0000001100107202 */ /* 0x000fe20000000f00 */
[----:B------:R-:W-:Y:S06]  /*22d0*/  BRA `(.L_x_4595) ;  /* 0x0000000000307947 */ /* 0x000fec0003800000 */
.L_x_4592:
        /* <DEDUP_REMOVED lines=12> */
.L_x_4595:
[----:B------:R-:W-:Y:S05]  /*23a0*/  BSYNC.RECONVERGENT B1 ;  /* 0x0000000000017941 */ /* 0x000fea0003800200 */
.L_x_4591:
[----:B------:R-:W-:-:S07]  /*23b0*/  FADD.FTZ R17, -R17, -RZ ;  /* 0x800000ff11117221 */ /* 0x000fce0000010100 */
.L_x_4590:
[----:B------:R-:W-:Y:S05]  /*23c0*/  BSYNC.RECONVERGENT B0 ;  /* 0x0000000000007941 */ /* 0x000fea0003800200 */
.L_x_4589:
        /* <DEDUP_REMOVED lines=55> */
.L_x_4601:
        /* <DEDUP_REMOVED lines=12> */
.L_x_4600:
[----:B------:R-:W-:-:S05]  /*2800*/  FADD.FTZ R19, R24, -R24 ;  /* 0x8000001818137221 */ /* 0x000fca0000010000 */
[----:B------:R-:W-:Y:S01]  /*2810*/  MOV R18, R19 ;  /* 0x0000001300127202 */ /* 0x000fe20000000f00 */
[----:B------:R-:W-:Y:S06]  /*2820*/  BRA `(.L_x_4602) ;  /* 0x0000000000307947 */ /* 0x000fec0003800000 */
.L_x_4599:
        /* <DEDUP_REMOVED lines=12> */
.L_x_4602:
[----:B------:R-:W-:Y:S05]  /*28f0*/  BSYNC.RECONVERGENT B1 ;  /* 0x0000000000017941 */ /* 0x000fea0003800200 */
.L_x_4598:
[----:B------:R-:W-:-:S07]  /*2900*/  FADD.FTZ R19, -R19, -RZ ;  /* 0x800000ff13137221 */ /* 0x000fce0000010100 */
.L_x_4597:
[----:B------:R-:W-:Y:S05]  /*2910*/  BSYNC.RECONVERGENT B0 ;  /* 0x0000000000007941 */ /* 0x000fea0003800200 */
.L_x_4596:
        /* <DEDUP_REMOVED lines=55> */
.L_x_4608:
        /* <DEDUP_REMOVED lines=12> */
.L_x_4607:
[----:B------:R-:W-:-:S05]  /*2d50*/  FADD.FTZ R21, R22, -R22 ;  /* 0x8000001616157221 */ /* 0x000fca0000010000 */
[----:B------:R-:W-:Y:S01]  /*2d60*/  MOV R20, R21 ;  /* 0x0000001500147202 */ /* 0x000fe20000000f00 */
[----:B------:R-:W-:Y:S06]  /*2d70*/  BRA `(.L_x_4609) ;  /* 0x0000000000307947 */ /* 0x000fec0003800000 */
.L_x_4606:
        /* <DEDUP_REMOVED lines=12> */
.L_x_4609:
[----:B------:R-:W-:Y:S05]  /*2e40*/  BSYNC.RECONVERGENT B1 ;  /* 0x0000000000017941 */ /* 0x000fea0003800200 */
.L_x_4605:
[----:B------:R-:W-:-:S07]  /*2e50*/  FADD.FTZ R21, -R21, -RZ ;  /* 0x800000ff15157221 */ /* 0x000fce0000010100 */
.L_x_4604:
[----:B------:R-:W-:Y:S05]  /*2e60*/  BSYNC.RECONVERGENT B0 ;  /* 0x0000000000007941 */ /* 0x000fea0003800200 */
.L_x_4603:
        /* <DEDUP_REMOVED lines=21> */
.L_x_4612:
[----:B------:R-:W-:-:S13]  /*2fc0*/  ISETP.GE.U32.AND P0, PT, R3, R0, PT ;  /* 0x000000000300720c */ /* 0x000fda0003f06070 */
[----:B------:R-:W-:Y:S05]  /*2fd0*/  @P0 BRA `(.L_x_4614) ;  /* 0x0000000000300947 */ /* 0x000fea0003800000 */
[----:B0-----:R-:W0:Y:S01]  /*2fe0*/  LDC.64 R6, c[0x0][0x388] ;  /* 0x0000e200ff067b82 */ /* 0x001e220000000a00 */
[----:B------:R-:W-:Y:S02]  /*2ff0*/  IADD3 R9, PT, PT, R2, R3, RZ ;  /* 0x0000000302097210 */ /* 0x000fe40007ffe0ff */
[----:B------:R-:W-:-:S03]  /*3000*/  IADD3 R3, PT, PT, R3, 0x80, RZ ;  /* 0x0000008003037810 */ /* 0x000fc60007ffe0ff */
[----:B0-----:R-:W-:-:S05]  /*3010*/  IMAD.WIDE.U32 R6, R9, 0x8, R6 ;  /* 0x0000000809067825 */ /* 0x001fca00078e0006 */
[----:B------:R1:W-:Y:S02]  /*3020*/  STG.E.64 desc[UR4][R6.64], R4 ;  /* 0x0000000406007986 */ /* 0x0003e4000c101b04 */
.L_x_4613:
[----:B------:R-:W-:-:S13]  /*3030*/  ISETP.GE.U32.AND P0, PT, R3, R0, PT ;  /* 0x000000000300720c */ /* 0x000fda0003f06070 */
[----:B------:R-:W-:Y:S05]  /*3040*/  @P0 BRA `(.L_x_4615) ;  /* 0x0000000000340947 */ /* 0x000fea0003800000 */
[----:B-1----:R-:W1:Y:S01]  /*3050*/  LDC.64 R4, c[0x0][0x388] ;  /* 0x0000e200ff047b82 */ /* 0x002e620000000a00 */
[----:B------:R-:W-:Y:S02]  /*3060*/  IADD3 R7, PT, PT, R2, R3, RZ ;  /* 0x0000000302077210 */ /* 0x000fe40007ffe0ff */
[----:B------:R-:W-:-:S03]  /*3070*/  IADD3 R3, PT, PT, R3, 0x80, RZ ;  /* 0x0000008003037810 */ /* 0x000fc60007ffe0ff */
[----:B-1----:R-:W-:-:S05]  /*3080*/  IMAD.WIDE.U32 R4, R7, 0x8, R4 ;  /* 0x0000000807047825 */ /* 0x002fca00078e0004 */
[----:B------:R1:W-:Y:S02]  /*3090*/  STG.E.64 desc[UR4][R4.64], R12 ;  /* 0x0000000c04007986 */ /* 0x0003e4000c101b04 */
.L_x_4614:
        /* <DEDUP_REMOVED lines=8> */
.L_x_4615:
[----:B------:R-:W-:Y:S05]  /*3120*/  BSYNC.RELIABLE B1 ;  /* 0x0000000000017941 */ /* 0x000fea0003800100 */
.L_x_4611:
[----:B------:R-:W-:-:S13]  /*3130*/  ISETP.GE.U32.AND P0, PT, R3, R0, PT ;  /* 0x000000000300720c */ /* 0x000fda0003f06070 */
[----:B-12---:R-:W1:Y:S01]  /*3140*/  @!P0 LDC.64 R4, c[0x0][0x388] ;  /* 0x0000e200ff048b82 */ /* 0x006e620000000a00 */
[----:B------:R-:W-:Y:S02]  /*3150*/  @!P0 IADD3 R7, PT, PT, R2, R3, RZ ;  /* 0x0000000302078210 */ /* 0x000fe40007ffe0ff */
[----:B------:R-:W-:-:S03]  /*3160*/  @!P0 IADD3 R3, PT, PT, R3, 0x80, RZ ;  /* 0x0000008003038810 */ /* 0x000fc60007ffe0ff */
[----:B-1----:R-:W-:-:S05]  /*3170*/  @!P0 IMAD.WIDE.U32 R4, R7, 0x8, R4 ;  /* 0x0000000807048825 */ /* 0x002fca00078e0004 */
[----:B------:R2:W-:Y:S02]  /*3180*/  @!P0 STG.E.64 desc[UR4][R4.64], R18 ;  /* 0x0000001204008986 */ /* 0x0005e4000c101b04 */
.L_x_4616:
[----:B------:R-:W-:Y:S05]  /*3190*/  BSYNC.RECONVERGENT B0 ;  /* 0x0000000000007941 */ /* 0x000fea0003800200 */
.L_x_4610:
        /* <DEDUP_REMOVED lines=8> */
.L_x_4554:
[----:B------:R-:W0:Y:S01]  /*3220*/  S2R R0, SR_TID.X ;  /* 0x0000000000007919 */ /* 0x000e220000002100 */
[----:B------:R-:W1:Y:S02]  /*3230*/  LDC.64 R4, c[0x0][0x390] ;  /* 0x0000e400ff047b82 */ /* 0x000e640000000a00 */
[----:B-1----:R-:W-:-:S04]  /*3240*/  IMAD.WIDE.U32 R4, R2, 0x8, R4 ;  /* 0x0000000802047825 */ /* 0x002fc800078e0004 */
[----:B0-----:R-:W-:-:S05]  /*3250*/  IMAD.WIDE.U32 R8, R0, 0x20, R4 ;  /* 0x0000002000087825 */ /* 0x001fca00078e0004 */
[----:B------:R-:W2:Y:S04]  /*3260*/  LDG.E.ENL2.256 R20, R4, desc[UR4][R8.64] ;  /* 0xfe0000040804797e */ /* 0x000ea80008121914 */
[----:B------:R0:W5:Y:S01]  /*3270*/  LDG.E.ENL2.256 R12, R16, desc[UR4][R8.64+0x1000] ;  /* 0xfe0080040810797e */ /* 0x000162000812190c */
        /* <DEDUP_REMOVED lines=18> */
.L_x_4618:
        /* <DEDUP_REMOVED lines=18> */
.L_x_4620:
        /* <DEDUP_REMOVED lines=40> */
.L_x_4619:
[----:B------:R-:W-:Y:S05]  /*3740*/  BSYNC.RECONVERGENT B0 ;  /* 0x0000000000007941 */ /* 0x000fea0003800200 */
.L_x_4617:
        /* <DEDUP_REMOVED lines=50> */
.L_x_4624:
        /* <DEDUP_REMOVED lines=12> */
.L_x_4623:
[----:B------:R-:W-:-:S05]  /*3b30*/  FADD.FTZ R5, R6, -R6 ;  /* 0x8000000606057221 */ /* 0x000fca0000010000 */
[----:B------:R-:W-:Y:S01]  /*3b40*/  MOV R10, R5 ;  /* 0x00000005000a7202 */ /* 0x000fe20000000f00 */
[----:B------:R-:W-:Y:S06]  /*3b50*/  BRA `(.L_x_4625) ;  /* 0x0000000000307947 */ /* 0x000fec0003800000 */
.L_x_4622:
        /* <DEDUP_REMOVED lines=12> */
.L_x_4625:
[----:B------:R-:W-:Y:S05]  /*3c20*/  BSYNC.RECONVERGENT B0 ;  /* 0x0000000000007941 */ /* 0x000fea0003800200 */
.L_x_4621:
        /* <DEDUP_REMOVED lines=50> */
.L_x_4629:
        /* <DEDUP_REMOVED lines=12> */
.L_x_4628:
[----:B------:R-:W-:-:S05]  /*4010*/  FADD.FTZ R7, R20, -R20 ;  /* 0x8000001414077221 */ /* 0x000fca0000010000 */
[----:B------:R-:W-:Y:S01]  /*4020*/  MOV R4, R7 ;  /* 0x0000000700047202 */ /* 0x000fe20000000f00 */
[----:B------:R-:W-:Y:S06]  /*4030*/  BRA `(.L_x_4630) ;  /* 0x0000000000307947 */ /* 0x000fec0003800000 */
.L_x_4627:
        /* <DEDUP_REMOVED lines=12> */
.L_x_4630:
[----:B------:R-:W-:Y:S05]  /*4100*/  BSYNC.RECONVERGENT B0 ;  /* 0x0000000000007941 */ /* 0x000fea0003800200 */
.L_x_4626:
        /* <DEDUP_REMOVED lines=50> */
.L_x_4634:
        /* <DEDUP_REMOVED lines=12> */
.L_x_4633:
[----:B------:R-:W-:-:S05]  /*44f0*/  FADD.FTZ R21, R22, -R22 ;  /* 0x8000001616157221 */ /* 0x000fca0000010000 */
[----:B------:R-:W-:Y:S01]  /*4500*/  MOV R6, R21 ;  /* 0x0000001500067202 */ /* 0x000fe20000000f00 */
[----:B------:R-:W-:Y:S06]  /*4510*/  BRA `(.L_x_4635) ;  /* 0x0000000000307947 */ /* 0x000fec0003800000 */
.L_x_4632:
        /* <DEDUP_REMOVED lines=12> */
.L_x_4635:
[----:B------:R-:W-:Y:S05]  /*45e0*/  BSYNC.RECONVERGENT B0 ;  /* 0x0000000000007941 */ /* 0x000fea0003800200 */
.L_x_4631:
        /* <DEDUP_REMOVED lines=50> */
.L_x_4639:
        /* <DEDUP_REMOVED lines=12> */
.L_x_4638:
[----:B------:R-:W-:-:S05]  /*49d0*/  FADD.FTZ R23, R16, -R16 ;  /* 0x8000001010177221 */ /* 0x000fca0000010000 */
[----:B------:R-:W-:Y:S01]  /*49e0*/  MOV R20, R23 ;  /* 0x0000001700147202 */ /* 0x000fe20000000f00 */
[----:B------:R-:W-:Y:S06]  /*49f0*/  BRA `(.L_x_4640) ;  /* 0x0000000000307947 */ /* 0x000fec0003800000 */
.L_x_4637:
        /* <DEDUP_REMOVED lines=12> */
.L_x_4640:
[----:B------:R-:W-:Y:S05]  /*4ac0*/  BSYNC.RECONVERGENT B0 ;  /* 0x0000000000007941 */ /* 0x000fea0003800200 */
.L_x_4636:
        /* <DEDUP_REMOVED lines=50> */
.L_x_4644:
        /* <DEDUP_REMOVED lines=12> */
.L_x_4643:
[----:B------:R-:W-:-:S05]  /*4eb0*/  FADD.FTZ R17, R18, -R18 ;  /* 0x8000001212117221 */ /* 0x000fca0000010000 */
[----:B------:R-:W-:Y:S01]  /*4ec0*/  MOV R22, R17 ;  /* 0x0000001100167202 */ /* 0x000fe20000000f00 */
[----:B------:R-:W-:Y:S06]  /*4ed0*/  BRA `(.L_x_4645) ;  /* 0x0000000000307947 */ /* 0x000fec0003800000 */
.L_x_4642:
        /* <DEDUP_REMOVED lines=12> */
.L_x_4645:
[----:B------:R-:W-:Y:S05]  /*4fa0*/  BSYNC.RECONVERGENT B0 ;  /* 0x0000000000007941 */ /* 0x000fea0003800200 */
.L_x_4641:
        /* <DEDUP_REMOVED lines=50> */
.L_x_4649:
        /* <DEDUP_REMOVED lines=12> */
.L_x_4648:
[----:B------:R-:W-:-:S05]  /*5390*/  FADD.FTZ R25, R12, -R12 ;  /* 0x8000000c0c197221 */ /* 0x000fca0000010000 */
[----:B------:R-:W-:Y:S01]  /*53a0*/  MOV R16, R25 ;  /* 0x0000001900107202 */ /* 0x000fe20000000f00 */
[----:B------:R-:W-:Y:S06]  /*53b0*/  BRA `(.L_x_4650) ;  /* 0x0000000000307947 */ /* 0x000fec0003800000 */
.L_x_4647:
        /* <DEDUP_REMOVED lines=12> */
.L_x_4650:
[----:B------:R-:W-:Y:S05]  /*5480*/  BSYNC.RECONVERGENT B0 ;  /* 0x0000000000007941 */ /* 0x000fea0003800200 */
.L_x_4646:
        /* <DEDUP_REMOVED lines=50> */
.L_x_4654:
        /* <DEDUP_REMOVED lines=12> */
.L_x_4653:
[----:B------:R-:W-:-:S05]  /*5870*/  FADD.FTZ R9, R14, -R14 ;  /* 0x8000000e0e097221 */ /* 0x000fca0000010000 */
[----:B------:R-:W-:Y:S01]  /*5880*/  MOV R18, R9 ;  /* 0x0000000900127202 */ /* 0x000fe20000000f00 */
[----:B------:R-:W-:Y:S06]  /*5890*/  BRA `(.L_x_4655) ;  /* 0x0000000000307947 */ /* 0x000fec0003800000 */
.L_x_4652:
        /* <DEDUP_REMOVED lines=12> */
.L_x_4655:
[----:B------:R-:W-:Y:S05]  /*5960*/  BSYNC.RECONVERGENT B0 ;  /* 0x0000000000007941 */ /* 0x000fea0003800200 */
.L_x_4651:
        /* <DEDUP_REMOVED lines=11> */
[----:B------:R-:W-:Y:S04]  /*5a20*/  STG.E.ENL2.256 desc[UR4][R12.64], R8, R4 ;  /* 0xf80000080c04797f */ /* 0x000fe8000f121804 */
[----:B------:R-:W-:Y:S01]  /*5a30*/  STG.E.ENL2.256 desc[UR4][R12.64+0x1000], R20, R16 ;  /* 0xf80080140c10797f */ /* 0x000fe2000f121804 */
[----:B------:R-:W-:Y:S05]  /*5a40*/  EXIT ;  /* 0x000000000000794d */ /* 0x000fea0003800000 */
.L_x_4656:
        /* <DEDUP_REMOVED lines=11> */
.L_x_7532:


//--------------------- .text._ZN2at6native29vectorized_elementwise_kernelILi8EZZZNS0_15tan_kernel_cudaERNS_18TensorIteratorBaseEENKUlvE_clEvENKUlvE0_clEvEUlN3c107complexIfEEE_St5arrayIPcLm2EEEEviT0_T1_ --------------------------
	.section	.text._ZN2at6native29vectorized_elementwise_kernelILi8EZZZNS0_15tan_kernel_cudaERNS_18TensorIteratorBaseEENKUlvE_clEvENKUlvE0_clEvEUlN3c107complexIfEEE_St5arrayIPcLm2EEEEviT0_T1_,"ax",@progbits
	.align	128
        .global         _ZN2at6native29vectorized_elementwise_kernelILi8EZZZNS0_15tan_kernel_cudaERNS_18TensorIteratorBaseEENKUlvE_clEvENKUlvE0_clEvEUlN3c107complexIfEEE_St5arrayIPcLm2EEEEviT0_T1_
        .type           _ZN2at6native29vectorized_elementwise_kernelILi8EZZZNS0_15tan_kernel_cudaERNS_18TensorIteratorBaseEENKUlvE_clEvENKUlvE0_clEvEUlN3c107complexIfEEE_St5arrayIPcLm2EEEEviT0_T1_,@function
        .size           _ZN2at6native29vectorized_elementwise_kernelILi8EZZZNS0_15tan_kernel_cudaERNS_18TensorIteratorBaseEENKUlvE_clEvENKUlvE0_clEvEUlN3c107complexIfEEE_St5arrayIPcLm2EEEEviT0_T1_,(.L_x_7533 - _ZN2at6native29vectorized_elementwise_kernelILi8EZZZNS0_15tan_kernel_cudaERNS_18TensorIteratorBaseEENKUlvE_clEvENKUlvE0_clEvEUlN3c107complexIfEEE_St5arrayIPcLm2EEEEviT0_T1_)
        .other          _ZN2at6native29vectorized_elementwise_kernelILi8EZZZNS0_15tan_kernel_cudaERNS_18TensorIteratorBaseEENKUlvE_clEvENKUlvE0_clEvEUlN3c107complexIfEEE_St5arrayIPcLm2EEEEviT0_T1_,@"STO_CUDA_ENTRY STV_DEFAULT"
_ZN2at6native29vectorized_elementwise_kernelILi8EZZZNS0_15tan_kernel_cudaERNS_18TensorIteratorBaseEENKUlvE_clEvENKUlvE0_clEvEUlN3c107complexIfEEE_St5arrayIPcLm2EEEEviT0_T1_:
.text._ZN2at6native29vectorized_elementwise_kernelILi8EZZZNS0_15tan_kernel_cudaERNS_18TensorIteratorBaseEENKUlvE_clEvENKUlvE0_clEvEUlN3c107complexIfEEE_St5arrayIPcLm2EEEEviT0_T1_:
        /* <DEDUP_REMOVED lines=87> */
.L_x_4661:
        /* <DEDUP_REMOVED lines=18> */
.L_x_4663:
        /* <DEDUP_REMOVED lines=40> */
.L_x_4662:
[----:B------:R-:W-:Y:S05]  /*0910*/  BSYNC.RECONVERGENT B1 ;  /* 0x0000000000017941 */ /* 0x000fea0003800200 */
.L_x_4660:
[----:B------:R-:W-:-:S07]  /*0920*/  FADD.FTZ R15, -R11, -RZ ;  /* 0x800000ff0b0f7221 */ /* 0x000fce0000010100 */
.L_x_4659:
[----:B------:R-:W-:Y:S05]  /*0930*/  BSYNC.RECONVERGENT B0 ;  /* 0x0000000000007941 */ /* 0x000fea0003800200 */
.L_x_4658:
        /* <DEDUP_REMOVED lines=55> */
.L_x_4669:
        /* <DEDUP_REMOVED lines=12> */
.L_x_4668:
[----:B------:R-:W-:-:S05]  /*0d70*/  FADD.FTZ R9, R6, -R6 ;  /* 0x8000000606097221 */ /* 0x000fca0000010000 */
[----:B------:R-:W-:Y:S01]  /*0d80*/  MOV R8, R9 ;  /* 0x0000000900087202 */ /* 0x000fe20000000f00 */
[----:B------:R-:W-:Y:S06]  /*0d90*/  BRA `(.L_x_4670) ;  /* 0x0000000000307947 */ /* 0x000fec0003800000 */
.L_x_4667:
        /* <DEDUP_REMOVED lines=12> */
.L_x_4670:
[----:B------:R-:W-:Y:S05]  /*0e60*/  BSYNC.RECONVERGENT B1 ;  /* 0x0000000000017941 */ /* 0x000fea0003800200 */
.L_x_4666:
[----:B------:R-:W-:-:S07]  /*0e70*/  FADD.FTZ R9, -R9, -RZ ;  /* 0x800000ff09097221 */ /* 0x000fce0000010100 */
.L_x_4665:
[----:B------:R-:W-:Y:S05]  /*0e80*/  BSYNC.RECONVERGENT B0 ;  /* 0x0000000000007941 */ /* 0x000fea0003800200 */
.L_x_4664:
        /* <DEDUP_REMOVED lines=55> */
.L_x_4676:
        /* <DEDUP_REMOVED lines=12> */
.L_x_4675:
[----:B------:R-:W-:-:S05]  /*12c0*/  FADD.FTZ R7, R4, -R4 ;  /* 0x8000000404077221 */ /* 0x000fca0000010000 */
[----:B------:R-:W-:Y:S01]  /*12d0*/  MOV R6, R7 ;  /* 0x0000000700067202 */ /* 0x000fe20000000f00 */
[----:B------:R-:W-:Y:S06]  /*12e0*/  BRA `(.L_x_4677) ;  /* 0x0000000000307947 */ /* 0x000fec0003800000 */
.L_x_4674:
        /* <DEDUP_REMOVED lines=12> */
.L_x_4677:
[----:B------:R-:W-:Y:S05]  /*13b0*/  BSYNC.RECONVERGENT B1 ;  /* 0x0000000000017941 */ /* 0x000fea0003800200 */
.L_x_4673:
[----:B------:R-:W-:-:S07]  /*13c0*/  FADD.FTZ R7, -R7, -RZ ;  /* 0x800000ff07077221 */ /* 0x000fce0000010100 */
.L_x_4672:
[----:B------:R-:W-:Y:S05]  /*13d0*/  BSYNC.RECONVERGENT B0 ;  /* 0x0000000000007941 */ /* 0x000fea0003800200 */
.L_x_4671:
        /* <DEDUP_REMOVED lines=55> */
.L_x_4683:
        /* <DEDUP_REMOVED lines=12> */
.L_x_4682:
[----:B------:R-:W-:-:S05]  /*1810*/  FADD.FTZ R5, R20, -R20 ;  /* 0x8000001414057221 */ /* 0x000fca0000010000 */
[----:B------:R-:W-:Y:S01]  /*1820*/  MOV R4, R5 ;  /* 0x0000000500047202 */ /* 0x000fe20000000f00 */
[----:B------:R-:W-:Y:S06]  /*1830*/  BRA `(.L_x_4684) ;  /* 0x0000000000307947 */ /* 0x000fec0003800000 */
.L_x_4681:
        /* <DEDUP_REMOVED lines=12> */
.L_x_4684:
[----:B------:R-:W-:Y:S05]  /*1900*/  BSYNC.RECONVERGENT B1 ;  /* 0x0000000000017941 */ /* 0x000fea0003800200 */
.L_x_4680:
[----:B------:R-:W-:-:S07]  /*1910*/  FADD.FTZ R5, -R5, -RZ ;  /* 0x800000ff05057221 */ /* 0x000fce0000010100 */
.L_x_4679:
[----:B------:R-:W-:Y:S05]  /*1920*/  BSYNC.RECONVERGENT B0 ;  /* 0x0000000000007941 */ /* 0x000fea0003800200 */
.L_x_4678:
        /* <DEDUP_REMOVED lines=55> */
.L_x_4690:
        /* <DEDUP_REMOVED lines=12> */
.L_x_4689:
[----:B------:R-:W-:-:S05]  /*1d60*/  FADD.FTZ R13, R26, -R26 ;  /* 0x8000001a1a0d7221 */ /* 0x000fca0000010000 */
[----:B------:R-:W-:Y:S01]  /*1d70*/  MOV R12, R13 ;  /* 0x0000000d000c7202 */ /* 0x000fe20000000f00 */
[----:B------:R-:W-:Y:S06]  /*1d80*/  BRA `(.L_x_4691) ;  /* 0x0000000000307947 */ /* 0x000fec0003800000 */
.L_x_4688:
        /* <DEDUP_REMOVED lines=12> */
.L_x_4691:
[----:B------:R-:W-:Y:S05]  /*1e50*/  BSYNC.RECONVERGENT B1 ;  /* 0x0000000000017941 */ /* 0x000fea0003800200 */
.L_x_4687:
[----:B------:R-:W-:-:S07]  /*1e60*/  FADD.FTZ R13, -R13, -RZ ;  /* 0x800000ff0d0d7221 */ /* 0x000fce0000010100 */
.L_x_4686:
[----:B------:R-:W-:Y:S05]  /*1e70*/  BSYNC.RECONVERGENT B0 ;  /* 0x0000000000007941 */ /* 0x000fea0003800200 */
.L_x_4685:
        /* <DEDUP_REMOVED lines=55> */
.L_x_4697:
        /* <DEDUP_REMOVED lines=12> */
.L_x_4696:
[----:B------:R-:W-:-:S05]  /*22b0*/  FADD.FTZ R17, R28, -R28 ;  /* 0x8000001c1c117221 */ /* 0x000fca0000010000 */
[----:B------:R-:W-:Y:S01]  /*22c0*/  MOV R16, R17 ;  /* 0x0000001100107202 */ /* 0x000fe20000000f00 */
[----:B------:R-:W-:Y:S06]  /*22d0*/  BRA `(.L_x_4698) ;  /* 0x0000000000307947 */ /* 0x000fec0003800000 */
.L_x_4695:
        /* <DEDUP_REMOVED lines=12> */
.L_x_4698:
[----:B------:R-:W-:Y:S05]  /*23a0*/  BSYNC.RECONVERGENT B1 ;  /* 0x0000000000017941 */ /* 0x000fea0003800200 */
.L_x_4694:
[----:B------:R-:W-:-:S07]  /*23b0*/  FADD.FTZ R17, -R17, -RZ ;  /* 0x800000ff11117221 */ /* 0x000fce0000010100 */
.L_x_4693:
[----:B------:R-:W-:Y:S05]  /*23c0*/  BSYNC.RECONVERGENT B0 ;  /* 0x0000000000007941 */ /* 0x000fea0003800200 */
.L_x_4692:
        /* <DEDUP_REMOVED lines=55> */
.L_x_4704:
        /* <DEDUP_REMOVED lines=12> */
.L_x_4703:
[----:B------:R-:W-:-:S05]  /*2800*/  FADD.FTZ R19, R24, -R24 ;  /* 0x8000001818137221 */ /* 0x000fca0000010000 */
[----:B------:R-:W-:Y:S01]  /*2810*/  MOV R18, R19 ;  /* 0x0000001300127202 */ /* 0x000fe20000000f00 */
[----:B------:R-:W-:Y:S06]  /*2820*/  BRA `(.L_x_4705) ;  /* 0x0000000000307947 */ /* 0x000fec0003800000 */
.L_x_4702:
        /* <DEDUP_REMOVED lines=12> */
.L_x_4705:
[----:B------:R-:W-:Y:S05]  /*28f0*/  BSYNC.RECONVERGENT B1 ;  /* 0x0000000000017941 */ /* 0x000fea0003800200 */
.L_x_4701:
[----:B------:R-:W-:-:S07]  /*2900*/  FADD.FTZ R19, -R19, -RZ ;  /* 0x800000ff13137221 */ /* 0x000fce0000010100 */
.L_x_4700:
[----:B------:R-:W-:Y:S05]  /*2910*/  BSYNC.RECONVERGENT B0 ;  /* 0x0000000000007941 */ /* 0x000fea0003800200 */
.L_x_4699:
        /* <DEDUP_REMOVED lines=55> */
.L_x_4711:
        /* <DEDUP_REMOVED lines=12> */
.L_x_4710:
[----:B------:R-:W-:-:S05]  /*2d50*/  FADD.FTZ R21, R22, -R22 ;  /* 0x8000001616157221 */ /* 0x000fca0000010000 */
[----:B------:R-:W-:Y:S01]  /*2d60*/  MOV R20, R21 ;  /* 0x0000001500147202 */ /* 0x000fe20000000f00 */
[----:B------:R-:W-:Y:S06]  /*2d70*/  BRA `(.L_x_4712) ;  /* 0x0000000000307947 */ /* 0x000fec0003800000 */
.L_x_4709:
        /* <DEDUP_REMOVED lines=12> */
.L_x_4712:
[----:B------:R-:W-:Y:S05]  /*2e40*/  BSYNC.RECONVERGENT B1 ;  /* 0x0000000000017941 */ /* 0x000fea0003800200 */
.L_x_4708:
[----:B------:R-:W-:-:S07]  /*2e50*/  FADD.FTZ R21, -R21, -RZ ;  /* 0x800000ff15157221 */ /* 0x000fce0000010100 */
.L_x_4707:
[----:B------:R-:W-:Y:S05]  /*2e60*/  BSYNC.RECONVERGENT B0 ;  /* 0x0000000000007941 */ /* 0x000fea0003800200 */
.L_x_4706:
        /* <DEDUP_REMOVED lines=21> */
.L_x_4715:
[----:B------:R-:W-:-:S13]  /*2fc0*/  ISETP.GE.U32.AND P0, PT, R3, R0, PT ;  /* 0x000000000300720c */ /* 0x000fda0003f06070 */
[----:B------:R-:W-:Y:S05]  /*2fd0*/  @P0 BRA `(.L_x_4717) ;  /* 0x0000000000300947 */ /* 0x000fea0003800000 */
[----:B0-----:R-:W0:Y:S01]  /*2fe0*/  LDC.64 R6, c[0x0][0x388] ;  /* 0x0000e200ff067b82 */ /* 0x001e220000000a00 */
[----:B------:R-:W-:Y:S02]  /*2ff0*/  IADD3 R9, PT, PT, R2, R3, RZ ;  /* 0x0000000302097210 */ /* 0x000fe40007ffe0ff */
[----:B------:R-:W-:-:S03]  /*3000*/  IADD3 R3, PT, PT, R3, 0x80, RZ ;  /* 0x0000008003037810 */ /* 0x000fc60007ffe0ff */
[----:B0-----:R-:W-:-:S05]  /*3010*/  IMAD.WIDE.U32 R6, R9, 0x8, R6 ;  /* 0x0000000809067825 */ /* 0x001fca00078e0006 */
[----:B------:R1:W-:Y:S02]  /*3020*/  STG.E.64 desc[UR4][R6.64], R4 ;  /* 0x0000000406007986 */ /* 0x0003e4000c101b04 */
.L_x_4716:
[----:B------:R-:W-:-:S13]  /*3030*/  ISETP.GE.U32.AND P0, PT, R3, R0, PT ;  /* 0x000000000300720c */ /* 0x000fda0003f06070 */
[----:B------:R-:W-:Y:S05]  /*3040*/  @P0 BRA `(.L_x_4718) ;  /* 0x0000000000340947 */ /* 0x000fea0003800000 */
[----:B-1----:R-:W1:Y:S01]  /*3050*/  LDC.64 R4, c[0x0][0x388] ;  /* 0x0000e200ff047b82 */ /* 0x002e620000000a00 */
[----:B------:R-:W-:Y:S02]  /*3060*/  IADD3 R7, PT, PT, R2, R3, RZ ;  /* 0x0000000302077210 */ /* 0x000fe40007ffe0ff */
[----:B------:R-:W-:-:S03]  /*3070*/  IADD3 R3, PT, PT, R3, 0x80, RZ ;  /* 0x0000008003037810 */ /* 0x000fc60007ffe0ff */
[----:B-1----:R-:W-:-:S05]  /*3080*/  IMAD.WIDE.U32 R4, R7, 0x8, R4 ;  /* 0x0000000807047825 */ /* 0x002fca00078e0004 */
[----:B------:R1:W-:Y:S02]  /*3090*/  STG.E.64 desc[UR4][R4.64], R12 ;  /* 0x0000000c04007986 */ /* 0x0003e4000c101b04 */
.L_x_4717:
        /* <DEDUP_REMOVED lines=8> */
.L_x_4718:
[----:B------:R-:W-:Y:S05]  /*3120*/  BSYNC.RELIABLE B1 ;  /* 0x0000000000017941 */ /* 0x000fea0003800100 */
.L_x_4714:
[----:B------:R-:W-:-:S13]  /*3130*/  ISETP.GE.U32.AND P0, PT, R3, R0, PT ;  /* 0x000000000300720c */ /* 0x000fda0003f06070 */
[----:B-12---:R-:W1:Y:S01]  /*3140*/  @!P0 LDC.64 R4, c[0x0][0x388] ;  /* 0x0000e200ff048b82 */ /* 0x006e620000000a00 */
[----:B------:R-:W-:Y:S02]  /*3150*/  @!P0 IADD3 R7, PT, PT, R2, R3, RZ ;  /* 0x0000000302078210 */ /* 0x000fe40007ffe0ff */
[----:B------:R-:W-:-:S03]  /*3160*/  @!P0 IADD3 R3, PT, PT, R3, 0x80, RZ ;  /* 0x0000008003038810 */ /* 0x000fc60007ffe0ff */
[----:B-1----:R-:W-:-:S05]  /*3170*/  @!P0 IMAD.WIDE.U32 R4, R7, 0x8, R4 ;  /* 0x0000000807048825 */ /* 0x002fca00078e0004 */
[----:B------:R2:W-:Y:S02]  /*3180*/  @!P0 STG.E.64 desc[UR4][R4.64], R18 ;  /* 0x0000001204008986 */ /* 0x0005e4000c101b04 */
.L_x_4719:
[----:B------:R-:W-:Y:S05]  /*3190*/  BSYNC.RECONVERGENT B0 ;  /* 0x0000000000007941 */ /* 0x000fea0003800200 */
.L_x_4713:
        /* <DEDUP_REMOVED lines=8> */
.L_x_4657:
        /* <DEDUP_REMOVED lines=24> */
.L_x_4721:
        /* <DEDUP_REMOVED lines=18> */
.L_x_4723:
        /* <DEDUP_REMOVED lines=40> */
.L_x_4722:
[----:B------:R-:W-:Y:S05]  /*3740*/  BSYNC.RECONVERGENT B0 ;  /* 0x0000000000007941 */ /* 0x000fea0003800200 */
.L_x_4720:
        /* <DEDUP_REMOVED lines=50> */
.L_x_4727:
        /* <DEDUP_REMOVED lines=12> */
.L_x_4726:
[----:B------:R-:W-:-:S05]  /*3b30*/  FADD.FTZ R5, R6, -R6 ;  /* 0x8000000606057221 */ /* 0x000fca0000010000 */
[----:B------:R-:W-:Y:S01]  /*3b40*/  MOV R10, R5 ;  /* 0x00000005000a7202 */ /* 0x000fe20000000f00 */
[----:B------:R-:W-:Y:S06]  /*3b50*/  BRA `(.L_x_4728) ;  /* 0x0000000000307947 */ /* 0x000fec0003800000 */
.L_x_4725:
        /* <DEDUP_REMOVED lines=12> */
.L_x_4728:
[----:B------:R-:W-:Y:S05]  /*3c20*/  BSYNC.RECONVERGENT B0 ;  /* 0x0000000000007941 */ /* 0x000fea0003800200 */
.L_x_4724:
        /* <DEDUP_REMOVED lines=50> */
.L_x_4732:
        /* <DEDUP_REMOVED lines=12> */
.L_x_4731:
[----:B------:R-:W-:-:S05]  /*4010*/  FADD.FTZ R7, R20, -R20 ;  /* 0x8000001414077221 */ /* 0x000fca0000010000 */
[----:B------:R-:W-:Y:S01]  /*4020*/  MOV R4, R7 ;  /* 0x0000000700047202 */ /* 0x000fe20000000f00 */
[----:B------:R-:W-:Y:S06]  /*4030*/  BRA `(.L_x_4733) ;  /* 0x0000000000307947 */ /* 0x000fec0003800000 */
.L_x_4730:
        /* <DEDUP_REMOVED lines=12> */
.L_x_4733:
[----:B------:R-:W-:Y:S05]  /*4100*/  BSYNC.RECONVERGENT B0 ;  /* 0x0000000000007941 */ /* 0x000fea0003800200 */
.L_x_4729:
        /* <DEDUP_REMOVED lines=50> */
.L_x_4737:
        /* <DEDUP_REMOVED lines=12> */
.L_x_4736:
[----:B------:R-:W-:-:S05]  /*44f0*/  FADD.FTZ R21, R22, -R22 ;  /* 0x8000001616157221 */ /* 0x000fca0000010000 */
[----:B------:R-:W-:Y:S01]  /*4500*/  MOV R6, R21 ;  /* 0x0000001500067202 */ /* 0x000fe20000000f00 */
[----:B------:R-:W-:Y:S06]  /*4510*/  BRA `(.L_x_4738) ;  /* 0x0000000000307947 */ /* 0x000fec0003800000 */
.L_x_4735:
        /* <DEDUP_REMOVED lines=12> */
.L_x_4738:
[----:B------:R-:W-:Y:S05]  /*45e0*/  BSYNC.RECONVERGENT B0 ;  /* 0x0000000000007941 */ /* 0x000fea0003800200 */
.L_x_4734:
        /* <DEDUP_REMOVED lines=50> */
.L_x_4742:
        /* <DEDUP_REMOVED lines=12> */
.L_x_4741:
[----:B------:R-:W-:-:S05]  /*49d0*/  FADD.FTZ R23, R16, -R16 ;  /* 0x8000001010177221 */ /* 0x000fca0000010000 */
[----:B------:R-:W-:Y:S01]  /*49e0*/  MOV R20, R23 ;  /* 0x0000001700147202 */ /* 0x000fe20000000f00 */
[----:B------:R-:W-:Y:S06]  /*49f0*/  BRA `(.L_x_4743) ;  /* 0x0000000000307947 */ /* 0x000fec0003800000 */
.L_x_4740:
        /* <DEDUP_REMOVED lines=12> */
.L_x_4743:
[----:B------:R-:W-:Y:S05]  /*4ac0*/  BSYNC.RECONVERGENT B0 ;  /* 0x0000000000007941 */ /* 0x000fea0003800200 */
.L_x_4739:
        /* <DEDUP_REMOVED lines=50> */
.L_x_4747:
        /* <DEDUP_REMOVED lines=12> */
.L_x_4746:
[----:B------:R-:W-:-:S05]  /*4eb0*/  FADD.FTZ R17, R18, -R18 ;  /* 0x8000001212117221 */ /* 0x000fca0000010000 */
[----:B------:R-:W-:Y:S01]  /*4ec0*/  MOV R22, R17 ;  /* 0x0000001100167202 */ /* 0x000fe20000000f00 */
[----:B------:R-:W-:Y:S06]  /*4ed0*/  BRA `(.L_x_4748) ;  /* 0x0000000000307947 */ /* 0x000fec0003800000 */
.L_x_4745:
        /* <DEDUP_REMOVED lines=12> */
.L_x_4748:
[----:B------:R-:W-:Y:S05]  /*4fa0*/  BSYNC.RECONVERGENT B0 ;  /* 0x0000000000007941 */ /* 0x000fea0003800200 */
.L_x_4744:
        /* <DEDUP_REMOVED lines=50> */
.L_x_4752:
        /* <DEDUP_REMOVED lines=12> */
.L_x_4751:
[----:B------:R-:W-:-:S05]  /*5390*/  FADD.FTZ R25, R12, -R12 ;  /* 0x8000000c0c197221 */ /* 0x000fca0000010000 */
[----:B------:R-:W-:Y:S01]  /*53a0*/  MOV R16, R25 ;  /* 0x0000001900107202 */ /* 0x000fe20000000f00 */
[----:B------:R-:W-:Y:S06]  /*53b0*/  BRA `(.L_x_4753) ;  /* 0x0000000000307947 */ /* 0x000fec0003800000 */
.L_x_4750:
        /* <DEDUP_REMOVED lines=12> */
.L_x_4753:
[----:B------:R-:W-:Y:S05]  /*5480*/  BSYNC.RECONVERGENT B0 ;  /* 0x0000000000007941 */ /* 0x000fea0003800200 */
.L_x_4749:
        /* <DEDUP_REMOVED lines=50> */
.L_x_4757:
        /* <DEDUP_REMOVED lines=12> */
.L_x_4756:
[----:B------:R-:W-:-:S05]  /*5870*/  FADD.FTZ R9, R14, -R14 ;  /* 0x8000000e0e097221 */ /* 0x000fca0000010000 */
[----:B------:R-:W-:Y:S01]  /*5880*/  MOV R18, R9 ;  /* 0x0000000900127202 */ /* 0x000fe20000000f00 */
[----:B------:R-:W-:Y:S06]  /*5890*/  BRA `(.L_x_4758) ;  /* 0x0000000000307947 */ /* 0x000fec0003800000 */
.L_x_4755:
        /* <DEDUP_REMOVED lines=12> */
.L_x_4758:
[----:B------:R-:W-:Y:S05]  /*5960*/  BSYNC.RECONVERGENT B0 ;  /* 0x0000000000007941 */ /* 0x000fea0003800200 */
.L_x_4754:
        /* <DEDUP_REMOVED lines=14> */
.L_x_4759:
        /* <DEDUP_REMOVED lines=11> */
.L_x_7533:


//--------------------- .text._ZN2at6native18elementwise_kernelILi128ELi4EZNS0_15gpu_kernel_implIZZZNS0_15tan_kernel_cudaERNS_18TensorIteratorBaseEENKUlvE_clEvENKUlvE_clEvEUlN3c107complexIdEEE_EEvS4_RKT_EUliE_EEviT1_ --------------------------
	.section	.text._ZN2at6native18elementwise_kernelILi128ELi4EZNS0_15gpu_kernel_implIZZZNS0_15tan_kernel_cudaERNS_18TensorIteratorBaseEENKUlvE_clEvENKUlvE_clEvEUlN3c107complexIdEEE_EEvS4_RKT_EUliE_EEviT1_,"ax",@progbits
	.align	128
        .global         _ZN2at6native18elementwise_kernelILi128ELi4EZNS0_15gpu_kernel_implIZZZNS0_15tan_kernel_cudaERNS_18TensorIteratorBaseEENKUlvE_clEvENKUlvE_clEvEUlN3c107complexIdEEE_EEvS4_RKT_EUliE_EEviT1_
        .type           _ZN2at6native18elementwise_kernelILi128ELi4EZNS0_15gpu_kernel_implIZZZNS0_15tan_kernel_cudaERNS_18TensorIteratorBaseEENKUlvE_clEvENKUlvE_clEvEUlN3c107complexIdEEE_EEvS4_RKT_EUliE_EEviT1_,@function
        .size           _ZN2at6native18elementwise_kernelILi128ELi4EZNS0_15gpu_kernel_implIZZZNS0_15tan_kernel_cudaERNS_18TensorIteratorBaseEENKUlvE_clEvENKUlvE_clEvEUlN3c107complexIdEEE_EEvS4_RKT_EUliE_EEviT1_,(.L_x_7473 - _ZN2at6native18elementwise_kernelILi128ELi4EZNS0_15gpu_kernel_implIZZZNS0_15tan_kernel_cudaERNS_18TensorIteratorBaseEENKUlvE_clEvENKUlvE_clEvEUlN3c107complexIdEEE_EEvS4_RKT_EUliE_EEviT1_)
        .other          _ZN2at6native18elementwise_kernelILi128ELi4EZNS0_15gpu_kernel_implIZZZNS0_15tan_kernel_cudaERNS_18TensorIteratorBaseEENKUlvE_clEvENKUlvE_clEvEUlN3c107complexIdEEE_EEvS4_RKT_EUliE_EEviT1_,@"STO_CUDA_ENTRY STV_DEFAULT"
_ZN2at6native18elementwise_kernelILi128ELi4EZNS0_15gpu_kernel_implIZZZNS0_15tan_kernel_cudaERNS_18TensorIteratorBaseEENKUlvE_clEvENKUlvE_clEvEUlN3c107complexIdEEE_EEvS4_RKT_EUliE_EEviT1_:
.text._ZN2at6native18elementwise_kernelILi128ELi4EZNS0_15gpu_kernel_implIZZZNS0_15tan_kernel_cudaERNS_18TensorIteratorBaseEENKUlvE_clEvENKUlvE_clEvEUlN3c107complexIdEEE_EEvS4_RKT_EUliE_EEviT1_:
        /* <DEDUP_REMOVED lines=320> */
.L_x_4762:
        /* <DEDUP_REMOVED lines=16> */
[----:B------:R-:W-:Y:S01]  /*1500*/  CS2R R22, SRZ ;  /* 0x0000000000167805 */ /* 0x000fe2000001ff00 */
[----:B--2---:R0:W1:Y:S01]  /*1510*/  I2F.F64.S16 R20, R2 ;  /* 0x0000000200147312 */ /* 0x0040620000101c00 */
[----:B------:R-:W-:Y:S05]  /*1520*/  BRA `(.L_x_4769) ;  /* 0x0000000c00c87947 */ /* 0x000fea0003800000 */
.L_x_4767:
[----:B------:R-:W2:Y:S01]  /*1530*/  LDG.E.U8 R2, desc[UR36][R2.64] ;  /* 0x0000002402027981 */ /* 0x000ea2000c1e1100 */
[----:B------:R-:W-:Y:S01]  /*1540*/  CS2R R22, SRZ ;  /* 0x0000000000167805 */ /* 0x000fe2000001ff00 */
[----:B--2---:R0:W1:Y:S01]  /*1550*/  I2F.F64.U16 R20, R2 ;  /* 0x0000000200147312 */ /* 0x0040620000101800 */
[----:B------:R-:W-:Y:S05]  /*1560*/  BRA `(.L_x_4769) ;  /* 0x0000000c00b87947 */ /* 0x000fea0003800000 */
.L_x_4766:
[----:B------:R-:W-:-:S09]  /*1570*/  UISETP.NE.AND UP0, UPT, UR4, 0x2, UPT ;  /* 0x000000020400788c */ /* 0x000fd2000bf05270 */
[----:B------:R-:W-:Y:S05]  /*1580*/  BRA.U !UP0, `(.L_x_4770) ;  /* 0x0000000108307547 */ /* 0x000fea000b800000 */
[----:B------:R-:W-:-:S09]  /*1590*/  UISETP.NE.AND UP0, UPT, UR4, 0x3, UPT ;  /* 0x000000030400788c */ /* 0x000fd2000bf05270 */
[----:B------:R-:W-:Y:S05]  /*15a0*/  BRA.U !UP0, `(.L_x_4771) ;  /* 0x0000000108187547 */ /* 0x000fea000b800000 */
[----:B------:R-:W-:-:S09]  /*15b0*/  UISETP.NE.AND UP0, UPT, UR4, 0x4, UPT ;  /* 0x000000040400788c */ /* 0x000fd2000bf05270 */
[----:B------:R-:W-:Y:S05]  /*15c0*/  BRA.U UP0, `(.L_x_4768) ;  /* 0x0000000d00047547 */ /* 0x000fea000b800000 */
[----:B------:R-:W2:Y:S01]  /*15d0*/  LDG.E.64 R20, desc[UR36][R2.64] ;  /* 0x0000002402147981 */ /* 0x000ea2000c1e1b00 */
[----:B------:R-:W-:Y:S01]  /*15e0*/  CS2R R22, SRZ ;  /* 0x0000000000167805 */ /* 0x000fe2000001ff00 */
[----:B--2---:R-:W0:Y:S01]  /*15f0*/  I2F.F64.S64 R20, R20 ;  /* 0x0000001400147312 */ /* 0x004e220000301c00 */
[----:B------:R-:W-:Y:S05]  /*1600*/  BRA `(.L_x_4769) ;  /* 0x0000000c00907947 */ /* 0x000fea0003800000 */
.L_x_4771:
[----:B------:R-:W2:Y:S01]  /*1610*/  LDG.E R2, desc[UR36][R2.64] ;  /* 0x0000002402027981 */ /* 0x000ea2000c1e1900 */
[----:B------:R-:W-:Y:S01]  /*1620*/  CS2R R22, SRZ ;  /* 0x0000000000167805 */ /* 0x000fe2000001ff00 */
[----:B--2---:R0:W1:Y:S01]  /*1630*/  I2F.F64 R20, R2 ;  /* 0x0000000200147312 */ /* 0x0040620000201c00 */
[----:B------:R-:W-:Y:S05]  /*1640*/  BRA `(.L_x_4769) ;  /* 0x0000000c00807947 */ /* 0x000fea0003800000 */
.L_x_4770:
[----:B------:R-:W2:Y:S01]  /*1650*/  LDG.E.U16 R2, desc[UR36][R2.64] ;  /* 0x0000002402027981 */ /* 0x000ea2000c1e1500 */
[----:B------:R-:W-:Y:S01]  /*1660*/  CS2R R22, SRZ ;  /* 0x0000000000167805 */ /* 0x000fe2000001ff00 */
[----:B--2---:R0:W1:Y:S01]  /*1670*/  I2F.F64.S16 R20, R2 ;  /* 0x0000000200147312 */ /* 0x0040620000101c00 */
[----:B------:R-:W-:Y:S05]  /*1680*/  BRA `(.L_x_4769) ;  /* 0x0000000c00707947 */ /* 0x000fea0003800000 */
.L_x_4765:
[----:B------:R-:W-:-:S09]  /*1690*/  UISETP.GT.AND UP0, UPT, UR4, 0x6, UPT ;  /* 0x000000060400788c */ /* 0x000fd2000bf04270 */
[----:B------:R-:W-:Y:S05]  /*16a0*/  BRA.U UP0, `(.L_x_4772) ;  /* 0x00000001003c7547 */ /* 0x000fea000b800000 */
[----:B------:R-:W-:-:S09]  /*16b0*/  UISETP.NE.AND UP0, UPT, UR4, 0x5, UPT ;  /* 0x000000050400788c */ /* 0x000fd2000bf05270 */
[----:B------:R-:W-:Y:S05]  /*16c0*/  BRA.U !UP0, `(.L_x_4773) ;  /* 0x00000001081c7547 */ /* 0x000fea000b800000 */
[----:B------:R-:W-:-:S09]  /*16d0*/  UISETP.NE.AND UP0, UPT, UR4, 0x6, UPT ;  /* 0x000000060400788c */ /* 0x000fd2000bf05270 */
[----:B------:R-:W-:Y:S05]  /*16e0*/  BRA.U UP0, `(.L_x_4768) ;  /* 0x0000000900bc7547 */ /* 0x000fea000b800000 */
[----:B------:R-:W2:Y:S01]  /*16f0*/  LDG.E R20, desc[UR36][R2.64] ;  /* 0x0000002402147981 */ /* 0x000ea2000c1e1900 */
[----:B------:R-:W-:Y:S01]  /*1700*/  CS2R R22, SRZ ;  /* 0x0000000000167805 */ /* 0x000fe2000001ff00 */
[----:B--2---:R-:W-:-:S06]  /*1710*/  FMUL.FTZ R20, R20, 1 ;  /* 0x3f80000014147820 */ /* 0x004fcc0000410000 */
[----:B------:R-:W0:Y:S01]  /*1720*/  F2F.F64.F32 R20, R20 ;  /* 0x0000001400147310 */ /* 0x000e220000201800 */
[----:B------:R-:W-:Y:S05]  /*1730*/  BRA `(.L_x_4769) ;  /* 0x0000000c00447947 */ /* 0x000fea0003800000 */
.L_x_4773:
[----:B------:R-:W2:Y:S01]  /*1740*/  LDG.E.U16 R0, desc[UR36][R2.64] ;  /* 0x0000002402007981 */ /* 0x000ea2000c1e1500 */
[----:B------:R-:W-:Y:S01]  /*1750*/  CS2R R22, SRZ ;  /* 0x0000000000167805 */ /* 0x000fe2000001ff00 */
[----:B--2---:R-:W-:-:S05]  /*1760*/  HADD2.F32 R0, -RZ, R0.H0_H0 ;  /* 0x20000000ff007230 */ /* 0x004fca0000004100 */
[----:B------:R-:W-:-:S04]  /*1770*/  FMUL.FTZ R0, R0, 1 ;  /* 0x3f80000000007820 */ /* 0x000fc80000410000 */
[----:B------:R0:W1:Y:S01]  /*1780*/  F2F.F64.F32 R20, R0 ;  /* 0x0000000000147310 */ /* 0x0000620000201800 */
[----:B------:R-:W-:Y:S05]  /*1790*/  BRA `(.L_x_4769) ;  /* 0x0000000c002c7947 */ /* 0x000fea0003800000 */
.L_x_4772:
[----:B------:R-:W-:-:S09]  /*17a0*/  UISETP.NE.AND UP0, UPT, UR4, 0x7, UPT ;  /* 0x000000070400788c */ /* 0x000fd2000bf05270 */
[----:B------:R-:W-:Y:S05]  /*17b0*/  BRA.U !UP0, `(.L_x_4774) ;  /* 0x0000000108487547 */ /* 0x000fea000b800000 */
[----:B------:R-:W-:-:S09]  /*17c0*/  UISETP.NE.AND UP0, UPT, UR4, 0x8, UPT ;  /* 0x000000080400788c */ /* 0x000fd2000bf05270 */
[----:B------:R-:W-:Y:S05]  /*17d0*/  BRA.U !UP0, `(.L_x_4775) ;  /* 0x0000000108207547 */ /* 0x000fea000b800000 */
[----:B------:R-:W-:-:S09]  /*17e0*/  UISETP.NE.AND UP0, UPT, UR4, 0x9, UPT ;  /* 0x000000090400788c */ /* 0x000fd2000bf05270 */
[----:B------:R-:W-:Y:S05]  /*17f0*/  BRA.U UP0, `(.L_x_4768) ;  /* 0x0000000900787547 */ /* 0x000fea000b800000 */
[----:B------:R-:W2:Y:S02]  /*1800*/  LDG.E.64 R2, desc[UR36][R2.64] ;  /* 0x0000002402027981 */ /* 0x000ea4000c1e1b00 */
[----:B--2---:R-:W-:Y:S01]  /*1810*/  FMUL.FTZ R20, R2, 1 ;  /* 0x3f80000002147820 */ /* 0x004fe20000410000 */
[----:B------:R-:W-:-:S05]  /*1820*/  FMUL.FTZ R22, R3, 1 ;  /* 0x3f80000003167820 */ /* 0x000fca0000410000 */
[----:B------:R-:W0:Y:S08]  /*1830*/  F2F.F64.F32 R20, R20 ;  /* 0x0000001400147310 */ /* 0x000e300000201800 */
[----:B------:R-:W1:Y:S01]  /*1840*/  F2F.F64.F32 R22, R22 ;  /* 0x0000001600167310 */ /* 0x000e620000201800 */
[----:B------:R-:W-:Y:S05]  /*1850*/  BRA `(.L_x_4769) ;  /* 0x0000000800fc7947 */ /* 0x000fea0003800000 */
.L_x_4775:
[----:B------:R-:W2:Y:S02]  /*1860*/  LDG.E R2, desc[UR36][R2.64] ;  /* 0x0000002402027981 */ /* 0x000ea4000c1e1900 */
[--C-:B--2---:R-:W-:Y:S02]  /*1870*/  HADD2.F32 R0, -RZ, R2.reuse.H0_H0 ;  /* 0x20000002ff007230 */ /* 0x104fe40000004100 */
[----:B------:R-:W-:-:S03]  /*1880*/  HADD2.F32 R4, -RZ, R2.H1_H1 ;  /* 0x30000002ff047230 */ /* 0x000fc60000004100 */
[----:B------:R-:W-:Y:S02]  /*1890*/  FMUL.FTZ R0, R0, 1 ;  /* 0x3f80000000007820 */ /* 0x000fe40000410000 */
[----:B------:R-:W-:Y:S02]  /*18a0*/  FMUL.FTZ R4, R4, 1 ;  /* 0x3f80000004047820 */ /* 0x000fe40000410000 */
[----:B------:R0:W1:Y:S08]  /*18b0*/  F2F.F64.F32 R20, R0 ;  /* 0x0000000000147310 */ /* 0x0000700000201800 */
[----:B------:R0:W2:Y:S01]  /*18c0*/  F2F.F64.F32 R22, R4 ;  /* 0x0000000400167310 */ /* 0x0000a20000201800 */
[----:B------:R-:W-:Y:S05]  /*18d0*/  BRA `(.L_x_4769) ;  /* 0x0000000800dc7947 */ /* 0x000fea0003800000 */
.L_x_4774:
[----:B------:R0:W5:Y:S01]  /*18e0*/  LDG.E.64 R20, desc[UR36][R2.64] ;  /* 0x0000002402147981 */ /* 0x000162000c1e1b00 */
[----:B------:R-:W-:Y:S01]  /*18f0*/  CS2R R22, SRZ ;  /* 0x0000000000167805 */ /* 0x000fe2000001ff00 */
[----:B------:R-:W-:Y:S06]  /*1900*/  BRA `(.L_x_4769) ;  /* 0x0000000800d07947 */ /* 0x000fec0003800000 */
.L_x_4764:
        /* <DEDUP_REMOVED lines=9> */
[----:B------:R-:W-:Y:S02]  /*19a0*/  CS2R R22, SRZ ;  /* 0x0000000000167805 */ /* 0x000fe4000001ff00 */
[----:B------:R-:W-:Y:S02]  /*19b0*/  MOV R20, RZ ;  /* 0x000000ff00147202 */ /* 0x000fe40000000f00 */
[----:B--2---:R-:W-:-:S04]  /*19c0*/  ISETP.NE.AND P0, PT, R2, RZ, PT ;  /* 0x000000ff0200720c */ /* 0x004fc80003f05270 */
[----:B------:R-:W-:Y:S01]  /*19d0*/  FSEL R21, RZ, 1.875, !P0 ;  /* 0x3ff00000ff157808 */ /* 0x000fe20004000000 */
[----:B------:R-:W-:Y:S08]  /*19e0*/  BRA `(.L_x_4769) ;  /* 0x0000000800987947 */ /* 0x000ff00003800000 */
.L_x_4778:
[----:B------:R0:W5:Y:S01]  /*19f0*/  LDG.E.128 R20, desc[UR36][R2.64] ;  /* 0x0000002402147981 */ /* 0x000162000c1e1d00 */
[----:B------:R-:W-:Y:S05]  /*1a00*/  BRA `(.L_x_4769) ;  /* 0x0000000800907947 */ /* 0x000fea0003800000 */
.L_x_4777:
        /* <DEDUP_REMOVED lines=8> */
[----:B------:R-:W-:Y:S01]  /*1a90*/  CS2R R22, SRZ ;  /* 0x0000000000167805 */ /* 0x000fe2000001ff00 */
        /* <DEDUP_REMOVED lines=19> */
.L_x_4780:
[----:B------:R-:W2:Y:S01]  /*1bd0*/  LDG.E.U8 R2, desc[UR36][R2.64] ;  /* 0x0000002402027981 */ /* 0x000ea2000c1e1100 */
[----:B------:R-:W-:Y:S01]  /*1be0*/  CS2R R22, SRZ ;  /* 0x0000000000167805 */ /* 0x000fe2000001ff00 */
        /* <DEDUP_REMOVED lines=13> */
.L_x_4779:
[----:B------:R-:W2:Y:S01]  /*1cc0*/  LDG.E.U16 R0, desc[UR36][R2.64] ;  /* 0x0000002402007981 */ /* 0x000ea2000c1e1500 */
[----:B------:R-:W-:Y:S02]  /*1cd0*/  CS2R R22, SRZ ;  /* 0x0000000000167805 */ /* 0x000fe4000001ff00 */
[----:B--2---:R-:W-:-:S05]  /*1ce0*/  SHF.L.U32 R0, R0, 0x10, RZ ;  /* 0x0000001000007819 */ /* 0x004fca00000006ff */
[----:B------:R-:W-:-:S04]  /*1cf0*/  FMUL.FTZ R0, R0, 1 ;  /* 0x3f80000000007820 */ /* 0x000fc80000410000 */
[----:B------:R0:W1:Y:S01]  /*1d00*/  F2F.F64.F32 R20, R0 ;  /* 0x0000000000147310 */ /* 0x0000620000201800 */
[----:B------:R-:W-:Y:S05]  /*1d10*/  BRA `(.L_x_4769) ;  /* 0x0000000400cc7947 */ /* 0x000fea0003800000 */
.L_x_4776:
        /* <DEDUP_REMOVED lines=9> */
[----:B------:R-:W-:Y:S01]  /*1db0*/  CS2R R22, SRZ ;  /* 0x0000000000167805 */ /* 0x000fe2000001ff00 */
[----:B--2---:R0:W1:Y:S01]  /*1dc0*/  I2F.F64.U16 R20, R2 ;  /* 0x0000000200147312 */ /* 0x0040620000101800 */
[----:B------:R-:W-:Y:S05]  /*1dd0*/  BRA `(.L_x_4769) ;  /* 0x00000004009c7947 */ /* 0x000fea0003800000 */
.L_x_4783:
[----:B------:R-:W2:Y:S01]  /*1de0*/  LDG.E.U8 R3, desc[UR36][R2.64] ;  /* 0x0000002402037981 */ /* 0x000ea2000c1e1100 */
[----:B------:R-:W-:Y:S02]  /*1df0*/  CS2R R22, SRZ ;  /* 0x0000000000167805 */ /* 0x000fe4000001ff00 */
        /* <DEDUP_REMOVED lines=20> */
.L_x_4785:
[----:B------:R-:W-:Y:S05]  /*1f40*/  BSYNC.RECONVERGENT B0 ;  /* 0x0000000000007941 */ /* 0x000fea0003800200 */
.L_x_4784:
[----:B------:R-:W-:Y:S02]  /*1f50*/  SHF.L.U32 R0, R0, 0x14, RZ ;  /* 0x0000001400007819 */ /* 0x000fe400000006ff */
[----:B------:R-:W-:-:S04]  /*1f60*/  LEA R2, R2, 0x3b800000, 0x17 ;  /* 0x3b80000002027811 */ /* 0x000fc800078eb8ff */
[----:B------:R-:W-:-:S05]  /*1f70*/  LOP3.LUT R0, R2, R0, R7, 0xfe, !PT ;  /* 0x0000000002007212 */ /* 0x000fca00078efe07 */
[----:B------:R-:W-:-:S04]  /*1f80*/  FMUL.FTZ R0, R0, 1 ;  /* 0x3f80000000007820 */ /* 0x000fc80000410000 */
[----:B------:R0:W1:Y:S01]  /*1f90*/  F2F.F64.F32 R20, R0 ;  /* 0x0000000000147310 */ /* 0x0000620000201800 */
[----:B------:R-:W-:Y:S05]  /*1fa0*/  BRA `(.L_x_4769) ;  /* 0x0000000400287947 */ /* 0x000fea0003800000 */
.L_x_4782:
        /* <DEDUP_REMOVED lines=22> */
.L_x_4787:
[----:B------:R-:W-:Y:S05]  /*2110*/  BSYNC.RECONVERGENT B0 ;  /* 0x0000000000007941 */ /* 0x000fea0003800200 */
.L_x_4786:
[----:B------:R-:W-:Y:S02]  /*2120*/  SHF.L.U32 R0, R0, 0x15, RZ ;  /* 0x0000001500007819 */ /* 0x000fe400000006ff */
[----:B------:R-:W-:-:S04]  /*2130*/  LEA R2, R2, 0x37800000, 0x17 ;  /* 0x3780000002027811 */ /* 0x000fc800078eb8ff */
[----:B------:R-:W-:-:S05]  /*2140*/  LOP3.LUT R0, R2, R0, R7, 0xfe, !PT ;  /* 0x0000000002007212 */ /* 0x000fca00078efe07 */
[----:B------:R-:W-:-:S04]  /*2150*/  FMUL.FTZ R0, R0, 1 ;  /* 0x3f80000000007820 */ /* 0x000fc80000410000 */
[----:B------:R0:W1:Y:S01]  /*2160*/  F2F.F64.F32 R20, R0 ;  /* 0x0000000000147310 */ /* 0x0000620000201800 */
[----:B------:R-:W-:Y:S05]  /*2170*/  BRA `(.L_x_4769) ;  /* 0x0000000000b47947 */ /* 0x000fea0003800000 */
.L_x_4781:
[----:B------:R-:W-:-:S09]  /*2180*/  UISETP.NE.AND UP0, UPT, UR4, 0x1c, UPT ;  /* 0x0000001c0400788c */ /* 0x000fd2000bf05270 */
[----:B------:R-:W-:Y:S05]  /*2190*/  BRA.U !UP0, `(.L_x_4788) ;  /* 0x0000000108a07547 */ /* 0x000fea000b800000 */
[----:B------:R-:W-:-:S09]  /*21a0*/  UISETP.NE.AND UP0, UPT, UR4, 0x1d, UPT ;  /* 0x0000001d0400788c */ /* 0x000fd2000bf05270 */
[----:B------:R-:W-:Y:S05]  /*21b0*/  BRA.U !UP0, `(.L_x_4789) ;  /* 0x0000000108887547 */ /* 0x000fea000b800000 */
[----:B------:R-:W-:-:S09]  /*21c0*/  UISETP.NE.AND UP0, UPT, UR4, 0x2c, UPT ;  /* 0x0000002c0400788c */ /* 0x000fd2000bf05270 */
[----:B------:R-:W-:Y:S05]  /*21d0*/  BRA.U !UP0, `(.L_x_4790) ;  /* 0x00000001084c7547 */ /* 0x000fea000b800000 */
.L_x_4768:
        /* <DEDUP_REMOVED lines=11> */
[----:B------:R-:W-:Y:S01]  /*2290*/  IMAD.U32 R7, RZ, RZ, UR7 ;  /* 0x00000007ff077e24 */ /* 0x000fe2000f8e00ff */
[----:B----4-:R-:W-:Y:S01]  /*22a0*/  MOV R10, UR8 ;  /* 0x00000008000a7c02 */ /* 0x010fe20008000f00 */
[----:B-1----:R-:W-:-:S07]  /*22b0*/  IMAD.U32 R11, RZ, RZ, UR9 ;  /* 0x00000009ff0b7e24 */ /* 0x002fce000f8e00ff */
[----:B------:R-:W-:-:S07]  /*22c0*/  LEPC R20, `(.L_x_4791) ;  /* 0x000000001014794e */ /* 0x000fce0000000000 */
[----:B--2---:R-:W-:Y:S05]  /*22d0*/  CALL.ABS.NOINC R2 ;  /* 0x0000000002007343 */ /* 0x004fea0003c00000 */
.L_x_4791:
[----:B------:R-:W-:Y:S02]  /*22e0*/  CS2R R20, SRZ ;  /* 0x0000000000147805 */ /* 0x000fe4000001ff00 */
[----:B------:R-:W-:Y:S01]  /*22f0*/  CS2R R22, SRZ ;  /* 0x0000000000167805 */ /* 0x000fe2000001ff00 */
[----:B------:R-:W-:Y:S06]  /*2300*/  BRA `(.L_x_4769) ;  /* 0x0000000000507947 */ /* 0x000fec0003800000 */
.L_x_4790:
[----:B------:R-:W2:Y:S01]  /*2310*/  LDG.E.U8 R0, desc[UR36][R2.64] ;  /* 0x0000002402007981 */ /* 0x000ea2000c1e1100 */
[----:B------:R-:W-:Y:S01]  /*2320*/  HFMA2 R20, -RZ, RZ, 0, 0 ;  /* 0x00000000ff147431 */ /* 0x000fe200000001ff */
[----:B------:R-:W-:Y:S01]  /*2330*/  CS2R R22, SRZ ;  /* 0x0000000000167805 */ /* 0x000fe2000001ff00 */
        /* <DEDUP_REMOVED lines=8> */
[----:B------:R2:W3:Y:S01]  /*23c0*/  @P0 F2F.F64.F32 R20, R0 ;  /* 0x0000000000140310 */ /* 0x0004e20000201800 */
[----:B------:R-:W-:Y:S05]  /*23d0*/  BRA `(.L_x_4769) ;  /* 0x00000000001c7947 */ /* 0x000fea0003800000 */
.L_x_4789:
[----:B------:R-:W2:Y:S01]  /*23e0*/  LDG.E.64 R20, desc[UR36][R2.64] ;  /* 0x0000002402147981 */ /* 0x000ea2000c1e1b00 */
[----:B------:R-:W-:Y:S01]  /*23f0*/  CS2R R22, SRZ ;  /* 0x0000000000167805 */ /* 0x000fe2000001ff00 */
[----:B--2---:R-:W4:Y:S01]  /*2400*/  I2F.F64.U64 R20, R20 ;  /* 0x0000001400147312 */ /* 0x004f220000301800 */
[----:B------:R-:W-:Y:S05]  /*2410*/  BRA `(.L_x_4769) ;  /* 0x00000000000c7947 */ /* 0x000fea0003800000 */
.L_x_4788:
[----:B------:R-:W2:Y:S01]  /*2420*/  LDG.E R2, desc[UR36][R2.64] ;  /* 0x0000002402027981 */ /* 0x000ea2000c1e1900 */
[----:B------:R-:W-:Y:S01]  /*2430*/  CS2R R22, SRZ ;  /* 0x0000000000167805 */ /* 0x000fe2000001ff00 */
[----:B--2---:R0:W1:Y:S06]  /*2440*/  I2F.F64.U32 R20, R2 ;  /* 0x0000000200147312 */ /* 0x00406c0000201800 */
.L_x_4769:
[----:B------:R-:W-:Y:S05]  /*2450*/  BSYNC.RECONVERGENT B7 ;  /* 0x0000000000077941 */ /* 0x000fea0003800200 */
.L_x_4763:
[----:B-12--5:R-:W-:Y:S01]  /*2460*/  DADD R18, -RZ, -R22 ;  /* 0x00000000ff127229 */ /* 0x026fe20000000916 */
[----:B------:R-:W-:Y:S09]  /*2470*/  BSSY.RECONVERGENT B2, `(.L_x_4792) ;  /* 0x0000242000027945 */ /* 0x000ff20003800200 */
[----:B0-----:R-:W-:-:S04]  /*2480*/  LOP3.LUT R0, R19, 0x7fffffff, RZ, 0xc0, !PT ;  /* 0x7fffffff13007812 */ /* 0x001fc800078ec0ff */
[----:B------:R-:W-:-:S13]  /*2490*/  ISETP.GE.U32.AND P0, PT, R0, 0x7ff00000, PT ;  /* 0x7ff000000000780c */ /* 0x000fda0003f06070 */
[----:B------:R-:W-:Y:S05]  /*24a0*/  @!P0 BRA `(.L_x_4793) ;  /* 0x0000000400c48947 */ /* 0x000fea0003800000 */
[----:B------:R-:W-:-:S13]  /*24b0*/  LOP3.LUT P0, RZ, R18, 0xfffff, R19, 0xf8, !PT ;  /* 0x000fffff12ff7812 */ /* 0x000fda000780f813 */
[C---:B---34-:R-:W-:Y:S02]  /*24c0*/  @P0 DMUL R2, R20.reuse, R18 ;  /* 0x0000001214020228 */ /* 0x058fe40000000000 */
[----:B------:R-:W-:-:S08]  /*24d0*/  @P0 DSETP.NEU.AND P1, PT, R20, RZ, PT ;  /* 0x000000ff1400022a */ /* 0x000fd00003f2d000 */
[----:B------:R-:W-:Y:S02]  /*24e0*/  @P0 FSEL R4, R20, R2, !P1 ;  /* 0x0000000214040208 */ /* 0x000fe40004800000 */
[----:B------:R-:W-:Y:S01]  /*24f0*/  @P0 FSEL R5, R21, R3, !P1 ;  /* 0x0000000315050208 */ /* 0x000fe20004800000 */
[----:B------:R-:W-:Y:S06]  /*2500*/  @P0 BRA `(.L_x_4794) ;  /* 0x0000002000e00947 */ /* 0x000fec0003800000 */
[----:B------:R-:W-:Y:S01]  /*2510*/  DSETP.NEU.AND P0, PT, |R20|, +INF , PT ;  /* 0x7ff000001400742a */ /* 0x000fe20003f0d200 */
[----:B------:R-:W-:Y:S01]  /*2520*/  BSSY.RECONVERGENT B3, `(.L_x_4795) ;  /* 0x0000065000037945 */ /* 0x000fe20003800200 */
[----:B------:R-:W-:-:S12]  /*2530*/  IADD3 R25, PT, PT, R19, -0x40000000, RZ ;  /* 0xc000000013197810 */ /* 0x000fd80007ffe0ff */
        /* <DEDUP_REMOVED lines=9> */
[----:B0-----:R-:W0:Y:S01]  /*25d0*/  I2F.F64 R22, R0 ;  /* 0x0000000000167312 */ /* 0x001e220000201c00 */
[----:B------:R-:W-:Y:S01]  /*25e0*/  IMAD.MOV.U32 R14, RZ, RZ, R0 ;  /* 0x000000ffff0e7224 */ /* 0x000fe200078e0000 */
[----:B0-----:R-:W-:Y:S01]  /*25f0*/  DFMA R4, R22, -UR4, R20 ;  /* 0x8000000416047c2b */ /* 0x001fe20008000014 */
[----:B------:R-:W-:Y:S01]  /*2600*/  UMOV UR4, 0x33145c00 ;  /* 0x33145c0000047882 */ /* 0x000fe20000000000 */
[----:B------:R-:W-:-:S06]  /*2610*/  UMOV UR5, 0x3c91a626 ;  /* 0x3c91a62600057882 */ /* 0x000fcc0000000000 */
[----:B------:R-:W-:Y:S01]  /*2620*/  DFMA R4, R22, -UR4, R4 ;  /* 0x8000000416047c2b */ /* 0x000fe20008000004 */
[----:B------:R-:W-:Y:S01]  /*2630*/  UMOV UR4, 0x252049c0 ;  /* 0x252049c000047882 */ /* 0x000fe20000000000 */
[----:B------:R-:W-:-:S06]  /*2640*/  UMOV UR5, 0x397b839a ;  /* 0x397b839a00057882 */ /* 0x000fcc0000000000 */
[----:B------:R-:W-:-:S10]  /*2650*/  DFMA R22, R22, -UR4, R4 ;  /* 0x8000000416167c2b */ /* 0x000fd40008000004 */
[----:B------:R-:W-:Y:S02]  /*2660*/  IMAD.MOV.U32 R4, RZ, RZ, R22 ;  /* 0x000000ffff047224 */ /* 0x000fe400078e0016 */
[----:B------:R-:W-:Y:S01]  /*2670*/  IMAD.MOV.U32 R5, RZ, RZ, R23 ;  /* 0x000000ffff057224 */ /* 0x000fe200078e0017 */
[----:B------:R-:W-:Y:S06]  /*2680*/  @!P0 BRA `(.L_x_4798) ;  /* 0x0000000000188947 */ /* 0x000fec0003800000 */
[----:B------:R-:W-:Y:S01]  /*2690*/  IMAD.MOV.U32 R2, RZ, RZ, R20 ;  /* 0x000000ffff027224 */ /* 0x000fe200078e0014 */
[----:B------:R-:W-:Y:S02]  /*26a0*/  MOV R12, R21 ;  /* 0x00000015000c7202 */ /* 0x000fe40000000f00 */
[----:B------:R-:W-:-:S07]  /*26b0*/  MOV R10, 0x26d0 ;  /* 0x000026d0000a7802 */ /* 0x000fce0000000f00 */
[----:B------:R-:W-:Y:S05]  /*26c0*/  CALL.REL.NOINC `($_ZN2at6native18elementwise_kernelILi128ELi4EZNS0_15gpu_kernel_implIZZZNS0_15tan_kernel_cudaERNS_18TensorIteratorBaseEENKUlvE_clEvENKUlvE_clEvEUlN3c107complexIdEEE_EEvS4_RKT_EUliE_EEviT1_$__internal_trig_reduction_slowpathd) ;  /* 0x0000014400c07944 */ /* 0x000fea0003c00000 */
[----:B------:R-:W-:Y:S02]  /*26d0*/  IMAD.MOV.U32 R4, RZ, RZ, R2 ;  /* 0x000000ffff047224 */ /* 0x000fe400078e0002 */
[----:B------:R-:W-:-:S07]  /*26e0*/  IMAD.MOV.U32 R5, RZ, RZ, R3 ;  /* 0x000000ffff057224 */ /* 0x000fce00078e0003 */
.L_x_4798:
[----:B------:R-:W-:Y:S05]  /*26f0*/  BSYNC.RECONVERGENT B4 ;  /* 0x0000000000047941 */ /* 0x000fea0003800200 */
.L_x_4797:
[----:B------:R-:W0:Y:S01]  /*2700*/  LDCU.64 UR4, c[0x4][0x170] ;  /* 0x01002e00ff0477ac */ /* 0x000e220008000a00 */
[----:B------:R-:W-:-:S05]  /*2710*/  IMAD.SHL.U32 R2, R0, 0x40, RZ ;  /* 0x0000004000027824 */ /* 0x000fca00078e00ff */
[----:B------:R-:W-:-:S04]  /*2720*/  LOP3.LUT R2, R2, 0x40, RZ, 0xc0, !PT ;  /* 0x0000004002027812 */ /* 0x000fc800078ec0ff */
[----:B0-----:R-:W-:-:S05]  /*2730*/  IADD3 R2, P0, PT, R2, UR4, RZ ;  /* 0x0000000402027c10 */ /* 0x001fca000ff1e0ff */
[----:B------:R-:W-:-:S05]  /*2740*/  IMAD.X R3, RZ, RZ, UR5, P0 ;  /* 0x00000005ff037e24 */ /* 0x000fca00080e06ff */
[----:B------:R-:W2:Y:S04]  /*2750*/  LDG.E.128.CONSTANT R8, desc[UR36][R2.64] ;  /* 0x0000002402087981 */ /* 0x000ea8000c1e9d00 */
[----:B------:R-:W3:Y:S04]  /*2760*/  LDG.E.128.CONSTANT R28, desc[UR36][R2.64+0x10] ;  /* 0x00001024021c7981 */ /* 0x000ee8000c1e9d00 */
[----:B------:R-:W4:Y:S01]  /*2770*/  LDG.E.128.CONSTANT R32, desc[UR36][R2.64+0x20] ;  /* 0x0000202402207981 */ /* 0x000f22000c1e9d00 */
[----:B------:R-:W-:Y:S01]  /*2780*/  LOP3.LUT R6, R0, 0x1, RZ, 0xc0, !PT ;  /* 0x0000000100067812 */ /* 0x000fe200078ec0ff */
[----:B------:R-:W-:Y:S01]  /*2790*/  IMAD.MOV.U32 R13, RZ, RZ, 0x3da8ff83 ;  /* 0x3da8ff83ff0d7424 */ /* 0x000fe200078e00ff */
[----:B------:R-:W-:Y:S01]  /*27a0*/  MOV R12, 0x20fd8164 ;  /* 0x20fd8164000c7802 */ /* 0x000fe20000000f00 */
[----:B------:R-:W-:Y:S01]  /*27b0*/  DSETP.GE.AND P1, PT, |R20|, 2.14748364800000000000e+09, PT ;  /* 0x41e000001400742a */ /* 0x000fe20003f26200 */
[----:B------:R-:W-:Y:S01]  /*27c0*/  ISETP.NE.U32.AND P0, PT, R6, 0x1, PT ;  /* 0x000000010600780c */ /* 0x000fe20003f05070 */
[----:B------:R-:W-:Y:S01]  /*27d0*/  DMUL R6, R4, R4 ;  /* 0x0000000404067228 */ /* 0x000fe20000000000 */
[----:B------:R-:W-:Y:S02]  /*27e0*/  BSSY.RECONVERGENT B4, `(.L_x_4799) ;  /* 0x0000019000047945 */ /* 0x000fe40003800200 */
[----:B------:R-:W-:-:S02]  /*27f0*/  FSEL R12, R12, -8.06006814911005101289e+34, !P0 ;  /* 0xf9785eba0c0c7808 */ /* 0x000fc40004000000 */
[----:B------:R-:W-:-:S06]  /*2800*/  FSEL R13, -R13, 0.11223486810922622681, !P0 ;  /* 0x3de5db650d0d7808 */ /* 0x000fcc0004000100 */
[----:B--2---:R-:W-:-:S08]  /*2810*/  DFMA R8, R6, R12, R8 ;  /* 0x0000000c0608722b */ /* 0x004fd00000000008 */
[----:B------:R-:W-:-:S08]  /*2820*/  DFMA R8, R6, R8, R10 ;  /* 0x000000080608722b */ /* 0x000fd0000000000a */
[----:B---3--:R-:W-:-:S08]  /*2830*/  DFMA R8, R6, R8, R28 ;  /* 0x000000080608722b */ /* 0x008fd0000000001c */
[----:B------:R-:W-:-:S08]  /*2840*/  DFMA R8, R6, R8, R30 ;  /* 0x000000080608722b */ /* 0x000fd0000000001e */
[----:B----4-:R-:W-:-:S08]  /*2850*/  DFMA R8, R6, R8, R32 ;  /* 0x000000080608722b */ /* 0x010fd00000000020 */
[----:B------:R-:W-:-:S08]  /*2860*/  DFMA R8, R6, R8, R34 ;  /* 0x000000080608722b */ /* 0x000fd00000000022 */
[----:B------:R-:W-:Y:S02]  /*2870*/  DFMA R2, R8, R4, R4 ;  /* 0x000000040802722b */ /* 0x000fe40000000004 */
[----:B------:R-:W-:-:S10]  /*2880*/  DFMA R6, R6, R8, 1 ;  /* 0x3ff000000606742b */ /* 0x000fd40000000008 */
[----:B------:R-:W-:Y:S02]  /*2890*/  FSEL R4, R6, R2, !P0 ;  /* 0x0000000206047208 */ /* 0x000fe40004000000 */
[----:B------:R-:W-:Y:S02]  /*28a0*/  FSEL R5, R7, R3, !P0 ;  /* 0x0000000307057208 */ /* 0x000fe40004000000 */
[----:B------:R-:W-:-:S04]  /*28b0*/  LOP3.LUT P0, RZ, R0, 0x2, RZ, 0xc0, !PT ;  /* 0x0000000200ff7812 */ /* 0x000fc8000780c0ff */
[----:B------:R-:W-:-:S10]  /*28c0*/  DADD R2, RZ, -R4 ;  /* 0x00000000ff027229 */ /* 0x000fd40000000804 */
[----:B------:R-:W-:Y:S02]  /*28d0*/  FSEL R26, R4, R2, !P0 ;  /* 0x00000002041a7208 */ /* 0x000fe40004000000 */
[----:B------:R-:W-:Y:S01]  /*28e0*/  FSEL R27, R5, R3, !P0 ;  /* 0x00000003051b7208 */ /* 0x000fe20004000000 */
[----:B------:R-:W-:Y:S06]  /*28f0*/  @!P1 BRA `(.L_x_4800) ;  /* 0x00000000001c9947 */ /* 0x000fec0003800000 */
[----:B------:R-:W-:Y:S01]  /*2900*/  IMAD.MOV.U32 R2, RZ, RZ, R20 ;  /* 0x000000ffff027224 */ /* 0x000fe200078e0014 */
[----:B------:R-:W-:Y:S01]  /*2910*/  MOV R10, 0x2940 ;  /* 0x00002940000a7802 */ /* 0x000fe20000000f00 */
[----:B------:R-:W-:-:S07]  /*2920*/  IMAD.MOV.U32 R12, RZ, RZ, R21 ;  /* 0x000000ffff0c7224 */ /* 0x000fce00078e0015 */
[----:B------:R-:W-:Y:S05]  /*2930*/  CALL.REL.NOINC `($_ZN2at6native18elementwise_kernelILi128ELi4EZNS0_15gpu_kernel_implIZZZNS0_15tan_kernel_cudaERNS_18TensorIteratorBaseEENKUlvE_clEvENKUlvE_clEvEUlN3c107complexIdEEE_EEvS4_RKT_EUliE_EEviT1_$__internal_trig_reduction_slowpathd) ;  /* 0x0000014400247944 */ /* 0x000fea0003c00000 */
[----:B------:R-:W-:Y:S01]  /*2940*/  IMAD.MOV.U32 R14, RZ, RZ, R0 ;  /* 0x000000ffff0e7224 */ /* 0x000fe200078e0000 */
[----:B------:R-:W-:Y:S01]  /*2950*/  MOV R22, R2 ;  /* 0x0000000200167202 */ /* 0x000fe20000000f00 */
[----:B------:R-:W-:-:S07]  /*2960*/  IMAD.MOV.U32 R23, RZ, RZ, R3 ;  /* 0x000000ffff177224 */ /* 0x000fce00078e0003 */
.L_x_4800:
[----:B------:R-:W-:Y:S05]  /*2970*/  BSYNC.RECONVERGENT B4 ;  /* 0x0000000000047941 */ /* 0x000fea0003800200 */
.L_x_4799:
[----:B------:R-:W0:Y:S01]  /*2980*/  LDCU.64 UR4, c[0x4][0x170] ;  /* 0x01002e00ff0477ac */ /* 0x000e220008000a00 */
[----:B------:R-:W-:-:S04]  /*2990*/  VIADD R12, R14, 0x1 ;  /* 0x000000010e0c7836 */ /* 0x000fc80000000000 */
[----:B------:R-:W-:-:S05]  /*29a0*/  IMAD.SHL.U32 R0, R12, 0x40, RZ ;  /* 0x000000400c007824 */ /* 0x000fca00078e00ff */
[----:B------:R-:W-:-:S04]  /*29b0*/  LOP3.LUT R0, R0, 0x40, RZ, 0xc0, !PT ;  /* 0x0000004000007812 */ /* 0x000fc800078ec0ff */
[----:B0-----:R-:W-:-:S05]  /*29c0*/  IADD3 R2, P0, PT, R0, UR4, RZ ;  /* 0x0000000400027c10 */ /* 0x001fca000ff1e0ff */
[----:B------:R-:W-:-:S05]  /*29d0*/  IMAD.X R3, RZ, RZ, UR5, P0 ;  /* 0x00000005ff037e24 */ /* 0x000fca00080e06ff */
[----:B------:R-:W2:Y:S04]  /*29e0*/  LDG.E.128.CONSTANT R8, desc[UR36][R2.64] ;  /* 0x0000002402087981 */ /* 0x000ea8000c1e9d00 */
[----:B------:R-:W3:Y:S04]  /*29f0*/  LDG.E.128.CONSTANT R28, desc[UR36][R2.64+0x10] ;  /* 0x00001024021c7981 */ /* 0x000ee8000c1e9d00 */
[----:B------:R-:W4:Y:S01]  /*2a00*/  LDG.E.128.CONSTANT R32, desc[UR36][R2.64+0x20] ;  /* 0x0000202402207981 */ /* 0x000f22000c1e9d00 */
[----:B------:R-:W-:Y:S01]  /*2a10*/  HFMA2 R6, -RZ, RZ, 0.00974273681640625, -2.12192535400390625e-05 ;  /* 0x20fd8164ff067431 */ /* 0x000fe200000001ff */
[----:B------:R-:W-:Y:S01]  /*2a20*/  LOP3.LUT R14, R14, 0x1, RZ, 0xc0, !PT ;  /* 0x000000010e0e7812 */ /* 0x000fe200078ec0ff */
[----:B------:R-:W-:Y:S01]  /*2a30*/  IMAD.MOV.U32 R0, RZ, RZ, 0x3da8ff83 ;  /* 0x3da8ff83ff007424 */ /* 0x000fe200078e00ff */
[----:B------:R-:W-:-:S02]  /*2a40*/  DMUL R4, R22, R22 ;  /* 0x0000001616047228 */ /* 0x000fc40000000000 */
[----:B------:R-:W-:-:S04]  /*2a50*/  ISETP.NE.U32.AND P0, PT, R14, 0x1, PT ;  /* 0x000000010e00780c */ /* 0x000fc80003f05070 */
[----:B------:R-:W-:Y:S02]  /*2a60*/  FSEL R7, -R0, 0.11223486810922622681, P0 ;  /* 0x3de5db6500077808 */ /* 0x000fe40000000100 */
[----:B------:R-:W-:-:S06]  /*2a70*/  FSEL R6, R6, -8.06006814911005101289e+34, P0 ;  /* 0xf9785eba06067808 */ /* 0x000fcc0000000000 */
        /* <DEDUP_REMOVED lines=13> */
[----:B------:R-:W-:-:S06]  /*2b50*/  FSEL R21, R5, R3, !P0 ;  /* 0x0000000305157208 */ /* 0x000fcc0004000000 */
[----:B------:R-:W-:-:S11]  /*2b60*/  DMUL R20, R26, R20 ;  /* 0x000000141a147228 */ /* 0x000fd60000000000 */
.L_x_4796:
[----:B------:R-:W-:Y:S05]  /*2b70*/  BSYNC.RECONVERGENT B3 ;  /* 0x0000000000037941 */ /* 0x000fea0003800200 */
.L_x_4795:
[----:B------:R-:W-:Y:S01]  /*2b80*/  LOP3.LUT R5, RZ, 0x80000000, R21, 0xb8, !PT ;  /* 0x80000000ff057812 */ /* 0x000fe200078eb815 */
[----:B------:R-:W-:Y:S02]  /*2b90*/  IMAD.MOV.U32 R19, RZ, RZ, R25 ;  /* 0x000000ffff137224 */ /* 0x000fe400078e0019 */
[----:B------:R-:W-:Y:S01]  /*2ba0*/  IMAD.MOV.U32 R4, RZ, RZ, RZ ;  /* 0x000000ffff047224 */ /* 0x000fe200078e00ff */
[----:B------:R-:W-:Y:S06]  /*2bb0*/  BRA `(.L_x_4794) ;  /* 0x0000001c00347947 */ /* 0x000fec0003800000 */
.L_x_4793:
[----:B---34-:R-:W-:-:S14]  /*2bc0*/  DSETP.NE.AND P0, PT, |R20|, +INF , PT ;  /* 0x7ff000001400742a */ /* 0x018fdc0003f05200 */
[----:B------:R-:W-:-:S10]  /*2bd0*/  @!P0 DADD R18, R20, -R20 ;  /* 0x0000000014128229 */ /* 0x000fd40000000814 */
[----:B------:R-:W-:Y:S01]  /*2be0*/  @!P0 IMAD.MOV.U32 R4, RZ, RZ, R18 ;  /* 0x000000ffff048224 */ /* 0x000fe200078e0012 */
[----:B------:R-:W-:Y:S01]  /*2bf0*/  @!P0 MOV R5, R19 ;  /* 0x0000001300058202 */ /* 0x000fe20000000f00 */
[----:B------:R-:W-:Y:S06]  /*2c00*/  @!P0 BRA `(.L_x_4794) ;  /* 0x0000001c00208947 */ /* 0x000fec0003800000 */
[----:B------:R-:W-:-:S13]  /*2c10*/  ISETP.GE.U32.AND P0, PT, R0, 0x40360000, PT ;  /* 0x403600000000780c */ /* 0x000fda0003f06070 */
[----:B------:R-:W-:Y:S05]  /*2c20*/  @!P0 BRA `(.L_x_4801) ;  /* 0x00000008008c8947 */ /* 0x000fea0003800000 */
[----:B------:R-:W-:Y:S01]  /*2c30*/  IMAD.MOV.U32 R2, RZ, RZ, 0x652b82fe ;  /* 0x652b82feff027424 */ /* 0x000fe200078e00ff */
[----:B------:R-:W-:Y:S01]  /*2c40*/  UMOV UR4, 0xfefa39ef ;  /* 0xfefa39ef00047882 */ /* 0x000fe20000000000 */
[----:B------:R-:W-:Y:S01]  /*2c50*/  IMAD.MOV.U32 R3, RZ, RZ, 0x3ff71547 ;  /* 0x3ff71547ff037424 */ /* 0x000fe200078e00ff */
[----:B------:R-:W-:Y:S01]  /*2c60*/  UMOV UR5, 0x3fe62e42 ;  /* 0x3fe62e4200057882 */ /* 0x000fe20000000000 */
[----:B------:R-:W-:Y:S01]  /*2c70*/  DADD R8, -RZ, -|R22| ;  /* 0x00000000ff087229 */ /* 0x000fe20000000d16 */
[----:B------:R-:W-:Y:S03]  /*2c80*/  BSSY.RECONVERGENT B0, `(.L_x_4802) ;  /* 0x0000036000007945 */ /* 0x000fe60003800200 */
[----:B------:R-:W-:-:S06]  /*2c90*/  DFMA R6, |R22|, -R2, 6.75539944105574400000e+15 ;  /* 0x433800001606742b */ /* 0x000fcc0000000a02 */
[----:B------:R-:W-:Y:S02]  /*2ca0*/  FSETP.GEU.FTZ.AND P0, PT, |R9|, 4.1917929649353027344, PT ;  /* 0x4086232b0900780b */ /* 0x000fe40003f1e200 */
[----:B------:R-:W-:-:S08]  /*2cb0*/  DADD R2, R6, -6.75539944105574400000e+15 ;  /* 0xc338000006027429 */ /* 0x000fd00000000000 */
[----:B------:R-:W-:Y:S01]  /*2cc0*/  DFMA R4, R2, -UR4, -|R22| ;  /* 0x8000000402047c2b */ /* 0x000fe20008000c16 */
[----:B------:R-:W-:Y:S01]  /*2cd0*/  UMOV UR4, 0x3b39803f ;  /* 0x3b39803f00047882 */ /* 0x000fe20000000000 */
[----:B------:R-:W-:-:S06]  /*2ce0*/  UMOV UR5, 0x3c7abc9e ;  /* 0x3c7abc9e00057882 */ /* 0x000fcc0000000000 */
[----:B------:R-:W-:Y:S01]  /*2cf0*/  DFMA R4, R2, -UR4, R4 ;  /* 0x8000000402047c2b */ /* 0x000fe20008000004 */
[----:B------:R-:W-:Y:S01]  /*2d00*/  UMOV UR4, 0x69ce2bdf ;  /* 0x69ce2bdf00047882 */ /* 0x000fe20000000000 */
[----:B------:R-:W-:Y:S01]  /*2d10*/  IMAD.MOV.U32 R2, RZ, RZ, -0x35dec16 ;  /* 0xfca213eaff027424 */ /* 0x000fe200078e00ff */
[----:B------:R-:W-:Y:S01]  /*2d20*/  UMOV UR5, 0x3e5ade15 ;  /* 0x3e5ade1500057882 */ /* 0x000fe20000000000 */
[----:B------:R-:W-:-:S06]  /*2d30*/  IMAD.MOV.U32 R3, RZ, RZ, 0x3e928af3 ;  /* 0x3e928af3ff037424 */ /* 0x000fcc00078e00ff */
[----:B------:R-:W-:Y:S01]  /*2d40*/  DFMA R2, R4, UR4, R2 ;  /* 0x0000000404027c2b */ /* 0x000fe20008000002 */
        /* <DEDUP_REMOVED lines=24> */
[----:B------:R-:W-:-:S08]  /*2ed0*/  DFMA R2, R4, R2, 1 ;  /* 0x3ff000000402742b */ /* 0x000fd00000000002 */
[----:B------:R-:W-:-:S10]  /*2ee0*/  DFMA R2, R4, R2, 1 ;  /* 0x3ff000000402742b */ /* 0x000fd40000000002 */
[----:B------:R-:W-:Y:S01]  /*2ef0*/  LEA R25, R6, R3, 0x14 ;  /* 0x0000000306197211 */ /* 0x000fe200078ea0ff */
[----:B------:R-:W-:Y:S01]  /*2f00*/  IMAD.MOV.U32 R24, RZ, RZ, R2 ;  /* 0x000000ffff187224 */ /* 0x000fe200078e0002 */
[----:B------:R-:W-:Y:S06]  /*2f10*/  @!P0 BRA `(.L_x_4803) ;  /* 0x0000000000308947 */ /* 0x000fec0003800000 */
[----:B------:R-:W-:Y:S01]  /*2f20*/  FSETP.GEU.FTZ.AND P1, PT, |R9|, 4.2275390625, PT ;  /* 0x408748000900780b */ /* 0x000fe20003f3e200 */
[C---:B------:R-:W-:Y:S02]  /*2f30*/  DADD R8, -|R22|.reuse, +INF ;  /* 0x7ff0000016087429 */ /* 0x040fe40000000300 */
[----:B------:R-:W-:-:S08]  /*2f40*/  DSETP.NE.AND P0, PT, R22, RZ, PT ;  /* 0x000000ff1600722a */ /* 0x000fd00003f05000 */
[----:B------:R-:W-:Y:S02]  /*2f50*/  FSEL R24, R8, RZ, !P0 ;  /* 0x000000ff08187208 */ /* 0x000fe40004000000 */
[----:B------:R-:W-:Y:S02]  /*2f60*/  @!P1 LEA.HI R0, R6, R6, RZ, 0x1 ;  /* 0x0000000606009211 */ /* 0x000fe400078f08ff */
[----:B------:R-:W-:Y:S02]  /*2f70*/  FSEL R25, R9, RZ, !P0 ;  /* 0x000000ff09197208 */ /* 0x000fe40004000000 */
[----:B------:R-:W-:-:S05]  /*2f80*/  @!P1 SHF.R.S32.HI R5, RZ, 0x1, R0 ;  /* 0x00000001ff059819 */ /* 0x000fca0000011400 */
[----:B------:R-:W-:Y:S02]  /*2f90*/  @!P1 IMAD.IADD R4, R6, 0x1, -R5 ;  /* 0x0000000106049824 */ /* 0x000fe400078e0a05 */
[----:B------:R-:W-:-:S03]  /*2fa0*/  @!P1 IMAD R3, R5, 0x100000, R3 ;  /* 0x0010000005039824 */ /* 0x000fc600078e0203 */
[----:B------:R-:W-:Y:S01]  /*2fb0*/  @!P1 LEA R5, R4, 0x3ff00000, 0x14 ;  /* 0x3ff0000004059811 */ /* 0x000fe200078ea0ff */
[----:B------:R-:W-:-:S06]  /*2fc0*/  @!P1 IMAD.MOV.U32 R4, RZ, RZ, RZ ;  /* 0x000000ffff049224 */ /* 0x000fcc00078e00ff */
[----:B------:R-:W-:-:S11]  /*2fd0*/  @!P1 DMUL R24, R2, R4 ;  /* 0x0000000402189228 */ /* 0x000fd60000000000 */
.L_x_4803:
[----:B------:R-:W-:Y:S05]  /*2fe0*/  BSYNC.RECONVERGENT B0 ;  /* 0x0000000000007941 */ /* 0x000fea0003800200 */
.L_x_4802:
        /* <DEDUP_REMOVED lines=9> */
[----:B------:R-:W-:Y:S01]  /*3080*/  MOV R14, R0 ;  /* 0x00000000000e7202 */ /* 0x000fe20000000f00 */
        /* <DEDUP_REMOVED lines=11> */
[----:B------:R-:W-:Y:S01]  /*3140*/  MOV R10, 0x3170 ;  /* 0x00003170000a7802 */ /* 0x000fe20000000f00 */
[----:B------:R-:W-:-:S07]  /*3150*/  IMAD.MOV.U32 R12, RZ, RZ, R21 ;  /* 0x000000ffff0c7224 */ /* 0x000fce00078e0015 */
[----:B------:R-:W-:Y:S05]  /*3160*/  CALL.REL.NOINC `($_ZN2at6native18elementwise_kernelILi128ELi4EZNS0_15gpu_kernel_implIZZZNS0_15tan_kernel_cudaERNS_18TensorIteratorBaseEENKUlvE_clEvENKUlvE_clEvEUlN3c107complexIdEEE_EEvS4_RKT_EUliE_EEviT1_$__internal_trig_reduction_slowpathd) ;  /* 0x0000013c00187944 */ /* 0x000fea0003c00000 */
.L_x_4805:
[----:B------:R-:W-:Y:S05]  /*3170*/  BSYNC.RECONVERGENT B3 ;  /* 0x0000000000037941 */ /* 0x000fea0003800200 */
.L_x_4804:
[----:B------:R-:W0:Y:S01]  /*3180*/  LDCU.64 UR4, c[0x4][0x170] ;  /* 0x01002e00ff0477ac */ /* 0x000e220008000a00 */
[----:B------:R-:W-:-:S04]  /*3190*/  SHF.L.U32 R4, R0, 0x6, RZ ;  /* 0x0000000600047819 */ /* 0x000fc800000006ff */
        /* <DEDUP_REMOVED lines=8> */
[----:B------:R-:W-:Y:S01]  /*3220*/  DSETP.GE.AND P1, PT, |R20|, 2.14748364800000000000e+09, PT ;  /* 0x41e000001400742a */ /* 0x000fe20003f26200 */
[----:B------:R-:W-:Y:S01]  /*3230*/  IMAD.MOV.U32 R13, RZ, RZ, 0x3da8ff83 ;  /* 0x3da8ff83ff0d7424 */ /* 0x000fe200078e00ff */
        /* <DEDUP_REMOVED lines=21> */
[----:B------:R-:W-:Y:S02]  /*3390*/  MOV R12, R21 ;  /* 0x00000015000c7202 */ /* 0x000fe40000000f00 */
[----:B------:R-:W-:-:S07]  /*33a0*/  MOV R10, 0x33c0 ;  /* 0x000033c0000a7802 */ /* 0x000fce0000000f00 */
[----:B------:R-:W-:Y:S05]  /*33b0*/  CALL.REL.NOINC `($_ZN2at6native18elementwise_kernelILi128ELi4EZNS0_15gpu_kernel_implIZZZNS0_15tan_kernel_cudaERNS_18TensorIteratorBaseEENKUlvE_clEvENKUlvE_clEvEUlN3c107complexIdEEE_EEvS4_RKT_EUliE_EEviT1_$__internal_trig_reduction_slowpathd) ;  /* 0x0000013800847944 */ /* 0x000fea0003c00000 */
[----:B------:R-:W-:Y:S02]  /*33c0*/  IMAD.MOV.U32 R14, RZ, RZ, R0 ;  /* 0x000000ffff0e7224 */ /* 0x000fe400078e0000 */
[----:B------:R-:W-:Y:S02]  /*33d0*/  IMAD.MOV.U32 R22, RZ, RZ, R2 ;  /* 0x000000ffff167224 */ /* 0x000fe400078e0002 */
[----:B------:R-:W-:-:S07]  /*33e0*/  IMAD.MOV.U32 R23, RZ, RZ, R3 ;  /* 0x000000ffff177224 */ /* 0x000fce00078e0003 */
.L_x_4807:
[----:B------:R-:W-:Y:S05]  /*33f0*/  BSYNC.RECONVERGENT B3 ;  /* 0x0000000000037941 */ /* 0x000fea0003800200 */
.L_x_4806:
[----:B------:R-:W0:Y:S01]  /*3400*/  LDCU.64 UR4, c[0x4][0x170] ;  /* 0x01002e00ff0477ac */ /* 0x000e220008000a00 */
[----:B------:R-:W-:-:S05]  /*3410*/  VIADD R12, R14, 0x1 ;  /* 0x000000010e0c7836 */ /* 0x000fca0000000000 */
        /* <DEDUP_REMOVED lines=9> */
[----:B------:R-:W-:Y:S01]  /*34b0*/  DMUL R4, R22, R22 ;  /* 0x0000001616047228 */ /* 0x000fe20000000000 */
[----:B------:R-:W-:Y:S01]  /*34c0*/  IMAD.MOV.U32 R0, RZ, RZ, 0x3da8ff83 ;  /* 0x3da8ff83ff007424 */ /* 0x000fe200078e00ff */
[----:B------:R-:W-:Y:S01]  /*34d0*/  ISETP.NE.U32.AND P0, PT, R14, 0x1, PT ;  /* 0x000000010e00780c */ /* 0x000fe20003f05070 */
[----:B------:R-:W-:Y:S01]  /*34e0*/  DMUL R26, R26, 4 ;  /* 0x401000001a1a7828 */ /* 0x000fe20000000000 */
[----:B------:R-:W-:-:S02]  /*34f0*/  MOV R18, RZ ;  /* 0x000000ff00127202 */ /* 0x000fc40000000f00 */
[----:B------:R-:W-:Y:S02]  /*3500*/  FSEL R6, R6, -8.06006814911005101289e+34, P0 ;  /* 0xf9785eba06067808 */ /* 0x000fe40000000000 */
[----:B------:R-:W-:-:S06]  /*3510*/  FSEL R7, -R0, 0.11223486810922622681, P0 ;  /* 0x3de5db6500077808 */ /* 0x000fcc0000000100 */
        /* <DEDUP_REMOVED lines=14> */
[----:B------:R-:W-:Y:S01]  /*3600*/  DMUL R26, R26, R2 ;  /* 0x000000021a1a7228 */ /* 0x000fe20000000000 */
[----:B------:R-:W-:-:S05]  /*3610*/  IMAD.MOV.U32 R3, RZ, RZ, 0x3ff00000 ;  /* 0x3ff00000ff037424 */ /* 0x000fca00078e00ff */
[----:B------:R-:W-:Y:S02]  /*3620*/  LOP3.LUT R19, R3, 0x80000000, R19, 0xb8, !PT ;  /* 0x8000000003137812 */ /* 0x000fe400078eb813 */
[----:B------:R-:W-:-:S08]  /*3630*/  DMUL R26, R26, R24 ;  /* 0x000000181a1a7228 */ /* 0x000fd00000000000 */
[----:B------:R-:W-:Y:S01]  /*3640*/  DMUL R4, R26, R24 ;  /* 0x000000181a047228 */ /* 0x000fe20000000000 */
[----:B------:R-:W-:Y:S10]  /*3650*/  BRA `(.L_x_4794) ;  /* 0x00000010008c7947 */ /* 0x000ff40003800000 */
.L_x_4801:
        /* <DEDUP_REMOVED lines=20> */
[----:B------:R-:W-:Y:S05]  /*37a0*/  CALL.REL.NOINC `($_ZN2at6native18elementwise_kernelILi128ELi4EZNS0_15gpu_kernel_implIZZZNS0_15tan_kernel_cudaERNS_18TensorIteratorBaseEENKUlvE_clEvENKUlvE_clEvEUlN3c107complexIdEEE_EEvS4_RKT_EUliE_EEviT1_$__internal_trig_reduction_slowpathd) ;  /* 0x0000013400887944 */ /* 0x000fea0003c00000 */
.L_x_4809:
[----:B------:R-:W-:Y:S05]  /*37b0*/  BSYNC.RECONVERGENT B3 ;  /* 0x0000000000037941 */ /* 0x000fea0003800200 */
.L_x_4808:
[----:B------:R-:W-:Y:S01]  /*37c0*/  DMUL R4, R2, R2 ;  /* 0x0000000202047228 */ /* 0x000fe20000000000 */
[----:B------:R-:W-:Y:S01]  /*37d0*/  IMAD.MOV.U32 R6, RZ, RZ, 0x5b27ebb1 ;  /* 0x5b27ebb1ff067424 */ /* 0x000fe200078e00ff */
[----:B------:R-:W-:Y:S01]  /*37e0*/  UMOV UR4, 0x2799bcb9 ;  /* 0x2799bcb900047882 */ /* 0x000fe20000000000 */
[----:B------:R-:W-:Y:S01]  /*37f0*/  IMAD.MOV.U32 R7, RZ, RZ, 0x3ef9757c ;  /* 0x3ef9757cff077424 */ /* 0x000fe200078e00ff */
[----:B------:R-:W-:Y:S01]  /*3800*/  UMOV UR5, 0x3ee48dac ;  /* 0x3ee48dac00057882 */ /* 0x000fe20000000000 */
[----:B------:R-:W-:Y:S01]  /*3810*/  LOP3.LUT R0, R0, 0x1, RZ, 0xc0, !PT ;  /* 0x0000000100007812 */ /* 0x000fe200078ec0ff */
[----:B------:R-:W-:Y:S01]  /*3820*/  BSSY.RECONVERGENT B0, `(.L_x_4810) ;  /* 0x0000039000007945 */ /* 0x000fe20003800200 */
[----:B------:R-:W-:Y:S02]  /*3830*/  LOP3.LUT R23, R19, 0x7fffffff, RZ, 0xc0, !PT ;  /* 0x7fffffff13177812 */ /* 0x000fe400078ec0ff */
[----:B------:R-:W-:Y:S01]  /*3840*/  DFMA R6, R4, UR4, -R6 ;  /* 0x0000000404067c2b */ /* 0x000fe20008000806 */
[----:B------:R-:W-:Y:S01]  /*3850*/  UMOV UR4, 0xfd91e04 ;  /* 0x0fd91e0400047882 */ /* 0x000fe20000000000 */
[----:B------:R-:W-:Y:S01]  /*3860*/  UMOV UR5, 0x3f0980e9 ;  /* 0x3f0980e900057882 */ /* 0x000fe20000000000 */
[----:B------:R-:W-:-:S02]  /*3870*/  ISETP.NE.U32.AND P0, PT, R0, 0x1, PT ;  /* 0x000000010000780c */ /* 0x000fc40003f05070 */
[----:B------:R-:W-:-:S03]  /*3880*/  ISETP.GT.U32.AND P1, PT, R23, 0x3fefffff, PT ;  /* 0x3fefffff1700780c */ /* 0x000fc60003f24070 */
        /* <DEDUP_REMOVED lines=50> */
.L_x_4811:
[----:B------:R-:W-:Y:S05]  /*3bb0*/  BSYNC.RECONVERGENT B0 ;  /* 0x0000000000007941 */ /* 0x000fea0003800200 */
.L_x_4810:
[----:B------:R-:W-:Y:S01]  /*3bc0*/  BSSY.RECONVERGENT B1, `(.L_x_4812) ;  /* 0x000007a000017945 */ /* 0x000fe20003800200 */
[----:B------:R-:W-:Y:S01]  /*3bd0*/  DFMA R4, R6, R6, 1 ;  /* 0x3ff000000604742b */ /* 0x000fe20000000006 */
[----:B------:R-:W-:Y:S02]  /*3be0*/  IMAD.MOV.U32 R8, RZ, RZ, R18 ;  /* 0x000000ffff087224 */ /* 0x000fe400078e0012 */
[----:B------:R-:W-:Y:S01]  /*3bf0*/  IMAD.MOV.U32 R9, RZ, RZ, R23 ;  /* 0x000000ffff097224 */ /* 0x000fe200078e0017 */
[----:B------:R-:W-:Y:S07]  /*3c00*/  @P1 BRA `(.L_x_4813) ;  /* 0x0000000000601947 */ /* 0x000fee0003800000 */
[----:B------:R-:W-:Y:S01]  /*3c10*/  DMUL R2, R8, R8 ;  /* 0x0000000808027228 */ /* 0x000fe20000000000 */
[----:B------:R-:W-:Y:S01]  /*3c20*/  IMAD.MOV.U32 R10, RZ, RZ, 0x61d87def ;  /* 0x61d87defff0a7424 */ /* 0x000fe200078e00ff */
[----:B------:R-:W-:Y:S01]  /*3c30*/  UMOV UR4, 0xab274c53 ;  /* 0xab274c5300047882 */ /* 0x000fe20000000000 */
[----:B------:R-:W-:Y:S01]  /*3c40*/  IMAD.MOV.U32 R11, RZ, RZ, 0x3de611a5 ;  /* 0x3de611a5ff0b7424 */ /* 0x000fe200078e00ff */
[----:B------:R-:W-:-:S05]  /*3c50*/  UMOV UR5, 0x3d6b4c75 ;  /* 0x3d6b4c7500057882 */ /* 0x000fca0000000000 */
        /* <DEDUP_REMOVED lines=18> */
[----:B------:R-:W-:Y:S10]  /*3d80*/  BRA `(.L_x_4814) ;  /* 0x0000000400747947 */ /* 0x000ff40003800000 */
.L_x_4813:
[----:B------:R-:W-:Y:S01]  /*3d90*/  MOV R2, 0x652b82fe ;  /* 0x652b82fe00027802 */ /* 0x000fe20000000f00 */
[----:B------:R-:W-:Y:S01]  /*3da0*/  IMAD.MOV.U32 R3, RZ, RZ, 0x3ff71547 ;  /* 0x3ff71547ff037424 */ /* 0x000fe200078e00ff */
[----:B------:R-:W-:Y:S01]  /*3db0*/  UMOV UR4, 0xfefa39ef ;  /* 0xfefa39ef00047882 */ /* 0x000fe20000000000 */
[----:B------:R-:W-:Y:S01]  /*3dc0*/  UMOV UR5, 0x3fe62e42 ;  /* 0x3fe62e4200057882 */ /* 0x000fe20000000000 */
[----:B------:R-:W-:Y:S01]  /*3dd0*/  IMAD.SHL.U32 R0, R23, 0x2, RZ ;  /* 0x0000000217007824 */ /* 0x000fe200078e00ff */
[----:B------:R-:W-:Y:S01]  /*3de0*/  BSSY.RECONVERGENT B3, `(.L_x_4815) ;  /* 0x0000051000037945 */ /* 0x000fe20003800200 */
[----:B------:R-:W-:Y:S01]  /*3df0*/  IMAD.MOV.U32 R14, RZ, RZ, -0x7142ec33 ;  /* 0x8ebd13cdff0e7424 */ /* 0x000fe200078e00ff */
[----:B------:R-:W-:Y:S01]  /*3e00*/  DFMA R2, R8, R2, 6.75539944105574400000e+15 ;  /* 0x433800000802742b */ /* 0x000fe20000000002 */
[----:B------:R-:W-:Y:S01]  /*3e10*/  IMAD.MOV.U32 R15, RZ, RZ, 0x3e5af86d ;  /* 0x3e5af86dff0f7424 */ /* 0x000fe200078e00ff */
[C---:B------:R-:W-:Y:S02]  /*3e20*/  ISETP.GE.U32.AND P0, PT, R0.reuse, 0x7fb3e647, PT ;  /* 0x7fb3e6470000780c */ /* 0x040fe40003f06070 */
[----:B------:R-:W-:-:S04]  /*3e30*/  ISETP.NE.AND P1, PT, R0, RZ, PT ;  /* 0x000000ff0000720c */ /* 0x000fc80003f25270 */
[----:B------:R-:W-:Y:S02]  /*3e40*/  DADD R10, R2, -6.75539944105574400000e+15 ;  /* 0xc3380000020a7429 */ /* 0x000fe40000000000 */
[----:B------:R-:W-:-:S04]  /*3e50*/  IADD3 R2, PT, PT, R2, -0x1, RZ ;  /* 0xffffffff02027810 */ /* 0x000fc80007ffe0ff */
[----:B------:R-:W-:Y:S02]  /*3e60*/  SEL R2, R2, RZ, P0 ;  /* 0x000000ff02027207 */ /* 0x000fe40000000000 */
[----:B------:R-:W-:Y:S01]  /*3e70*/  DFMA R12, R10, -UR4, R8 ;  /* 0x800000040a0c7c2b */ /* 0x000fe20008000008 */
[----:B------:R-:W-:Y:S01]  /*3e80*/  UMOV UR4, 0x3b39803f ;  /* 0x3b39803f00047882 */ /* 0x000fe20000000000 */
[----:B------:R-:W-:-:S06]  /*3e90*/  UMOV UR5, 0x3c7abc9e ;  /* 0x3c7abc9e00057882 */ /* 0x000fcc0000000000 */
[----:B------:R-:W-:Y:S01]  /*3ea0*/  DFMA R12, R10, -UR4, R12 ;  /* 0x800000040a0c7c2b */ /* 0x000fe2000800000c */
[----:B------:R-:W-:Y:S01]  /*3eb0*/  UMOV UR4, 0x6acd15b6 ;  /* 0x6acd15b600047882 */ /* 0x000fe20000000000 */
[----:B------:R-:W-:-:S08]  /*3ec0*/  UMOV UR5, 0x3e21f407 ;  /* 0x3e21f40700057882 */ /* 0x000fd00000000000 */
[----:B------:R-:W-:Y:S02]  /*3ed0*/  FSEL R10, R8, R12, !P0 ;  /* 0x0000000c080a7208 */ /* 0x000fe40004000000 */
[----:B------:R-:W-:Y:S02]  /*3ee0*/  FSEL R11, R23, R13, !P0 ;  /* 0x0000000d170b7208 */ /* 0x000fe40004000000 */
[C---:B------:R-:W-:Y:S02]  /*3ef0*/  ISETP.NE.AND P0, PT, R2.reuse, 0x400, PT ;  /* 0x000004000200780c */ /* 0x040fe40003f05270 */
[----:B------:R-:W-:Y:S02]  /*3f00*/  LEA R2, R2, 0x3ff00000, 0x14 ;  /* 0x3ff0000002027811 */ /* 0x000fe400078ea0ff */
[----:B------:R-:W-:Y:S01]  /*3f10*/  DFMA R12, R10, UR4, R14 ;  /* 0x000000040a0c7c2b */ /* 0x000fe2000800000e */
[----:B------:R-:W-:Y:S01]  /*3f20*/  UMOV UR4, 0x92ba033d ;  /* 0x92ba033d00047882 */ /* 0x000fe20000000000 */
[----:B------:R-:W-:Y:S01]  /*3f30*/  UMOV UR5, 0x3e927e50 ;  /* 0x3e927e5000057882 */ /* 0x000fe20000000000 */
[----:B------:R-:W-:Y:S01]  /*3f40*/  SEL R3, R2, 0x7fe00000, P0 ;  /* 0x7fe0000002037807 */ /* 0x000fe20000000000 */
[----:B------:R-:W-:-:S04]  /*3f50*/  IMAD.MOV.U32 R2, RZ, RZ, RZ ;  /* 0x000000ffff027224 */ /* 0x000fc800078e00ff */
[----:B------:R-:W-:Y:S01]  /*3f60*/  DFMA R12, R10, R12, UR4 ;  /* 0x000000040a0c7e2b */ /* 0x000fe2000800000c */
[----:B------:R-:W-:Y:S01]  /*3f70*/  UMOV UR4, 0x6c5f9da1 ;  /* 0x6c5f9da100047882 */ /* 0x000fe20000000000 */
[----:B------:R-:W-:Y:S01]  /*3f80*/  UMOV UR5, 0x3ec71dde ;  /* 0x3ec71dde00057882 */ /* 0x000fe20000000000 */
[----:B------:R-:W-:-:S05]  /*3f90*/  DADD R14, R2, -0.5 ;  /* 0xbfe00000020e7429 */ /* 0x000fca0000000000 */
        /* <DEDUP_REMOVED lines=19> */
[----:B------:R-:W-:-:S08]  /*40d0*/  DFMA R12, R10, R12, 0.5 ;  /* 0x3fe000000a0c742b */ /* 0x000fd0000000000c */
[----:B------:R-:W-:-:S08]  /*40e0*/  DMUL R12, R10, R12 ;  /* 0x0000000c0a0c7228 */ /* 0x000fd00000000000 */
[----:B------:R-:W-:-:S08]  /*40f0*/  DFMA R12, R10, R12, R10 ;  /* 0x0000000c0a0c722b */ /* 0x000fd0000000000a */
[----:B------:R-:W-:Y:S01]  /*4100*/  DFMA R12, R12, R2, R14 ;  /* 0x000000020c0c722b */ /* 0x000fe2000000000e */
[----:B------:R-:W-:Y:S02]  /*4110*/  IMAD.MOV.U32 R14, RZ, RZ, 0x0 ;  /* 0x00000000ff0e7424 */ /* 0x000fe400078e00ff */
[----:B------:R-:W-:-:S05]  /*4120*/  IMAD.MOV.U32 R15, RZ, RZ, 0x3ff00000 ;  /* 0x3ff00000ff0f7424 */ /* 0x000fca00078e00ff */
[----:B------:R-:W-:-:S10]  /*4130*/  DADD R2, R12, R12 ;  /* 0x000000000c027229 */ /* 0x000fd4000000000c */
[----:B------:R-:W-:Y:S02]  /*4140*/  FSEL R11, R2, R12, !P0 ;  /* 0x0000000c020b7208 */ /* 0x000fe40004000000 */
[----:B------:R-:W-:Y:S02]  /*4150*/  @P1 FSEL R23, R3, R13, !P0 ;  /* 0x0000000d03171208 */ /* 0x000fe40004000000 */
[----:B------:R-:W-:Y:S02]  /*4160*/  FSEL R10, R8, R11, !P1 ;  /* 0x0000000b080a7208 */ /* 0x000fe40004800000 */
[----:B------:R-:W-:Y:S01]  /*4170*/  MOV R2, 0x1 ;  /* 0x0000000100027802 */ /* 0x000fe20000000f00 */
[----:B------:R-:W-:Y:S01]  /*4180*/  IMAD.MOV.U32 R11, RZ, RZ, R23 ;  /* 0x000000ffff0b7224 */ /* 0x000fe200078e0017 */
[----:B------:R-:W-:-:S05]  /*4190*/  FSETP.GEU.AND P1, PT, |R23|, 6.5827683646048100446e-37, PT ;  /* 0x036000001700780b */ /* 0x000fca0003f2e200 */
[----:B------:R-:W-:-:S06]  /*41a0*/  DFMA R20, R10, 2, R14 ;  /* 0x400000000a14782b */ /* 0x000fcc000000000e */
[----:B------:R-:W0:Y:S02]  /*41b0*/  MUFU.RCP64H R3, R21 ;  /* 0x0000001500037308 */ /* 0x000e240000001800 */
[----:B0-----:R-:W-:-:S08]  /*41c0*/  DFMA R12, -R20, R2, 1 ;  /* 0x3ff00000140c742b */ /* 0x001fd00000000102 */
[----:B------:R-:W-:-:S08]  /*41d0*/  DFMA R12, R12, R12, R12 ;  /* 0x0000000c0c0c722b */ /* 0x000fd0000000000c */
[----:B------:R-:W-:-:S08]  /*41e0*/  DFMA R12, R2, R12, R2 ;  /* 0x0000000c020c722b */ /* 0x000fd00000000002 */
[----:B------:R-:W-:-:S08]  /*41f0*/  DFMA R2, -R20, R12, 1 ;  /* 0x3ff000001402742b */ /* 0x000fd0000000010c */
[----:B------:R-:W-:-:S08]  /*4200*/  DFMA R2, R12, R2, R12 ;  /* 0x000000020c02722b */ /* 0x000fd0000000000c */
[----:B------:R-:W-:-:S08]  /*4210*/  DMUL R12, R10, R2 ;  /* 0x000000020a0c7228 */ /* 0x000fd00000000000 */
[----:B------:R-:W-:-:S08]  /*4220*/  DFMA R14, -R20, R12, R10 ;  /* 0x0000000c140e722b */ /* 0x000fd0000000010a */
[----:B------:R-:W-:-:S10]  /*4230*/  DFMA R2, R2, R14, R12 ;  /* 0x0000000e0202722b */ /* 0x000fd4000000000c */
[----:B------:R-:W-:-:S05]  /*4240*/  FFMA R0, RZ, R21, R3 ;  /* 0x00000015ff007223 */ /* 0x000fca0000000003 */
[----:B------:R-:W-:-:S13]  /*4250*/  FSETP.GT.AND P0, PT, |R0|, 1.469367938527859385e-39, PT ;  /* 0x001000000000780b */ /* 0x000fda0003f04200 */
[----:B------:R-:W-:Y:S05]  /*4260*/  @P0 BRA P1, `(.L_x_4816) ;  /* 0x0000000000200947 */ /* 0x000fea0000800000 */
[----:B------:R-:W-:Y:S01]  /*4270*/  IMAD.MOV.U32 R2, RZ, RZ, R20 ;  /* 0x000000ffff027224 */ /* 0x000fe200078e0014 */
[----:B------:R-:W-:Y:S01]  /*4280*/  MOV R0, 0x42d0 ;  /* 0x000042d000007802 */ /* 0x000fe20000000f00 */
[----:B------:R-:W-:Y:S02]  /*4290*/  IMAD.MOV.U32 R3, RZ, RZ, R21 ;  /* 0x000000ffff037224 */ /* 0x000fe400078e0015 */
[----:B------:R-:W-:Y:S02]  /*42a0*/  IMAD.MOV.U32 R30, RZ, RZ, R10 ;  /* 0x000000ffff1e7224 */ /* 0x000fe400078e000a */
[----:B------:R-:W-:-:S07]  /*42b0*/  IMAD.MOV.U32 R31, RZ, RZ, R23 ;  /* 0x000000ffff1f7224 */ /* 0x000fce00078e0017 */
[----:B------:R-:W-:Y:S05]  /*42c0*/  CALL.REL.NOINC `($__internal_0_$__cuda_sm20_div_rn_f64_full) ;  /* 0x0000012000947944 */ /* 0x000fea0003c00000 */
[----:B------:R-:W-:Y:S01]  /*42d0*/  MOV R2, R24 ;  /* 0x0000001800027202 */ /* 0x000fe20000000f00 */
[----:B------:R-:W-:-:S07]  /*42e0*/  IMAD.MOV.U32 R3, RZ, RZ, R25 ;  /* 0x000000ffff037224 */ /* 0x000fce00078e0019 */
.L_x_4816:
[----:B------:R-:W-:Y:S05]  /*42f0*/  BSYNC.RECONVERGENT B3 ;  /* 0x0000000000037941 */ /* 0x000fea0003800200 */
.L_x_4815:
[----:B------:R-:W-:Y:S01]  /*4300*/  DADD R2, R10, R2 ;  /* 0x000000000a027229 */ /* 0x000fe20000000002 */
[----:B------:R-:W-:Y:S01]  /*4310*/  UMOV UR4, 0x8fb9f87e ;  /* 0x8fb9f87e00047882 */ /* 0x000fe20000000000 */
[----:B------:R-:W-:Y:S02]  /*4320*/  UMOV UR5, 0x408633ce ;  /* 0x408633ce00057882 */ /* 0x000fe40000000000 */
[----:B------:R-:W-:-:S06]  /*4330*/  DSETP.GE.AND P0, PT, R8, UR4, PT ;  /* 0x0000000408007e2a */ /* 0x000fcc000bf06000 */
[----:B------:R-:W-:Y:S02]  /*4340*/  FSEL R8, R2, RZ, !P0 ;  /* 0x000000ff02087208 */ /* 0x000fe40004000000 */
[----:B------:R-:W-:-:S07]  /*4350*/  FSEL R9, R3, +QNAN , !P0 ;  /* 0x7ff0000003097808 */ /* 0x000fce0004000000 */
.L_x_4814:
[----:B------:R-:W-:Y:S05]  /*4360*/  BSYNC.RECONVERGENT B1 ;  /* 0x0000000000017941 */ /* 0x000fea0003800200 */
.L_x_4812:
[----:B------:R-:W-:Y:S01]  /*4370*/  LOP3.LUT R19, R9, 0x80000000, R19, 0xb8, !PT ;  /* 0x8000000009137812 */ /* 0x000fe200078eb813 */
[----:B------:R-:W-:Y:S01]  /*4380*/  IMAD.MOV.U32 R18, RZ, RZ, R8 ;  /* 0x000000ffff127224 */ /* 0x000fe200078e0008 */
[----:B------:R-:W-:Y:S01]  /*4390*/  MOV R11, 0x3fd80000 ;  /* 0x3fd80000000b7802 */ /* 0x000fe20000000f00 */
[----:B------:R-:W-:Y:S01]  /*43a0*/  IMAD.MOV.U32 R10, RZ, RZ, 0x0 ;  /* 0x00000000ff0a7424 */ /* 0x000fe200078e00ff */
[----:B------:R-:W-:Y:S03]  /*43b0*/  BSSY.RECONVERGENT B0, `(.L_x_4817) ;  /* 0x0000017000007945 */ /* 0x000fe60003800200 */
[----:B------:R-:W-:-:S06]  /*43c0*/  DFMA R12, R18, R18, 1 ;  /* 0x3ff00000120c742b */ /* 0x000fcc0000000012 */
[----:B------:R-:W0:Y:S04]  /*43d0*/  MUFU.RSQ64H R3, R13 ;  /* 0x0000000d00037308 */ /* 0x000e280000001c00 */
[----:B------:R-:W-:-:S05]  /*43e0*/  VIADD R2, R13, 0xfcb00000 ;  /* 0xfcb000000d027836 */ /* 0x000fca0000000000 */
[----:B------:R-:W-:Y:S01]  /*43f0*/  ISETP.GE.U32.AND P0, PT, R2, 0x7ca00000, PT ;  /* 0x7ca000000200780c */ /* 0x000fe20003f06070 */
[----:B0-----:R-:W-:-:S08]  /*4400*/  DMUL R8, R2, R2 ;  /* 0x0000000202087228 */ /* 0x001fd00000000000 */
[----:B------:R-:W-:-:S08]  /*4410*/  DFMA R8, R12, -R8, 1 ;  /* 0x3ff000000c08742b */ /* 0x000fd00000000808 */
[----:B------:R-:W-:Y:S02]  /*4420*/  DFMA R10, R8, R10, 0.5 ;  /* 0x3fe00000080a742b */ /* 0x000fe4000000000a */
[----:B------:R-:W-:-:S08]  /*4430*/  DMUL R8, R2, R8 ;  /* 0x0000000802087228 */ /* 0x000fd00000000000 */
[----:B------:R-:W-:-:S08]  /*4440*/  DFMA R14, R10, R8, R2 ;  /* 0x000000080a0e722b */ /* 0x000fd00000000002 */
[----:B------:R-:W-:Y:S02]  /*4450*/  DMUL R20, R12, R14 ;  /* 0x0000000e0c147228 */ /* 0x000fe40000000000 */
[----:B------:R-:W-:Y:S02]  /*4460*/  VIADD R9, R15, 0xfff00000 ;  /* 0xfff000000f097836 */ /* 0x000fe40000000000 */
[----:B------:R-:W-:-:S04]  /*4470*/  IMAD.MOV.U32 R8, RZ, RZ, R14 ;  /* 0x000000ffff087224 */ /* 0x000fc800078e000e */
[----:B------:R-:W-:-:S08]  /*4480*/  DFMA R22, R20, -R20, R12 ;  /* 0x800000141416722b */ /* 0x000fd0000000000c */
[----:B------:R-:W-:Y:S01]  /*4490*/  DFMA R10, R22, R8, R20 ;  /* 0x00000008160a722b */ /* 0x000fe20000000014 */
[----:B------:R-:W-:Y:S10]  /*44a0*/  @!P0 BRA `(.L_x_4818) ;  /* 0x00000000001c8947 */ /* 0x000ff40003800000 */
[----:B------:R-:W-:Y:S01]  /*44b0*/  IMAD.MOV.U32 R0, RZ, RZ, R22 ;  /* 0x000000ffff007224 */ /* 0x000fe200078e0016 */
[----:B------:R-:W-:Y:S01]  /*44c0*/  MOV R15, R20 ;  /* 0x00000014000f7202 */ /* 0x000fe20000000f00 */
[----:B------:R-:W-:Y:S01]  /*44d0*/  IMAD.MOV.U32 R3, RZ, RZ, R23 ;  /* 0x000000ffff037224 */ /* 0x000fe200078e0017 */
[----:B------:R-:W-:Y:S01]  /*44e0*/  MOV R25, 0x4520 ;  /* 0x0000452000197802 */ /* 0x000fe20000000f00 */
[----:B------:R-:W-:Y:S02]  /*44f0*/  IMAD.MOV.U32 R24, RZ, RZ, R21 ;  /* 0x000000ffff187224 */ /* 0x000fe400078e0015 */
[----:B------:R-:W-:-:S07]  /*4500*/  IMAD.MOV.U32 R11, RZ, RZ, R9 ;  /* 0x000000ffff0b7224 */ /* 0x000fce00078e0009 */
[----:B------:R-:W-:Y:S05]  /*4510*/  CALL.REL.NOINC `($__internal_1_$__cuda_sm20_dsqrt_rn_f64_mediumpath_v1) ;  /* 0x00000124006c7944 */ /* 0x000fea0003c00000 */
.L_x_4818:
[----:B------:R-:W-:Y:S05]  /*4520*/  BSYNC.RECONVERGENT B0 ;  /* 0x0000000000007941 */ /* 0x000fea0003800200 */
.L_x_4817:
[C---:B------:R-:W-:Y:S01]  /*4530*/  DMUL R8, R4.reuse, R18 ;  /* 0x0000001204087228 */ /* 0x040fe20000000000 */
[----:B------:R-:W-:Y:S01]  /*4540*/  IMAD.MOV.U32 R2, RZ, RZ, 0x1 ;  /* 0x00000001ff027424 */ /* 0x000fe200078e00ff */
[----:B------:R-:W-:Y:S01]  /*4550*/  DMUL R10, R4, R10 ;  /* 0x0000000a040a7228 */ /* 0x000fe20000000000 */
[----:B------:R-:W-:Y:S05]  /*4560*/  BSSY.RECONVERGENT B1, `(.L_x_4819) ;  /* 0x0000018000017945 */ /* 0x000fea0003800200 */
[C---:B------:R-:W-:Y:S02]  /*4570*/  DFMA R8, R18.reuse, R8, 1 ;  /* 0x3ff000001208742b */ /* 0x040fe40000000008 */
[----:B------:R-:W-:-:S04]  /*4580*/  DMUL R18, R18, R10 ;  /* 0x0000000a12127228 */ /* 0x000fc80000000000 */
[----:B------:R-:W0:Y:S06]  /*4590*/  MUFU.RCP64H R3, R9 ;  /* 0x0000000900037308 */ /* 0x000e2c0000001800 */
[----:B------:R-:W-:Y:S01]  /*45a0*/  FSETP.GEU.AND P1, PT, |R19|, 6.5827683646048100446e-37, PT ;  /* 0x036000001300780b */ /* 0x000fe20003f2e200 */
        /* <DEDUP_REMOVED lines=12> */
[----:B------:R-:W-:Y:S01]  /*4670*/  MOV R31, R19 ;  /* 0x00000013001f7202 */ /* 0x000fe20000000f00 */
[----:B------:R-:W-:Y:S01]  /*4680*/  IMAD.MOV.U32 R2, RZ, RZ, R8 ;  /* 0x000000ffff027224 */ /* 0x000fe200078e0008 */
[----:B------:R-:W-:Y:S01]  /*4690*/  MOV R0, 0x46c0 ;  /* 0x000046c000007802 */ /* 0x000fe20000000f00 */
[----:B------:R-:W-:-:S07]  /*46a0*/  IMAD.MOV.U32 R3, RZ, RZ, R9 ;  /* 0x000000ffff037224 */ /* 0x000fce00078e0009 */
[----:B------:R-:W-:Y:S05]  /*46b0*/  CALL.REL.NOINC `($__internal_0_$__cuda_sm20_div_rn_f64_full) ;  /* 0x0000011c00987944 */ /* 0x000fea0003c00000 */
[----:B------:R-:W-:Y:S02]  /*46c0*/  IMAD.MOV.U32 R2, RZ, RZ, R24 ;  /* 0x000000ffff027224 */ /* 0x000fe400078e0018 */
[----:B------:R-:W-:-:S07]  /*46d0*/  IMAD.MOV.U32 R3, RZ, RZ, R25 ;  /* 0x000000ffff037224 */ /* 0x000fce00078e0019 */
.L_x_4820:
[----:B------:R-:W-:Y:S05]  /*46e0*/  BSYNC.RECONVERGENT B1 ;  /* 0x0000000000017941 */ /* 0x000fea0003800200 */
.L_x_4819:
[----:B------:R-:W0:Y:S01]  /*46f0*/  MUFU.RCP64H R5, R9 ;  /* 0x0000000900057308 */ /* 0x000e220000001800 */
[----:B------:R-:W-:Y:S01]  /*4700*/  MOV R4, 0x1 ;  /* 0x0000000100047802 */ /* 0x000fe20000000f00 */
[----:B------:R-:W-:Y:S01]  /*4710*/  BSSY.RECONVERGENT B1, `(.L_x_4794) ;  /* 0x0000017000017945 */ /* 0x000fe20003800200 */
[----:B------:R-:W-:Y:S01]  /*4720*/  FSETP.GEU.AND P1, PT, |R7|, 6.5827683646048100446e-37, PT ;  /* 0x036000000700780b */ /* 0x000fe20003f2e200 */
[----:B------:R-:W-:Y:S02]  /*4730*/  IMAD.MOV.U32 R18, RZ, RZ, R2 ;  /* 0x000000ffff127224 */ /* 0x000fe400078e0002 */
[----:B------:R-:W-:Y:S01]  /*4740*/  IMAD.MOV.U32 R19, RZ, RZ, R3 ;  /* 0x000000ffff137224 */ /* 0x000fe200078e0003 */
        /* <DEDUP_REMOVED lines=19> */
.L_x_4821:
[----:B------:R-:W-:Y:S05]  /*4880*/  BSYNC.RECONVERGENT B1 ;  /* 0x0000000000017941 */ /* 0x000fea0003800200 */
.L_x_4794:
[----:B------:R-:W-:Y:S05]  /*4890*/  BSYNC.RECONVERGENT B2 ;  /* 0x0000000000027941 */ /* 0x000fea0003800200 */
.L_x_4792:
        /* <DEDUP_REMOVED lines=17> */
.L_x_4825:
[----:B------:R-:W0:Y:S02]  /*49b0*/  F2I.S64.F64.TRUNC R4, R4 ;  /* 0x0000000400047311 */ /* 0x000e24000030d900 */
[----:B0-----:R-:W-:-:S05]  /*49c0*/  MOV R7, R4 ;  /* 0x0000000400077202 */ /* 0x001fca0000000f00 */
[----:B------:R0:W-:Y:S01]  /*49d0*/  STG.E.U8 desc[UR36][R2.64], R7 ;  /* 0x0000000702007986 */ /* 0x0001e2000c101124 */
[----:B------:R-:W-:Y:S05]  /*49e0*/  BRA `(.L_x_4827) ;  /* 0x0000000c00f87947 */ /* 0x000fea0003800000 */
.L_x_4824:
        /* <DEDUP_REMOVED lines=9> */
.L_x_4829:
[----:B------:R-:W0:Y:S02]  /*4a80*/  F2I.F64.TRUNC R5, R4 ;  /* 0x0000000400057311 */ /* 0x000e24000030d100 */
[----:B0-----:R0:W-:Y:S01]  /*4a90*/  STG.E desc[UR36][R2.64], R5 ;  /* 0x0000000502007986 */ /* 0x0011e2000c101924 */
[----:B------:R-:W-:Y:S05]  /*4aa0*/  BRA `(.L_x_4827) ;  /* 0x0000000c00c87947 */ /* 0x000fea0003800000 */
.L_x_4828:
[----:B------:R-:W0:Y:S02]  /*4ab0*/  F2I.F64.TRUNC R5, R4 ;  /* 0x0000000400057311 */ /* 0x000e24000030d100 */
[----:B0-----:R0:W-:Y:S01]  /*4ac0*/  STG.E.U16 desc[UR36][R2.64], R5 ;  /* 0x0000000502007986 */ /* 0x0011e2000c101524 */
[----:B------:R-:W-:Y:S05]  /*4ad0*/  BRA `(.L_x_4827) ;  /* 0x0000000c00bc7947 */ /* 0x000fea0003800000 */
.L_x_4823:
        /* <DEDUP_REMOVED lines=13> */
.L_x_4831:
        /* <DEDUP_REMOVED lines=8> */
.L_x_4830:
        /* <DEDUP_REMOVED lines=9> */
[----:B------:R-:W-:Y:S02]  /*4cc0*/  DSETP.GEU.AND P1, PT, |R4|, UR4, PT ;  /* 0x0000000404007e2a */ /* 0x000fe4000bf2e200 */
[----:B------:R-:W-:-:S05]  /*4cd0*/  DSETP.GEU.AND P0, PT, |R18|, UR4, PT ;  /* 0x0000000412007e2a */ /* 0x000fca000bf0e200 */
[----:B------:R-:W1:Y:S07]  /*4ce0*/  F2F.F32.F64 R7, -R18 ;  /* 0x8000001200077310 */ /* 0x000e6e0000301000 */
[----:B0-----:R-:W-:Y:S02]  /*4cf0*/  @!P1 FMUL R6, R6, 1.175494350822287508e-38 ;  /* 0x0080000006069820 */ /* 0x001fe40000400000 */
[----:B-1----:R-:W-:-:S05]  /*4d00*/  @!P0 FMUL R7, R7, 1.175494350822287508e-38 ;  /* 0x0080000007078820 */ /* 0x002fca0000400000 */
[----:B------:R0:W-:Y:S01]  /*4d10*/  STG.E.64 desc[UR36][R2.64], R6 ;  /* 0x0000000602007986 */ /* 0x0001e2000c101b24 */
[----:B------:R-:W-:Y:S05]  /*4d20*/  BRA `(.L_x_4827) ;  /* 0x0000000c00287947 */ /* 0x000fea0003800000 */
.L_x_4833:
        /* <DEDUP_REMOVED lines=8> */
[----:B------:R-:W-:-:S05]  /*4db0*/  F2FP.F16.F32.PACK_AB R7, R0, R7 ;  /* 0x000000070007723e */ /* 0x000fca00000000ff */
[----:B------:R0:W-:Y:S01]  /*4dc0*/  STG.E desc[UR36][R2.64], R7 ;  /* 0x0000000702007986 */ /* 0x0001e2000c101924 */
[----:B------:R-:W-:Y:S05]  /*4dd0*/  BRA `(.L_x_4827) ;  /* 0x0000000800fc7947 */ /* 0x000fea0003800000 */
.L_x_4832:
[----:B------:R0:W-:Y:S01]  /*4de0*/  STG.E.64 desc[UR36][R2.64], R4 ;  /* 0x0000000402007986 */ /* 0x0001e2000c101b24 */
[----:B------:R-:W-:Y:S05]  /*4df0*/  BRA `(.L_x_4827) ;  /* 0x0000000800f47947 */ /* 0x000fea0003800000 */
.L_x_4822:
        /* <DEDUP_REMOVED lines=9> */
[----:B------:R-:W-:-:S06]  /*4e90*/  DSETP.NEU.OR P0, PT, R4, RZ, P0 ;  /* 0x000000ff0400722a */ /* 0x000fcc000070d400 */
[----:B------:R-:W-:-:S05]  /*4ea0*/  SEL R5, RZ, 0x1, !P0 ;  /* 0x00000001ff057807 */ /* 0x000fca0004000000 */
[----:B------:R4:W-:Y:S01]  /*4eb0*/  STG.E.U8 desc[UR36][R2.64], R5 ;  /* 0x0000000502007986 */ /* 0x0009e2000c101124 */
[----:B------:R-:W-:Y:S05]  /*4ec0*/  BRA `(.L_x_4827) ;  /* 0x0000000800c07947 */ /* 0x000fea0003800000 */
.L_x_4836:
[----:B------:R-:W-:-:S07]  /*4ed0*/  DADD R6, -RZ, -R18 ;  /* 0x00000000ff067229 */ /* 0x000fce0000000912 */
[----:B------:R3:W-:Y:S01]  /*4ee0*/  STG.E.128 desc[UR36][R2.64], R4 ;  /* 0x0000000402007986 */ /* 0x0007e2000c101d24 */
[----:B------:R-:W-:Y:S05]  /*4ef0*/  BRA `(.L_x_4827) ;  /* 0x0000000800b47947 */ /* 0x000fea0003800000 */
.L_x_4835:
        /* <DEDUP_REMOVED lines=23> */
.L_x_4840:
[----:B------:R-:W-:Y:S05]  /*5070*/  BSYNC.RECONVERGENT B0 ;  /* 0x0000000000007941 */ /* 0x000fea0003800200 */
.L_x_4839:
[----:B------:R-:W-:-:S05]  /*5080*/  LOP3.LUT R7, R0, 0x80, R7, 0xf8, !PT ;  /* 0x0000008000077812 */ /* 0x000fca00078ef807 */
[----:B------:R1:W-:Y:S01]  /*5090*/  STG.E.U8 desc[UR36][R2.64], R7 ;  /* 0x0000000702007986 */ /* 0x0003e2000c101124 */
[----:B------:R-:W-:Y:S05]  /*50a0*/  BRA `(.L_x_4827) ;  /* 0x0000000800487947 */ /* 0x000fea0003800000 */
.L_x_4838:
        /* <DEDUP_REMOVED lines=19> */
.L_x_4842:
[----:B------:R-:W-:Y:S05]  /*51e0*/  BSYNC.RECONVERGENT B0 ;  /* 0x0000000000007941 */ /* 0x000fea0003800200 */
.L_x_4841:
[----:B------:R-:W-:-:S05]  /*51f0*/  LOP3.LUT R7, R0, 0x80, R7, 0xf8, !PT ;  /* 0x0000008000077812 */ /* 0x000fca00078ef807 */
[----:B------:R2:W-:Y:S01]  /*5200*/  STG.E.U8 desc[UR36][R2.64], R7 ;  /* 0x0000000702007986 */ /* 0x0005e2000c101124 */
[----:B------:R-:W-:Y:S05]  /*5210*/  BRA `(.L_x_4827) ;  /* 0x0000000400ec7947 */ /* 0x000fea0003800000 */
.L_x_4837:
[----:B------:R-:W-:Y:S01]  /*5220*/  UMOV UR4, 0xf0000000 ;  /* 0xf000000000047882 */ /* 0x000fe20000000000 */
[----:B------:R-:W-:Y:S01]  /*5230*/  UMOV UR5, 0x380fffff ;  /* 0x380fffff00057882 */ /* 0x000fe20000000000 */
[----:B------:R-:W0:Y:S01]  /*5240*/  F2F.F32.F64 R0, R4 ;  /* 0x0000000400007310 */ /* 0x000e220000301000 */
[----:B------:R-:W-:-:S14]  /*5250*/  DSETP.GEU.AND P0, PT, |R4|, UR4, PT ;  /* 0x0000000404007e2a */ /* 0x000fdc000bf0e200 */
[----:B0-----:R-:W-:-:S05]  /*5260*/  @!P0 FMUL R0, R0, 1.175494350822287508e-38 ;  /* 0x0080000000008820 */ /* 0x001fca0000400000 */
[----:B------:R-:W-:-:S05]  /*5270*/  F2FP.BF16.F32.PACK_AB R0, RZ, R0 ;  /* 0x00000000ff00723e */ /* 0x000fca00000010ff */
[----:B------:R0:W-:Y:S01]  /*5280*/  STG.E.U16 desc[UR36][R2.64], R0 ;  /* 0x0000000002007986 */ /* 0x0001e2000c101524 */
[----:B------:R-:W-:Y:S05]  /*5290*/  BRA `(.L_x_4827) ;  /* 0x0000000400cc7947 */ /* 0x000fea0003800000 */
.L_x_4834:
        /* <DEDUP_REMOVED lines=11> */
.L_x_4845:
        /* <DEDUP_REMOVED lines=17> */
.L_x_4848:
[----:B------:R-:W-:-:S04]  /*5460*/  SHF.R.U32.HI R0, RZ, 0x14, R7 ;  /* 0x00000014ff007819 */ /* 0x000fc80000011607 */
[----:B------:R-:W-:-:S04]  /*5470*/  LOP3.LUT R0, R0, 0x1, RZ, 0xc0, !PT ;  /* 0x0000000100007812 */ /* 0x000fc800078ec0ff */
[----:B------:R-:W-:-:S04]  /*5480*/  IADD3 R0, PT, PT, R7, 0x487ffff, R0 ;  /* 0x0487ffff07007810 */ /* 0x000fc80007ffe000 */
[----:B------:R-:W-:-:S04]  /*5490*/  SHF.R.U32.HI R0, RZ, 0x14, R0 ;  /* 0x00000014ff007819 */ /* 0x000fc80000011600 */
[----:B------:R-:W-:-:S07]  /*54a0*/  LOP3.LUT R4, R0, 0xff, RZ, 0xc0, !PT ;  /* 0x000000ff00047812 */ /* 0x000fce00078ec0ff */
.L_x_4849:
[----:B------:R-:W-:-:S04]  /*54b0*/  SHF.R.U32.HI R5, RZ, 0x18, R7 ;  /* 0x00000018ff057819 */ /* 0x000fc80000011607 */
[----:B------:R-:W-:-:S04]  /*54c0*/  LOP3.LUT R4, R4, 0x80, R5, 0xf8, !PT ;  /* 0x0000008004047812 */ /* 0x000fc800078ef805 */
[----:B------:R-:W-:-:S07]  /*54d0*/  PRMT R0, R4, 0x7610, R0 ;  /* 0x0000761004007816 */ /* 0x000fce0000000000 */
.L_x_4847:
[----:B------:R-:W-:Y:S05]  /*54e0*/  BSYNC.RECONVERGENT B0 ;  /* 0x0000000000007941 */ /* 0x000fea0003800200 */
.L_x_4846:
[----:B------:R0:W-:Y:S01]  /*54f0*/  STG.E.U8 desc[UR36][R2.64], R0 ;  /* 0x0000000002007986 */ /* 0x0001e2000c101124 */
[----:B------:R-:W-:Y:S05]  /*5500*/  BRA `(.L_x_4827) ;  /* 0x0000000400307947 */ /* 0x000fea0003800000 */
.L_x_4844:
        /* <DEDUP_REMOVED lines=17> */
.L_x_4852:
[----:B------:R-:W-:-:S04]  /*5620*/  SHF.R.U32.HI R0, RZ, 0x15, R7 ;  /* 0x00000015ff007819 */ /* 0x000fc80000011607 */
[----:B------:R-:W-:-:S04]  /*5630*/  LOP3.LUT R0, R0, 0x1, RZ, 0xc0, !PT ;  /* 0x0000000100007812 */ /* 0x000fc800078ec0ff */
[----:B------:R-:W-:-:S04]  /*5640*/  IADD3 R0, PT, PT, R7, 0x88fffff, R0 ;  /* 0x088fffff07007810 */ /* 0x000fc80007ffe000 */
[----:B------:R-:W-:-:S04]  /*5650*/  SHF.R.U32.HI R0, RZ, 0x15, R0 ;  /* 0x00000015ff007819 */ /* 0x000fc80000011600 */
[----:B------:R-:W-:-:S07]  /*5660*/  LOP3.LUT R4, R0, 0xff, RZ, 0xc0, !PT ;  /* 0x000000ff00047812 */ /* 0x000fce00078ec0ff */
.L_x_4853:
[----:B------:R-:W-:-:S04]  /*5670*/  SHF.R.U32.HI R5, RZ, 0x18, R7 ;  /* 0x00000018ff057819 */ /* 0x000fc80000011607 */
[----:B------:R-:W-:-:S04]  /*5680*/  LOP3.LUT R4, R4, 0x80, R5, 0xf8, !PT ;  /* 0x0000008004047812 */ /* 0x000fc800078ef805 */
[----:B------:R-:W-:-:S07]  /*5690*/  PRMT R0, R4, 0x7610, R0 ;  /* 0x0000761004007816 */ /* 0x000fce0000000000 */
.L_x_4851:
[----:B------:R-:W-:Y:S05]  /*56a0*/  BSYNC.RECONVERGENT B0 ;  /* 0x0000000000007941 */ /* 0x000fea0003800200 */
.L_x_4850:
[----:B------:R0:W-:Y:S01]  /*56b0*/  STG.E.U8 desc[UR36][R2.64], R0 ;  /* 0x0000000002007986 */ /* 0x0001e2000c101124 */
[----:B------:R-:W-:Y:S05]  /*56c0*/  BRA `(.L_x_4827) ;  /* 0x0000000000c07947 */ /* 0x000fea0003800000 */
.L_x_4843:
[----:B------:R-:W-:-:S09]  /*56d0*/  UISETP.NE.AND UP0, UPT, UR4, 0x1c, UPT ;  /* 0x0000001c0400788c */ /* 0x000fd2000bf05270 */
[----:B------:R-:W-:Y:S05]  /*56e0*/  BRA.U !UP0, `(.L_x_4854) ;  /* 0x0000000108b07547 */ /* 0x000fea000b800000 */
[----:B------:R-:W-:-:S09]  /*56f0*/  UISETP.NE.AND UP0, UPT, UR4, 0x1d, UPT ;  /* 0x0000001d0400788c */ /* 0x000fd2000bf05270 */
[----:B------:R-:W-:Y:S05]  /*5700*/  BRA.U !UP0, `(.L_x_4855) ;  /* 0x00000001089c7547 */ /* 0x000fea000b800000 */
[----:B------:R-:W-:-:S09]  /*5710*/  UISETP.NE.AND UP0, UPT, UR4, 0x2c, UPT ;  /* 0x0000002c0400788c */ /* 0x000fd2000bf05270 */
[----:B------:R-:W-:Y:S05]  /*5720*/  BRA.U !UP0, `(.L_x_4856) ;  /* 0x0000000108447547 */ /* 0x000fea000b800000 */
.L_x_4826:
        /* <DEDUP_REMOVED lines=8> */
[----:B0-----:R-:W-:Y:S01]  /*57b0*/  MOV R4, UR6 ;  /* 0x0000000600047c02 */ /* 0x001fe20008000f00 */
[----:B------:R-:W-:-:S02]  /*57c0*/  IMAD.U32 R5, RZ, RZ, UR7 ;  /* 0x00000007ff057e24 */ /* 0x000fc4000f8e00ff */
[----:B---3--:R-:W-:Y:S02]  /*57d0*/  IMAD.U32 R6, RZ, RZ, UR8 ;  /* 0x00000008ff067e24 */ /* 0x008fe4000f8e00ff */
[----:B------:R-:W-:Y:S02]  /*57e0*/  IMAD.U32 R7, RZ, RZ, UR9 ;  /* 0x00000009ff077e24 */ /* 0x000fe4000f8e00ff */
[----:B----4-:R-:W-:Y:S01]  /*57f0*/  IMAD.U32 R10, RZ, RZ, UR4 ;  /* 0x00000004ff0a7e24 */ /* 0x010fe2000f8e00ff */
[----:B-1----:R-:W-:-:S07]  /*5800*/  MOV R11, UR5 ;  /* 0x00000005000b7c02 */ /* 0x002fce0008000f00 */
[----:B------:R-:W-:-:S07]  /*5810*/  LEPC R20, `(.L_x_4857) ;  /* 0x000000001014794e */ /* 0x000fce0000000000 */
[----:B--2---:R-:W-:Y:S05]  /*5820*/  CALL.ABS.NOINC R2 ;  /* 0x0000000002007343 */ /* 0x004fea0003c00000 */
.L_x_4857:
[----:B------:R-:W-:Y:S05]  /*5830*/  BRA `(.L_x_4827) ;  /* 0x0000000000647947 */ /* 0x000fea0003800000 */
.L_x_4856:
[----:B------:R-:W-:Y:S01]  /*5840*/  UMOV UR4, 0xf0000000 ;  /* 0xf000000000047882 */ /* 0x000fe20000000000 */
[----:B------:R-:W-:Y:S01]  /*5850*/  UMOV UR5, 0x380fffff ;  /* 0x380fffff00057882 */ /* 0x000fe20000000000 */
[----:B------:R0:W1:Y:S01]  /*5860*/  F2F.F32.F64 R8, R4 ;  /* 0x0000000400087310 */ /* 0x0000620000301000 */
[----:B------:R-:W-:Y:S01]  /*5870*/  DSETP.GEU.AND P0, PT, |R4|, UR4, PT ;  /* 0x0000000404007e2a */ /* 0x000fe2000bf0e200 */
[----:B0-----:R-:W-:-:S13]  /*5880*/  IMAD.MOV.U32 R5, RZ, RZ, 0xff ;  /* 0x000000ffff057424 */ /* 0x001fda00078e00ff */
[----:B-1----:R-:W-:-:S05]  /*5890*/  @!P0 FMUL R8, R8, 1.175494350822287508e-38 ;  /* 0x0080000008088820 */ /* 0x002fca0000400000 */
[----:B------:R-:W-:-:S04]  /*58a0*/  SHF.R.U32.HI R6, RZ, 0x17, R8 ;  /* 0x00000017ff067819 */ /* 0x000fc80000011608 */
[----:B------:R-:W-:-:S04]  /*58b0*/  LOP3.LUT R7, R6, 0xff, RZ, 0xc0, !PT ;  /* 0x000000ff06077812 */ /* 0x000fc800078ec0ff */
[----:B------:R-:W-:-:S13]  /*58c0*/  ISETP.NE.AND P2, PT, R7, 0xff, PT ;  /* 0x000000ff0700780c */ /* 0x000fda0003f45270 */
[--C-:B------:R-:W-:Y:S02]  /*58d0*/  @P2 SHF.R.U32.HI R0, RZ, 0x16, R8.reuse ;  /* 0x00000016ff002819 */ /* 0x100fe40000011608 */
        /* <DEDUP_REMOVED lines=10> */
.L_x_4855:
[----:B------:R-:W0:Y:S02]  /*5980*/  F2I.U64.F64.TRUNC R4, R4 ;  /* 0x0000000400047311 */ /* 0x000e24000030d800 */
[----:B0-----:R0:W-:Y:S01]  /*5990*/  STG.E.64 desc[UR36][R2.64], R4 ;  /* 0x0000000402007986 */ /* 0x0011e2000c101b24 */
[----:B------:R-:W-:Y:S05]  /*59a0*/  BRA `(.L_x_4827) ;  /* 0x0000000000087947 */ /* 0x000fea0003800000 */
.L_x_4854:
[----:B------:R-:W0:Y:S02]  /*59b0*/  F2I.U32.F64.TRUNC R5, R4 ;  /* 0x0000000400057311 */ /* 0x000e24000030d000 */
[----:B0-----:R0:W-:Y:S02]  /*59c0*/  STG.E desc[UR36][R2.64], R5 ;  /* 0x0000000502007986 */ /* 0x0011e4000c101924 */
.L_x_4827:
[----:B------:R-:W-:-:S07]  /*59d0*/  VIADD R17, R17, 0x80 ;  /* 0x0000008011117836 */ /* 0x000fce0000000000 */
.L_x_4761:
[----:B------:R-:W-:Y:S05]  /*59e0*/  BSYNC.RECONVERGENT B6 ;  /* 0x0000000000067941 */ /* 0x000fea0003800200 */
.L_x_4760:
        /* <DEDUP_REMOVED lines=307> */
.L_x_4860:
[----:B------:R-:W1:Y:S01]  /*6d20*/  LDCU.64 UR6, c[0x0][0x588] ;  /* 0x0000b100ff0677ac */ /* 0x000e620008000a00 */
[----:B------:R-:W-:Y:S01]  /*6d30*/  BSSY.RECONVERGENT B7, `(.L_x_4861) ;  /* 0x0000104000077945 */ /* 0x000fe20003800200 */
        /* <DEDUP_REMOVED lines=17> */
.L_x_4865:
[----:B------:R-:W2:Y:S01]  /*6e50*/  LDG.E.U8 R2, desc[UR36][R2.64] ;  /* 0x0000002402027981 */ /* 0x000ea2000c1e1100 */
[----:B------:R-:W-:Y:S01]  /*6e60*/  CS2R R22, SRZ ;  /* 0x0000000000167805 */ /* 0x000fe2000001ff00 */
[----:B--2---:R0:W1:Y:S01]  /*6e70*/  I2F.F64.U16 R20, R2 ;  /* 0x0000000200147312 */ /* 0x0040620000101800 */
[----:B------:R-:W-:Y:S05]  /*6e80*/  BRA `(.L_x_4867) ;  /* 0x0000000c00b87947 */ /* 0x000fea0003800000 */
.L_x_4864:
        /* <DEDUP_REMOVED lines=8> */
[----:B--2---:R-:W2:Y:S01]  /*6f10*/  I2F.F64.S64 R20, R20 ;  /* 0x0000001400147312 */ /* 0x004ea20000301c00 */
[----:B------:R-:W-:Y:S05]  /*6f20*/  BRA `(.L_x_4867) ;  /* 0x0000000c00907947 */ /* 0x000fea0003800000 */
.L_x_4869:
[----:B------:R-:W2:Y:S01]  /*6f30*/  LDG.E R2, desc[UR36][R2.64] ;  /* 0x0000002402027981 */ /* 0x000ea2000c1e1900 */
[----:B------:R-:W-:Y:S01]  /*6f40*/  CS2R R22, SRZ ;  /* 0x0000000000167805 */ /* 0x000fe2000001ff00 */
[----:B--2---:R3:W4:Y:S01]  /*6f50*/  I2F.F64 R20, R2 ;  /* 0x0000000200147312 */ /* 0x0047220000201c00 */
[----:B------:R-:W-:Y:S05]  /*6f60*/  BRA `(.L_x_4867) ;  /* 0x0000000c00807947 */ /* 0x000fea0003800000 */
.L_x_4868:
[----:B------:R-:W2:Y:S01]  /*6f70*/  LDG.E.U16 R2, desc[UR36][R2.64] ;  /* 0x0000002402027981 */ /* 0x000ea2000c1e1500 */
[----:B------:R-:W-:Y:S01]  /*6f80*/  CS2R R22, SRZ ;  /* 0x0000000000167805 */ /* 0x000fe2000001ff00 */
[----:B--2---:R0:W1:Y:S01]  /*6f90*/  I2F.F64.S16 R20, R2 ;  /* 0x0000000200147312 */ /* 0x0040620000101c00 */
[----:B------:R-:W-:Y:S05]  /*6fa0*/  BRA `(.L_x_4867) ;  /* 0x0000000c00707947 */ /* 0x000fea0003800000 */
.L_x_4863:
        /* <DEDUP_REMOVED lines=11> */
.L_x_4871:
[----:B------:R-:W2:Y:S01]  /*7060*/  LDG.E.U16 R0, desc[UR36][R2.64] ;  /* 0x0000002402007981 */ /* 0x000ea2000c1e1500 */
[----:B------:R-:W-:Y:S01]  /*7070*/  CS2R R22, SRZ ;  /* 0x0000000000167805 */ /* 0x000fe2000001ff00 */
[----:B--2---:R-:W-:-:S05]  /*7080*/  HADD2.F32 R0, -RZ, R0.H0_H0 ;  /* 0x20000000ff007230 */ /* 0x004fca0000004100 */
[----:B------:R-:W-:-:S04]  /*7090*/  FMUL.FTZ R0, R0, 1 ;  /* 0x3f80000000007820 */ /* 0x000fc80000410000 */
[----:B------:R0:W1:Y:S01]  /*70a0*/  F2F.F64.F32 R20, R0 ;  /* 0x0000000000147310 */ /* 0x0000620000201800 */
[----:B------:R-:W-:Y:S05]  /*70b0*/  BRA `(.L_x_4867) ;  /* 0x0000000c002c7947 */ /* 0x000fea0003800000 */
.L_x_4870:
        /* <DEDUP_REMOVED lines=12> */
.L_x_4873:
        /* <DEDUP_REMOVED lines=8> */
.L_x_4872:
[----:B------:R0:W5:Y:S01]  /*7200*/  LDG.E.64 R20, desc[UR36][R2.64] ;  /* 0x0000002402147981 */ /* 0x000162000c1e1b00 */
[----:B------:R-:W-:Y:S01]  /*7210*/  CS2R R22, SRZ ;  /* 0x0000000000167805 */ /* 0x000fe2000001ff00 */
[----:B------:R-:W-:Y:S06]  /*7220*/  BRA `(.L_x_4867) ;  /* 0x0000000800d07947 */ /* 0x000fec0003800000 */
.L_x_4862:
        /* <DEDUP_REMOVED lines=9> */
[----:B------:R-:W-:Y:S01]  /*72c0*/  CS2R R22, SRZ ;  /* 0x0000000000167805 */ /* 0x000fe2000001ff00 */
[----:B------:R-:W-:Y:S01]  /*72d0*/  IMAD.MOV.U32 R20, RZ, RZ, RZ ;  /* 0x000000ffff147224 */ /* 0x000fe200078e00ff */
[----:B--2---:R-:W-:-:S04]  /*72e0*/  ISETP.NE.AND P0, PT, R2, RZ, PT ;  /* 0x000000ff0200720c */ /* 0x004fc80003f05270 */
[----:B------:R-:W-:Y:S01]  /*72f0*/  FSEL R21, RZ, 1.875, !P0 ;  /* 0x3ff00000ff157808 */ /* 0x000fe20004000000 */
[----:B------:R-:W-:Y:S08]  /*7300*/  BRA `(.L_x_4867) ;  /* 0x0000000800987947 */ /* 0x000ff00003800000 */
.L_x_4876:
[----:B------:R0:W5:Y:S01]  /*7310*/  LDG.E.128 R20, desc[UR36][R2.64] ;  /* 0x0000002402147981 */ /* 0x000162000c1e1d00 */
[----:B------:R-:W-:Y:S05]  /*7320*/  BRA `(.L_x_4867) ;  /* 0x0000000800907947 */ /* 0x000fea0003800000 */
.L_x_4875:
        /* <DEDUP_REMOVED lines=28> */
.L_x_4878:
[----:B------:R-:W2:Y:S01]  /*74f0*/  LDG.E.U8 R2, desc[UR36][R2.64] ;  /* 0x0000002402027981 */ /* 0x000ea2000c1e1100 */
[----:B------:R-:W-:Y:S02]  /*7500*/  CS2R R22, SRZ ;  /* 0x0000000000167805 */ /* 0x000fe4000001ff00 */
        /* <DEDUP_REMOVED lines=13> */
.L_x_4877:
[----:B------:R-:W2:Y:S01]  /*75e0*/  LDG.E.U16 R0, desc[UR36][R2.64] ;  /* 0x0000002402007981 */ /* 0x000ea2000c1e1500 */
[----:B------:R-:W-:Y:S01]  /*75f0*/  CS2R R22, SRZ ;  /* 0x0000000000167805 */ /* 0x000fe2000001ff00 */
[----:B--2---:R-:W-:-:S04]  /*7600*/  IMAD.U32 R0, R0, 0x10000, RZ ;  /* 0x0001000000007824 */ /* 0x004fc800078e00ff */
[----:B------:R-:W-:-:S04]  /*7610*/  FMUL.FTZ R0, R0, 1 ;  /* 0x3f80000000007820 */ /* 0x000fc80000410000 */
[----:B------:R0:W1:Y:S01]  /*7620*/  F2F.F64.F32 R20, R0 ;  /* 0x0000000000147310 */ /* 0x0000620000201800 */
[----:B------:R-:W-:Y:S05]  /*7630*/  BRA `(.L_x_4867) ;  /* 0x0000000400cc7947 */ /* 0x000fea0003800000 */
.L_x_4874:
        /* <DEDUP_REMOVED lines=12> */
.L_x_4881:
        /* <DEDUP_REMOVED lines=22> */
.L_x_4883:
[----:B------:R-:W-:Y:S05]  /*7860*/  BSYNC.RECONVERGENT B0 ;  /* 0x0000000000007941 */ /* 0x000fea0003800200 */
.L_x_4882:
[----:B------:R-:W-:Y:S01]  /*7870*/  IMAD.SHL.U32 R0, R0, 0x100000, RZ ;  /* 0x0010000000007824 */ /* 0x000fe200078e00ff */
[----:B------:R-:W-:-:S04]  /*7880*/  LEA R2, R2, 0x3b800000, 0x17 ;  /* 0x3b80000002027811 */ /* 0x000fc800078eb8ff */
[----:B------:R-:W-:-:S05]  /*7890*/  LOP3.LUT R0, R2, R0, R7, 0xfe, !PT ;  /* 0x0000000002007212 */ /* 0x000fca00078efe07 */
[----:B------:R-:W-:-:S04]  /*78a0*/  FMUL.FTZ R0, R0, 1 ;  /* 0x3f80000000007820 */ /* 0x000fc80000410000 */
[----:B------:R0:W1:Y:S01]  /*78b0*/  F2F.F64.F32 R20, R0 ;  /* 0x0000000000147310 */ /* 0x0000620000201800 */
[----:B------:R-:W-:Y:S05]  /*78c0*/  BRA `(.L_x_4867) ;  /* 0x0000000400287947 */ /* 0x000fea0003800000 */
.L_x_4880:
        /* <DEDUP_REMOVED lines=22> */
.L_x_4885:
[----:B------:R-:W-:Y:S05]  /*7a30*/  BSYNC.RECONVERGENT B0 ;  /* 0x0000000000007941 */ /* 0x000fea0003800200 */
.L_x_4884:
[----:B------:R-:W-:Y:S01]  /*7a40*/  IMAD.SHL.U32 R0, R0, 0x200000, RZ ;  /* 0x0020000000007824 */ /* 0x000fe200078e00ff */
[----:B------:R-:W-:-:S04]  /*7a50*/  LEA R2, R2, 0x37800000, 0x17 ;  /* 0x3780000002027811 */ /* 0x000fc800078eb8ff */
[----:B------:R-:W-:-:S05]  /*7a60*/  LOP3.LUT R0, R2, R0, R7, 0xfe, !PT ;  /* 0x0000000002007212 */ /* 0x000fca00078efe07 */
[----:B------:R-:W-:-:S04]  /*7a70*/  FMUL.FTZ R0, R0, 1 ;  /* 0x3f80000000007820 */ /* 0x000fc80000410000 */
[----:B------:R0:W1:Y:S01]  /*7a80*/  F2F.F64.F32 R20, R0 ;  /* 0x0000000000147310 */ /* 0x0000620000201800 */
[----:B------:R-:W-:Y:S05]  /*7a90*/  BRA `(.L_x_4867) ;  /* 0x0000000000b47947 */ /* 0x000fea0003800000 */
.L_x_4879:
[----:B------:R-:W-:-:S09]  /*7aa0*/  UISETP.NE.AND UP0, UPT, UR4, 0x1c, UPT ;  /* 0x0000001c0400788c */ /* 0x000fd2000bf05270 */
[----:B------:R-:W-:Y:S05]  /*7ab0*/  BRA.U !UP0, `(.L_x_4886) ;  /* 0x0000000108a07547 */ /* 0x000fea000b800000 */
[----:B------:R-:W-:-:S09]  /*7ac0*/  UISETP.NE.AND UP0, UPT, UR4, 0x1d, UPT ;  /* 0x0000001d0400788c */ /* 0x000fd2000bf05270 */
[----:B------:R-:W-:Y:S05]  /*7ad0*/  BRA.U !UP0, `(.L_x_4887) ;  /* 0x0000000108887547 */ /* 0x000fea000b800000 */
[----:B------:R-:W-:-:S09]  /*7ae0*/  UISETP.NE.AND UP0, UPT, UR4, 0x2c, UPT ;  /* 0x0000002c0400788c */ /* 0x000fd2000bf05270 */
[----:B------:R-:W-:Y:S05]  /*7af0*/  BRA.U UP0, `(.L_x_4866) ;  /* 0x0000000100347547 */ /* 0x000fea000b800000 */
[----:B------:R-:W2:Y:S01]  /*7b00*/  LDG.E.U8 R0, desc[UR36][R2.64] ;  /* 0x0000002402007981 */ /* 0x000ea2000c1e1100 */
[----:B------:R-:W-:Y:S01]  /*7b10*/  CS2R R22, SRZ ;  /* 0x0000000000167805 */ /* 0x000fe2000001ff00 */
        /* <DEDUP_REMOVED lines=11> */
.L_x_4866:
        /* <DEDUP_REMOVED lines=8> */
[----:B0-----:R-:W-:Y:S02]  /*7c50*/  IMAD.U32 R4, RZ, RZ, UR4 ;  /* 0x00000004ff047e24 */ /* 0x001fe4000f8e00ff */
[----:B------:R-:W-:Y:S01]  /*7c60*/  IMAD.U32 R5, RZ, RZ, UR5 ;  /* 0x00000005ff057e24 */ /* 0x000fe2000f8e00ff */
[----:B---3--:R-:W-:Y:S01]  /*7c70*/  MOV R6, UR6 ;  /* 0x0000000600067c02 */ /* 0x008fe20008000f00 */
[----:B------:R-:W-:-:S02]  /*7c80*/  IMAD.U32 R7, RZ, RZ, UR7 ;  /* 0x00000007ff077e24 */ /* 0x000fc4000f8e00ff */
[----:B----4-:R-:W-:Y:S02]  /*7c90*/  IMAD.U32 R10, RZ, RZ, UR8 ;  /* 0x00000008ff0a7e24 */ /* 0x010fe4000f8e00ff */
[----:B-1----:R-:W-:-:S07]  /*7ca0*/  IMAD.U32 R11, RZ, RZ, UR9 ;  /* 0x00000009ff0b7e24 */ /* 0x002fce000f8e00ff */
[----:B------:R-:W-:-:S07]  /*7cb0*/  LEPC R20, `(.L_x_4888) ;  /* 0x000000001014794e */ /* 0x000fce0000000000 */
[----:B--2---:R-:W-:Y:S05]  /*7cc0*/  CALL.ABS.NOINC R2 ;  /* 0x0000000002007343 */ /* 0x004fea0003c00000 */
.L_x_4888:
[----:B------:R-:W-:Y:S02]  /*7cd0*/  CS2R R20, SRZ ;  /* 0x0000000000147805 */ /* 0x000fe4000001ff00 */
[----:B------:R-:W-:Y:S01]  /*7ce0*/  CS2R R22, SRZ ;  /* 0x0000000000167805 */ /* 0x000fe2000001ff00 */
[----:B------:R-:W-:Y:S06]  /*7cf0*/  BRA `(.L_x_4867) ;  /* 0x00000000001c7947 */ /* 0x000fec0003800000 */
.L_x_4887:
[----:B------:R-:W2:Y:S01]  /*7d00*/  LDG.E.64 R20, desc[UR36][R2.64] ;  /* 0x0000002402147981 */ /* 0x000ea2000c1e1b00 */
[----:B------:R-:W-:Y:S01]  /*7d10*/  CS2R R22, SRZ ;  /* 0x0000000000167805 */ /* 0x000fe2000001ff00 */
[----:B--2---:R-:W0:Y:S01]  /*7d20*/  I2F.F64.U64 R20, R20 ;  /* 0x0000001400147312 */ /* 0x004e220000301800 */
[----:B------:R-:W-:Y:S05]  /*7d30*/  BRA `(.L_x_4867) ;  /* 0x00000000000c7947 */ /* 0x000fea0003800000 */
.L_x_4886:
[----:B------:R-:W2:Y:S01]  /*7d40*/  LDG.E R2, desc[UR36][R2.64] ;  /* 0x0000002402027981 */ /* 0x000ea2000c1e1900 */
[----:B------:R-:W-:Y:S01]  /*7d50*/  CS2R R22, SRZ ;  /* 0x0000000000167805 */ /* 0x000fe2000001ff00 */
[----:B--2---:R0:W1:Y:S06]  /*7d60*/  I2F.F64.U32 R20, R2 ;  /* 0x0000000200147312 */ /* 0x00406c0000201800 */
.L_x_4867:
[----:B------:R-:W-:Y:S05]  /*7d70*/  BSYNC.RECONVERGENT B7 ;  /* 0x0000000000077941 */ /* 0x000fea0003800200 */
.L_x_4861:
[----:B-12--5:R-:W-:Y:S01]  /*7d80*/  DADD R18, -RZ, -R22 ;  /* 0x00000000ff127229 */ /* 0x026fe20000000916 */
[----:B------:R-:W-:Y:S09]  /*7d90*/  BSSY.RECONVERGENT B2, `(.L_x_4889) ;  /* 0x0000243000027945 */ /* 0x000ff20003800200 */
[----:B0-----:R-:W-:-:S04]  /*7da0*/  LOP3.LUT R0, R19, 0x7fffffff, RZ, 0xc0, !PT ;  /* 0x7fffffff13007812 */ /* 0x001fc800078ec0ff */
[----:B------:R-:W-:-:S13]  /*7db0*/  ISETP.GT.U32.AND P0, PT, R0, 0x7fefffff, PT ;  /* 0x7fefffff0000780c */ /* 0x000fda0003f04070 */
[----:B------:R-:W-:Y:S05]  /*7dc0*/  @P0 BRA `(.L_x_4890) ;  /* 0x0000001c00440947 */ /* 0x000fea0003800000 */
[----:B----4-:R-:W-:-:S14]  /*7dd0*/  DSETP.NE.AND P0, PT, |R20|, +INF , PT ;  /* 0x7ff000001400742a */ /* 0x010fdc0003f05200 */
[----:B------:R-:W-:Y:S05]  /*7de0*/  @!P0 BRA `(.L_x_4891) ;  /* 0x0000001c002c8947 */ /* 0x000fea0003800000 */
[----:B------:R-:W-:-:S13]  /*7df0*/  ISETP.GT.U32.AND P0, PT, R0, 0x4035ffff, PT ;  /* 0x4035ffff0000780c */ /* 0x000fda0003f04070 */
[----:B------:R-:W-:Y:S05]  /*7e00*/  @P0 BRA `(.L_x_4892) ;  /* 0x0000001000980947 */ /* 0x000fea0003800000 */
[----:B------:R-:W-:Y:S01]  /*7e10*/  UMOV UR4, 0x6dc9c883 ;  /* 0x6dc9c88300047882 */ /* 0x000fe20000000000 */
[----:B------:R-:W-:Y:S01]  /*7e20*/  UMOV UR5, 0x3fe45f30 ;  /* 0x3fe45f3000057882 */ /* 0x000fe20000000000 */
[C---:B------:R-:W-:Y:S01]  /*7e30*/  DSETP.GE.AND P0, PT, |R20|.reuse, 2.14748364800000000000e+09, PT ;  /* 0x41e000001400742a */ /* 0x040fe20003f06200 */
[----:B------:R-:W-:Y:S01]  /*7e40*/  BSSY.RECONVERGENT B3, `(.L_x_4893) ;  /* 0x0000014000037945 */ /* 0x000fe20003800200 */
[----:B---3--:R-:W-:Y:S01]  /*7e50*/  DMUL R2, R20, UR4 ;  /* 0x0000000414027c28 */ /* 0x008fe20008000000 */
        /* <DEDUP_REMOVED lines=16> */
[----:B------:R-:W-:Y:S01]  /*7f60*/  IMAD.MOV.U32 R4, RZ, RZ, R2 ;  /* 0x000000ffff047224 */ /* 0x000fe200078e0002 */
[----:B------:R-:W-:-:S07]  /*7f70*/  MOV R5, R3 ;  /* 0x0000000300057202 */ /* 0x000fce0000000f00 */
.L_x_4894:
[----:B------:R-:W-:Y:S05]  /*7f80*/  BSYNC.RECONVERGENT B3 ;  /* 0x0000000000037941 */ /* 0x000fea0003800200 */
.L_x_4893:
        /* <DEDUP_REMOVED lines=12> */
[----:B------:R-:W-:-:S03]  /*8050*/  ISETP.GE.U32.AND P1, PT, R23, 0x3ff00000, PT ;  /* 0x3ff000001700780c */ /* 0x000fc60003f26070 */
        /* <DEDUP_REMOVED lines=50> */
.L_x_4896:
[----:B------:R-:W-:Y:S05]  /*8380*/  BSYNC.RECONVERGENT B0 ;  /* 0x0000000000007941 */ /* 0x000fea0003800200 */
.L_x_4895:
[----:B------:R-:W-:Y:S01]  /*8390*/  BSSY.RECONVERGENT B1, `(.L_x_4897) ;  /* 0x000007a000017945 */ /* 0x000fe20003800200 */
[----:B------:R-:W-:Y:S01]  /*83a0*/  DFMA R4, R6, R6, 1 ;  /* 0x3ff000000604742b */ /* 0x000fe20000000006 */
[----:B------:R-:W-:Y:S01]  /*83b0*/  IMAD.MOV.U32 R8, RZ, RZ, R18 ;  /* 0x000000ffff087224 */ /* 0x000fe200078e0012 */
[----:B------:R-:W-:Y:S01]  /*83c0*/  MOV R9, R23 ;  /* 0x0000001700097202 */ /* 0x000fe20000000f00 */
[----:B------:R-:W-:Y:S08]  /*83d0*/  @!P1 BRA `(.L_x_4898) ;  /* 0x0000000400789947 */ /* 0x000ff00003800000 */
[----:B------:R-:W-:Y:S01]  /*83e0*/  IMAD.MOV.U32 R2, RZ, RZ, 0x652b82fe ;  /* 0x652b82feff027424 */ /* 0x000fe200078e00ff */
[----:B------:R-:W-:Y:S01]  /*83f0*/  UMOV UR4, 0xfefa39ef ;  /* 0xfefa39ef00047882 */ /* 0x000fe20000000000 */
[----:B------:R-:W-:Y:S01]  /*8400*/  IMAD.MOV.U32 R3, RZ, RZ, 0x3ff71547 ;  /* 0x3ff71547ff037424 */ /* 0x000fe200078e00ff */
[----:B------:R-:W-:Y:S01]  /*8410*/  UMOV UR5, 0x3fe62e42 ;  /* 0x3fe62e4200057882 */ /* 0x000fe20000000000 */
[----:B------:R-:W-:Y:S01]  /*8420*/  IMAD.SHL.U32 R0, R23, 0x2, RZ ;  /* 0x0000000217007824 */ /* 0x000fe200078e00ff */
[----:B------:R-:W-:Y:S01]  /*8430*/  MOV R15, 0x3e5af86d ;  /* 0x3e5af86d000f7802 */ /* 0x000fe20000000f00 */
[----:B------:R-:W-:Y:S01]  /*8440*/  IMAD.MOV.U32 R14, RZ, RZ, -0x7142ec33 ;  /* 0x8ebd13cdff0e7424 */ /* 0x000fe200078e00ff */
[----:B------:R-:W-:Y:S01]  /*8450*/  BSSY.RECONVERGENT B3, `(.L_x_4899) ;  /* 0x000004f000037945 */ /* 0x000fe20003800200 */
[----:B------:R-:W-:Y:S01]  /*8460*/  DFMA R2, R8, R2, 6.75539944105574400000e+15 ;  /* 0x433800000802742b */ /* 0x000fe20000000002 */
[C---:B------:R-:W-:Y:S01]  /*8470*/  ISETP.GE.U32.AND P0, PT, R0.reuse, 0x7fb3e647, PT ;  /* 0x7fb3e6470000780c */ /* 0x040fe20003f06070 */
[----:B------:R-:W-:Y:S01]  /*8480*/  IMAD.MOV.U32 R20, RZ, RZ, 0x0 ;  /* 0x00000000ff147424 */ /* 0x000fe200078e00ff */
[----:B------:R-:W-:Y:S01]  /*8490*/  ISETP.NE.AND P1, PT, R0, RZ, PT ;  /* 0x000000ff0000720c */ /* 0x000fe20003f25270 */
[----:B------:R-:W-:-:S04]  /*84a0*/  IMAD.MOV.U32 R21, RZ, RZ, 0x3ff00000 ;  /* 0x3ff00000ff157424 */ /* 0x000fc800078e00ff */
[----:B------:R-:W-:Y:S02]  /*84b0*/  DADD R10, R2, -6.75539944105574400000e+15 ;  /* 0xc3380000020a7429 */ /* 0x000fe40000000000 */
[----:B------:R-:W-:-:S05]  /*84c0*/  VIADD R2, R2, 0xffffffff ;  /* 0xffffffff02027836 */ /* 0x000fca0000000000 */
[----:B------:R-:W-:Y:S01]  /*84d0*/  SEL R2, R2, RZ, P0 ;  /* 0x000000ff02027207 */ /* 0x000fe20000000000 */
        /* <DEDUP_REMOVED lines=41> */
[----:B------:R-:W-:-:S08]  /*8770*/  DFMA R12, R12, R2, R14 ;  /* 0x000000020c0c722b */ /* 0x000fd0000000000e */
[----:B------:R-:W-:-:S10]  /*8780*/  DADD R2, R12, R12 ;  /* 0x000000000c027229 */ /* 0x000fd4000000000c */
[----:B------:R-:W-:Y:S01]  /*8790*/  FSEL R11, R2, R12, !P0 ;  /* 0x0000000c020b7208 */ /* 0x000fe20004000000 */
[----:B------:R-:W-:Y:S01]  /*87a0*/  IMAD.MOV.U32 R2, RZ, RZ, 0x1 ;  /* 0x00000001ff027424 */ /* 0x000fe200078e00ff */
[----:B------:R-:W-:Y:S02]  /*87b0*/  @P1 FSEL R23, R3, R13, !P0 ;  /* 0x0000000d03171208 */ /* 0x000fe40004000000 */
[----:B------:R-:W-:Y:S02]  /*87c0*/  FSEL R10, R8, R11, !P1 ;  /* 0x0000000b080a7208 */ /* 0x000fe40004800000 */
[----:B------:R-:W-:Y:S02]  /*87d0*/  MOV R11, R23 ;  /* 0x00000017000b7202 */ /* 0x000fe40000000f00 */
[----:B------:R-:W-:-:S04]  /*87e0*/  FSETP.GEU.AND P1, PT, |R23|, 6.5827683646048100446e-37, PT ;  /* 0x036000001700780b */ /* 0x000fc80003f2e200 */
        /* <DEDUP_REMOVED lines=21> */
.L_x_4900:
[----:B------:R-:W-:Y:S05]  /*8940*/  BSYNC.RECONVERGENT B3 ;  /* 0x0000000000037941 */ /* 0x000fea0003800200 */
.L_x_4899:
[----:B------:R-:W-:Y:S01]  /*8950*/  DADD R2, R10, R2 ;  /* 0x000000000a027229 */ /* 0x000fe20000000002 */
[----:B------:R-:W-:Y:S01]  /*8960*/  UMOV UR4, 0x8fb9f87e ;  /* 0x8fb9f87e00047882 */ /* 0x000fe20000000000 */
[----:B------:R-:W-:Y:S02]  /*8970*/  UMOV UR5, 0x408633ce ;  /* 0x408633ce00057882 */ /* 0x000fe40000000000 */
[----:B------:R-:W-:-:S06]  /*8980*/  DSETP.GE.AND P0, PT, R8, UR4, PT ;  /* 0x0000000408007e2a */ /* 0x000fcc000bf06000 */
[----:B------:R-:W-:Y:S02]  /*8990*/  FSEL R8, R2, RZ, !P0 ;  /* 0x000000ff02087208 */ /* 0x000fe40004000000 */
[----:B------:R-:W-:Y:S01]  /*89a0*/  FSEL R9, R3, +QNAN , !P0 ;  /* 0x7ff0000003097808 */ /* 0x000fe20004000000 */
[----:B------:R-:W-:Y:S06]  /*89b0*/  BRA `(.L_x_4901) ;  /* 0x00000000005c7947 */ /* 0x000fec0003800000 */
.L_x_4898:
        /* <DEDUP_REMOVED lines=22> */
[----:B------:R-:W-:-:S11]  /*8b20*/  DFMA R8, R8, R10, R8 ;  /* 0x0000000a0808722b */ /* 0x000fd60000000008 */
.L_x_4901:
[----:B------:R-:W-:Y:S05]  /*8b30*/  BSYNC.RECONVERGENT B1 ;  /* 0x0000000000017941 */ /* 0x000fea0003800200 */
.L_x_4897:
[----:B------:R-:W-:Y:S01]  /*8b40*/  LOP3.LUT R19, R9, 0x80000000, R19, 0xb8, !PT ;  /* 0x8000000009137812 */ /* 0x000fe200078eb813 */
[----:B------:R-:W-:Y:S01]  /*8b50*/  IMAD.MOV.U32 R10, RZ, RZ, 0x0 ;  /* 0x00000000ff0a7424 */ /* 0x000fe200078e00ff */
[----:B------:R-:W-:Y:S01]  /*8b60*/  MOV R18, R8 ;  /* 0x0000000800127202 */ /* 0x000fe20000000f00 */
[----:B------:R-:W-:Y:S01]  /*8b70*/  IMAD.MOV.U32 R11, RZ, RZ, 0x3fd80000 ;  /* 0x3fd80000ff0b7424 */ /* 0x000fe200078e00ff */
[----:B------:R-:W-:Y:S04]  /*8b80*/  BSSY.RECONVERGENT B0, `(.L_x_4902) ;  /* 0x0000017000007945 */ /* 0x000fe80003800200 */
        /* <DEDUP_REMOVED lines=10> */
[----:B------:R-:W-:Y:S01]  /*8c30*/  VIADD R9, R15, 0xfff00000 ;  /* 0xfff000000f097836 */ /* 0x000fe20000000000 */
[----:B------:R-:W-:-:S05]  /*8c40*/  MOV R8, R14 ;  /* 0x0000000e00087202 */ /* 0x000fca0000000f00 */
        /* <DEDUP_REMOVED lines=10> */
.L_x_4903:
[----:B------:R-:W-:Y:S05]  /*8cf0*/  BSYNC.RECONVERGENT B0 ;  /* 0x0000000000007941 */ /* 0x000fea0003800200 */
.L_x_4902:
        /* <DEDUP_REMOVED lines=27> */
.L_x_4905:
[----:B------:R-:W-:Y:S05]  /*8eb0*/  BSYNC.RECONVERGENT B1 ;  /* 0x0000000000017941 */ /* 0x000fea0003800200 */
.L_x_4904:
[----:B------:R-:W0:Y:S01]  /*8ec0*/  MUFU.RCP64H R5, R9 ;  /* 0x0000000900057308 */ /* 0x000e220000001800 */
[----:B------:R-:W-:Y:S01]  /*8ed0*/  IMAD.MOV.U32 R4, RZ, RZ, 0x1 ;  /* 0x00000001ff047424 */ /* 0x000fe200078e00ff */
[----:B------:R-:W-:Y:S01]  /*8ee0*/  FSETP.GEU.AND P1, PT, |R7|, 6.5827683646048100446e-37, PT ;  /* 0x036000000700780b */ /* 0x000fe20003f2e200 */
[----:B------:R-:W-:Y:S01]  /*8ef0*/  BSSY.RECONVERGENT B1, `(.L_x_4906) ;  /* 0x0000016000017945 */ /* 0x000fe20003800200 */
[----:B------:R-:W-:Y:S01]  /*8f00*/  IMAD.MOV.U32 R18, RZ, RZ, R2 ;  /* 0x000000ffff127224 */ /* 0x000fe200078e0002 */
[----:B------:R-:W-:Y:S02]  /*8f10*/  MOV R19, R3 ;  /* 0x0000000300137202 */ /* 0x000fe40000000f00 */
        /* <DEDUP_REMOVED lines=19> */
.L_x_4907:
[----:B------:R-:W-:Y:S05]  /*9050*/  BSYNC.RECONVERGENT B1 ;  /* 0x0000000000017941 */ /* 0x000fea0003800200 */
.L_x_4906:
[----:B------:R-:W-:Y:S05]  /*9060*/  BRA `(.L_x_4908) ;  /* 0x0000001000547947 */ /* 0x000fea0003800000 */
.L_x_4892:
        /* <DEDUP_REMOVED lines=8> */
[----:B---3--:R-:W-:-:S08]  /*90f0*/  DADD R2, R6, -6.75539944105574400000e+15 ;  /* 0xc338000006027429 */ /* 0x008fd00000000000 */
[----:B------:R-:W-:Y:S01]  /*9100*/  DFMA R4, R2, -UR4, -|R22| ;  /* 0x8000000402047c2b */ /* 0x000fe20008000c16 */
[----:B------:R-:W-:Y:S01]  /*9110*/  UMOV UR4, 0x3b39803f ;  /* 0x3b39803f00047882 */ /* 0x000fe20000000000 */
[----:B------:R-:W-:-:S06]  /*9120*/  UMOV UR5, 0x3c7abc9e ;  /* 0x3c7abc9e00057882 */ /* 0x000fcc0000000000 */
[----:B------:R-:W-:Y:S01]  /*9130*/  DFMA R4, R2, -UR4, R4 ;  /* 0x8000000402047c2b */ /* 0x000fe20008000004 */
[----:B------:R-:W-:Y:S01]  /*9140*/  UMOV UR4, 0x69ce2bdf ;  /* 0x69ce2bdf00047882 */ /* 0x000fe20000000000 */
[----:B------:R-:W-:Y:S01]  /*9150*/  IMAD.MOV.U32 R2, RZ, RZ, -0x35dec16 ;  /* 0xfca213eaff027424 */ /* 0x000fe200078e00ff */
[----:B------:R-:W-:Y:S01]  /*9160*/  MOV R3, 0x3e928af3 ;  /* 0x3e928af300037802 */ /* 0x000fe20000000f00 */
        /* <DEDUP_REMOVED lines=28> */
[----:B------:R-:W-:Y:S02]  /*9330*/  IMAD R25, R6, 0x100000, R3 ;  /* 0x0010000006197824 */ /* 0x000fe400078e0203 */
        /* <DEDUP_REMOVED lines=11> */
[----:B------:R-:W-:Y:S02]  /*93f0*/  @!P1 LEA R5, R4, 0x3ff00000, 0x14 ;  /* 0x3ff0000004059811 */ /* 0x000fe400078ea0ff */
[----:B------:R-:W-:-:S06]  /*9400*/  @!P1 MOV R4, RZ ;  /* 0x000000ff00049202 */ /* 0x000fcc0000000f00 */
[----:B------:R-:W-:-:S11]  /*9410*/  @!P1 DMUL R24, R2, R4 ;  /* 0x0000000402189228 */ /* 0x000fd60000000000 */
.L_x_4910:
[----:B------:R-:W-:Y:S05]  /*9420*/  BSYNC.RECONVERGENT B0 ;  /* 0x0000000000007941 */ /* 0x000fea0003800200 */
.L_x_4909:
        /* <DEDUP_REMOVED lines=24> */
.L_x_4912:
[----:B------:R-:W-:Y:S05]  /*95b0*/  BSYNC.RECONVERGENT B3 ;  /* 0x0000000000037941 */ /* 0x000fea0003800200 */
.L_x_4911:
        /* <DEDUP_REMOVED lines=32> */
[----:B------:R-:W-:Y:S01]  /*97c0*/  MOV R2, R20 ;  /* 0x0000001400027202 */ /* 0x000fe20000000f00 */
[----:B------:R-:W-:Y:S01]  /*97d0*/  IMAD.MOV.U32 R12, RZ, RZ, R21 ;  /* 0x000000ffff0c7224 */ /* 0x000fe200078e0015 */
[----:B------:R-:W-:-:S07]  /*97e0*/  MOV R10, 0x9800 ;  /* 0x00009800000a7802 */ /* 0x000fce0000000f00 */
[----:B------:R-:W-:Y:S05]  /*97f0*/  CALL.REL.NOINC `($_ZN2at6native18elementwise_kernelILi128ELi4EZNS0_15gpu_kernel_implIZZZNS0_15tan_kernel_cudaERNS_18TensorIteratorBaseEENKUlvE_clEvENKUlvE_clEvEUlN3c107complexIdEEE_EEvS4_RKT_EUliE_EEviT1_$__internal_trig_reduction_slowpathd) ;  /* 0x000000d400747944 */ /* 0x000fea0003c00000 */
[----:B------:R-:W-:Y:S02]  /*9800*/  IMAD.MOV.U32 R14, RZ, RZ, R0 ;  /* 0x000000ffff0e7224 */ /* 0x000fe400078e0000 */
[----:B------:R-:W-:Y:S02]  /*9810*/  IMAD.MOV.U32 R22, RZ, RZ, R2 ;  /* 0x000000ffff167224 */ /* 0x000fe400078e0002 */
[----:B------:R-:W-:-:S07]  /*9820*/  IMAD.MOV.U32 R23, RZ, RZ, R3 ;  /* 0x000000ffff177224 */ /* 0x000fce00078e0003 */
.L_x_4914:
[----:B------:R-:W-:Y:S05]  /*9830*/  BSYNC.RECONVERGENT B3 ;  /* 0x0000000000037941 */ /* 0x000fea0003800200 */
.L_x_4913:
[----:B------:R-:W0:Y:S01]  /*9840*/  LDCU.64 UR4, c[0x4][0x170] ;  /* 0x01002e00ff0477ac */ /* 0x000e220008000a00 */
[----:B------:R-:W-:-:S05]  /*9850*/  IADD3 R12, PT, PT, R14, 0x1, RZ ;  /* 0x000000010e0c7810 */ /* 0x000fca0007ffe0ff */
        /* <DEDUP_REMOVED lines=13> */
[----:B------:R-:W-:-:S02]  /*9930*/  IMAD.MOV.U32 R18, RZ, RZ, RZ ;  /* 0x000000ffff127224 */ /* 0x000fc400078e00ff */
        /* <DEDUP_REMOVED lines=17> */
[----:B------:R-:W-:-:S04]  /*9a50*/  MOV R3, 0x3ff00000 ;  /* 0x3ff0000000037802 */ /* 0x000fc80000000f00 */
[----:B------:R-:W-:-:S03]  /*9a60*/  LOP3.LUT R19, R3, 0x80000000, R19, 0xb8, !PT ;  /* 0x8000000003137812 */ /* 0x000fc600078eb813 */
[----:B------:R-:W-:-:S08]  /*9a70*/  DMUL R26, R26, R24 ;  /* 0x000000181a1a7228 */ /* 0x000fd00000000000 */
[----:B------:R-:W-:Y:S01]  /*9a80*/  DMUL R4, R26, R24 ;  /* 0x000000181a047228 */ /* 0x000fe20000000000 */
[----:B------:R-:W-:Y:S10]  /*9a90*/  BRA `(.L_x_4908) ;  /* 0x0000000400c87947 */ /* 0x000ff40003800000 */
.L_x_4891:
[----:B------:R-:W-:-:S10]  /*9aa0*/  DADD R18, R20, -R20 ;  /* 0x0000000014127229 */ /* 0x000fd40000000814 */
[----:B------:R-:W-:Y:S02]  /*9ab0*/  IMAD.MOV.U32 R4, RZ, RZ, R18 ;  /* 0x000000ffff047224 */ /* 0x000fe400078e0012 */
[----:B------:R-:W-:Y:S01]  /*9ac0*/  IMAD.MOV.U32 R5, RZ, RZ, R19 ;  /* 0x000000ffff057224 */ /* 0x000fe200078e0013 */
[----:B------:R-:W-:Y:S06]  /*9ad0*/  BRA `(.L_x_4908) ;  /* 0x0000000400b87947 */ /* 0x000fec0003800000 */
.L_x_4890:
        /* <DEDUP_REMOVED lines=8> */
[----:B------:R-:W-:-:S12]  /*9b60*/  VIADD R25, R19, 0xc0000000 ;  /* 0xc000000013197836 */ /* 0x000fd80000000000 */
        /* <DEDUP_REMOVED lines=25> */
.L_x_4918:
[----:B------:R-:W-:Y:S05]  /*9d00*/  BSYNC.RECONVERGENT B4 ;  /* 0x0000000000047941 */ /* 0x000fea0003800200 */
.L_x_4917:
        /* <DEDUP_REMOVED lines=39> */
.L_x_4920:
[----:B------:R-:W-:Y:S05]  /*9f80*/  BSYNC.RECONVERGENT B4 ;  /* 0x0000000000047941 */ /* 0x000fea0003800200 */
.L_x_4919:
        /* <DEDUP_REMOVED lines=13> */
[----:B------:R-:W-:-:S04]  /*a060*/  ISETP.NE.U32.AND P0, PT, R14, 0x1, PT ;  /* 0x000000010e00780c */ /* 0x000fc80003f05070 */
        /* <DEDUP_REMOVED lines=17> */
.L_x_4916:
[----:B------:R-:W-:Y:S05]  /*a180*/  BSYNC.RECONVERGENT B3 ;  /* 0x0000000000037941 */ /* 0x000fea0003800200 */
.L_x_4915:
[----:B------:R-:W-:Y:S01]  /*a190*/  LOP3.LUT R5, RZ, 0x80000000, R21, 0xb8, !PT ;  /* 0x80000000ff057812 */ /* 0x000fe200078eb815 */
[----:B------:R-:W-:Y:S01]  /*a1a0*/  IMAD.MOV.U32 R19, RZ, RZ, R25 ;  /* 0x000000ffff137224 */ /* 0x000fe200078e0019 */
[----:B------:R-:W-:-:S07]  /*a1b0*/  MOV R4, RZ ;  /* 0x000000ff00047202 */ /* 0x000fce0000000f00 */
.L_x_4908:
[----:B------:R-:W-:Y:S05]  /*a1c0*/  BSYNC.RECONVERGENT B2 ;  /* 0x0000000000027941 */ /* 0x000fea0003800200 */
.L_x_4889:
[----:B------:R-:W3:Y:S01]  /*a1d0*/  LDCU.64 UR6, c[0x0][0x580] ;  /* 0x0000b000ff0677ac */ /* 0x000ee20008000a00 */
[----:B------:R-:W-:-:S04]  /*a1e0*/  UPRMT UR4, UR42, 0x9910, URZ ;  /* 0x000099102a047896 */ /* 0x000fc800080000ff */
[----:B------:R-:W-:Y:S01]  /*a1f0*/  UISETP.GT.AND UP0, UPT, UR4, 0x9, UPT ;  /* 0x000000090400788c */ /* 0x000fe2000bf04270 */
[----:B---3--:R-:W-:-:S05]  /*a200*/  IADD3 R2, P0, PT, R16, UR6, RZ ;  /* 0x0000000610027c10 */ /* 0x008fca000ff1e0ff */
        /* <DEDUP_REMOVED lines=13> */
.L_x_4924:
[----:B------:R-:W0:Y:S02]  /*a2e0*/  F2I.S64.F64.TRUNC R4, R4 ;  /* 0x0000000400047311 */ /* 0x000e24000030d900 */
[----:B0-----:R-:W-:-:S05]  /*a2f0*/  IMAD.MOV.U32 R7, RZ, RZ, R4 ;  /* 0x000000ffff077224 */ /* 0x001fca00078e0004 */
[----:B------:R0:W-:Y:S01]  /*a300*/  STG.E.U8 desc[UR36][R2.64], R7 ;  /* 0x0000000702007986 */ /* 0x0001e2000c101124 */
[----:B------:R-:W-:Y:S05]  /*a310*/  BRA `(.L_x_4926) ;  /* 0x0000000c00f47947 */ /* 0x000fea0003800000 */
.L_x_4923:
        /* <DEDUP_REMOVED lines=9> */
.L_x_4928:
[----:B------:R-:W0:Y:S02]  /*a3b0*/  F2I.F64.TRUNC R5, R4 ;  /* 0x0000000400057311 */ /* 0x000e24000030d100 */
[----:B0-----:R0:W-:Y:S01]  /*a3c0*/  STG.E desc[UR36][R2.64], R5 ;  /* 0x0000000502007986 */ /* 0x0011e2000c101924 */
[----:B------:R-:W-:Y:S05]  /*a3d0*/  BRA `(.L_x_4926) ;  /* 0x0000000c00c47947 */ /* 0x000fea0003800000 */
.L_x_4927:
[----:B------:R-:W0:Y:S02]  /*a3e0*/  F2I.F64.TRUNC R5, R4 ;  /* 0x0000000400057311 */ /* 0x000e24000030d100 */
[----:B0-----:R0:W-:Y:S01]  /*a3f0*/  STG.E.U16 desc[UR36][R2.64], R5 ;  /* 0x0000000502007986 */ /* 0x0011e2000c101524 */
[----:B------:R-:W-:Y:S05]  /*a400*/  BRA `(.L_x_4926) ;  /* 0x0000000c00b87947 */ /* 0x000fea0003800000 */
.L_x_4922:
        /* <DEDUP_REMOVED lines=13> */
.L_x_4930:
        /* <DEDUP_REMOVED lines=8> */
.L_x_4929:
        /* <DEDUP_REMOVED lines=16> */
.L_x_4932:
        /* <DEDUP_REMOVED lines=11> */
.L_x_4931:
[----:B------:R0:W-:Y:S01]  /*a710*/  STG.E.64 desc[UR36][R2.64], R4 ;  /* 0x0000000402007986 */ /* 0x0001e2000c101b24 */
[----:B------:R-:W-:Y:S05]  /*a720*/  BRA `(.L_x_4926) ;  /* 0x0000000800f07947 */ /* 0x000fea0003800000 */
.L_x_4921:
        /* <DEDUP_REMOVED lines=13> */
.L_x_4936:
        /* <DEDUP_REMOVED lines=22> */
.L_x_4939:
[----:B------:R-:W-:-:S04]  /*a960*/  SHF.R.U32.HI R5, RZ, 0x18, R7 ;  /* 0x00000018ff057819 */ /* 0x000fc80000011607 */
[----:B------:R-:W-:-:S07]  /*a970*/  LOP3.LUT R0, R0, 0x80, R5, 0xf8, !PT ;  /* 0x0000008000007812 */ /* 0x000fce00078ef805 */
.L_x_4938:
[----:B------:R-:W-:Y:S05]  /*a980*/  BSYNC.RECONVERGENT B0 ;  /* 0x0000000000007941 */ /* 0x000fea0003800200 */
.L_x_4937:
[----:B------:R3:W-:Y:S01]  /*a990*/  STG.E.U8 desc[UR36][R2.64], R0 ;  /* 0x0000000002007986 */ /* 0x0007e2000c101124 */
[----:B------:R-:W-:Y:S05]  /*a9a0*/  BRA `(.L_x_4926) ;  /* 0x0000000800507947 */ /* 0x000fea0003800000 */
.L_x_4935:
        /* <DEDUP_REMOVED lines=22> */
.L_x_4942:
[----:B------:R-:W-:-:S04]  /*ab10*/  SHF.R.U32.HI R5, RZ, 0x18, R7 ;  /* 0x00000018ff057819 */ /* 0x000fc80000011607 */
[----:B------:R-:W-:-:S07]  /*ab20*/  LOP3.LUT R0, R0, 0x80, R5, 0xf8, !PT ;  /* 0x0000008000007812 */ /* 0x000fce00078ef805 */
.L_x_4941:
[----:B------:R-:W-:Y:S05]  /*ab30*/  BSYNC.RECONVERGENT B0 ;  /* 0x0000000000007941 */ /* 0x000fea0003800200 */
.L_x_4940:
[----:B------:R0:W-:Y:S01]  /*ab40*/  STG.E.U8 desc[UR36][R2.64], R0 ;  /* 0x0000000002007986 */ /* 0x0001e2000c101124 */
[----:B------:R-:W-:Y:S05]  /*ab50*/  BRA `(.L_x_4926) ;  /* 0x0000000400e47947 */ /* 0x000fea0003800000 */
.L_x_4934:
        /* <DEDUP_REMOVED lines=26> */
.L_x_4944:
[----:B------:R-:W0:Y:S02]  /*ad00*/  F2I.U64.F64.TRUNC R4, R4 ;  /* 0x0000000400047311 */ /* 0x000e24000030d800 */
[----:B0-----:R1:W-:Y:S01]  /*ad10*/  STG.E.64 desc[UR36][R2.64], R4 ;  /* 0x0000000402007986 */ /* 0x0013e2000c101b24 */
[----:B------:R-:W-:Y:S05]  /*ad20*/  BRA `(.L_x_4926) ;  /* 0x0000000400707947 */ /* 0x000fea0003800000 */
.L_x_4943:
[----:B------:R-:W0:Y:S02]  /*ad30*/  F2I.U32.F64.TRUNC R5, R4 ;  /* 0x0000000400057311 */ /* 0x000e24000030d000 */
[----:B0-----:R0:W-:Y:S01]  /*ad40*/  STG.E desc[UR36][R2.64], R5 ;  /* 0x0000000502007986 */ /* 0x0011e2000c101924 */
[----:B------:R-:W-:Y:S05]  /*ad50*/  BRA `(.L_x_4926) ;  /* 0x0000000400647947 */ /* 0x000fea0003800000 */
.L_x_4933:
        /* <DEDUP_REMOVED lines=11> */
.L_x_4946:
[----:B------:R-:W-:-:S07]  /*ae10*/  DADD R6, -RZ, -R18 ;  /* 0x00000000ff067229 */ /* 0x000fce0000000912 */
[----:B------:R0:W-:Y:S01]  /*ae20*/  STG.E.128 desc[UR36][R2.64], R4 ;  /* 0x0000000402007986 */ /* 0x0001e2000c101d24 */
[----:B------:R-:W-:Y:S05]  /*ae30*/  BRA `(.L_x_4926) ;  /* 0x00000004002c7947 */ /* 0x000fea0003800000 */
.L_x_4945:
[----:B------:R-:W-:-:S09]  /*ae40*/  UISETP.NE.AND UP0, UPT, UR4, 0xf, UPT ;  /* 0x0000000f0400788c */ /* 0x000fd2000bf05270 */
[----:B------:R-:W-:Y:S05]  /*ae50*/  BRA.U !UP0, `(.L_x_4947) ;  /* 0x0000000508087547 */ /* 0x000fea000b800000 */
[----:B------:R-:W-:-:S09]  /*ae60*/  UISETP.NE.AND UP0, UPT, UR4, 0x17, UPT ;  /* 0x000000170400788c */ /* 0x000fd2000bf05270 */
[----:B------:R-:W-:Y:S05]  /*ae70*/  BRA.U !UP0, `(.L_x_4948) ;  /* 0x0000000108a07547 */ /* 0x000fea000b800000 */
[----:B------:R-:W-:-:S09]  /*ae80*/  UISETP.NE.AND UP0, UPT, UR4, 0x18, UPT ;  /* 0x000000180400788c */ /* 0x000fd2000bf05270 */
[----:B------:R-:W-:Y:S05]  /*ae90*/  BRA.U !UP0, `(.L_x_4949) ;  /* 0x0000000108447547 */ /* 0x000fea000b800000 */
.L_x_4925:
        /* <DEDUP_REMOVED lines=16> */
.L_x_4950:
[----:B------:R-:W-:Y:S05]  /*afa0*/  BRA `(.L_x_4926) ;  /* 0x0000000000d07947 */ /* 0x000fea0003800000 */
.L_x_4949:
        /* <DEDUP_REMOVED lines=17> */
.L_x_4952:
[----:B------:R-:W-:Y:S05]  /*b0c0*/  BSYNC.RECONVERGENT B0 ;  /* 0x0000000000007941 */ /* 0x000fea0003800200 */
.L_x_4951:
[----:B------:R-:W-:-:S05]  /*b0d0*/  LOP3.LUT R7, R0, 0x80, R7, 0xf8, !PT ;  /* 0x0000008000077812 */ /* 0x000fca00078ef807 */
[----:B------:R0:W-:Y:S01]  /*b0e0*/  STG.E.U8 desc[UR36][R2.64], R7 ;  /* 0x0000000702007986 */ /* 0x0001e2000c101124 */
[----:B------:R-:W-:Y:S05]  /*b0f0*/  BRA `(.L_x_4926) ;  /* 0x00000000007c7947 */ /* 0x000fea0003800000 */
.L_x_4948:
        /* <DEDUP_REMOVED lines=16> */
.L_x_4954:
[----:B------:R-:W-:Y:S01]  /*b200*/  IMAD.MOV.U32 R0, RZ, RZ, 0x7f ;  /* 0x0000007fff007424 */ /* 0x000fe200078e00ff */
[----:B------:R-:W-:-:S04]  /*b210*/  ISETP.GT.U32.AND P0, PT, R6, 0x7f800000, PT ;  /* 0x7f8000000600780c */ /* 0x000fc80003f04070 */
[----:B------:R-:W-:-:S09]  /*b220*/  SEL R0, R0, 0x7c, P0 ;  /* 0x0000007c00007807 */ /* 0x000fd20000000000 */
.L_x_4955:
[----:B------:R-:W-:Y:S05]  /*b230*/  BSYNC.RECONVERGENT B0 ;  /* 0x0000000000007941 */ /* 0x000fea0003800200 */
.L_x_4953:
[----:B------:R-:W-:-:S04]  /*b240*/  SHF.R.U32.HI R5, RZ, 0x18, R7 ;  /* 0x00000018ff057819 */ /* 0x000fc80000011607 */
[----:B------:R-:W-:-:S05]  /*b250*/  LOP3.LUT R5, R0, 0x80, R5, 0xf8, !PT ;  /* 0x0000008000057812 */ /* 0x000fca00078ef805 */
[----:B------:R0:W-:Y:S01]  /*b260*/  STG.E.U8 desc[UR36][R2.64], R5 ;  /* 0x0000000502007986 */ /* 0x0001e2000c101124 */
[----:B------:R-:W-:Y:S05]  /*b270*/  BRA `(.L_x_4926) ;  /* 0x00000000001c7947 */ /* 0x000fea0003800000 */
.L_x_4947:
[----:B------:R-:W-:Y:S01]  /*b280*/  UMOV UR4, 0xf0000000 ;  /* 0xf000000000047882 */ /* 0x000fe20000000000 */
[----:B------:R-:W-:Y:S01]  /*b290*/  UMOV UR5, 0x380fffff ;  /* 0x380fffff00057882 */ /* 0x000fe20000000000 */
[----:B------:R-:W0:Y:S01]  /*b2a0*/  F2F.F32.F64 R0, R4 ;  /* 0x0000000400007310 */ /* 0x000e220000301000 */
[----:B------:R-:W-:-:S14]  /*b2b0*/  DSETP.GEU.AND P0, PT, |R4|, UR4, PT ;  /* 0x0000000404007e2a */ /* 0x000fdc000bf0e200 */
[----:B0-----:R-:W-:-:S05]  /*b2c0*/  @!P0 FMUL R0, R0, 1.175494350822287508e-38 ;  /* 0x0080000000008820 */ /* 0x001fca0000400000 */
[----:B------:R-:W-:-:S05]  /*b2d0*/  F2FP.BF16.F32.PACK_AB R0, RZ, R0 ;  /* 0x00000000ff00723e */ /* 0x000fca00000010ff */
[----:B------:R0:W-:Y:S02]  /*b2e0*/  STG.E.U16 desc[UR36][R2.64], R0 ;  /* 0x0000000002007986 */ /* 0x0001e4000c101524 */
.L_x_4926:
[----:B------:R-:W-:-:S07]  /*b2f0*/  VIADD R17, R17, 0x80 ;  /* 0x0000008011117836 */ /* 0x000fce0000000000 */
.L_x_4859:
[----:B------:R-:W-:Y:S05]  /*b300*/  BSYNC.RECONVERGENT B6 ;  /* 0x0000000000067941 */ /* 0x000fea0003800200 */
.L_x_4858:
[----:B------:R-:W5:Y:S01]  /*b310*/  LDCU UR4, c[0x0][0x380] ;  /* 0x00007000ff0477ac */ /* 0x000f620008000800 */
[----:B------:R-:W-:Y:S01]  /*b320*/  BSSY.RECONVERGENT B6, `(.L_x_4956) ;  /* 0x0000590000067945 */ /* 0x000fe20003800200 */
[----:B-----5:R-:W-:-:S13]  /*b330*/  ISETP.GE.AND P0, PT, R17, UR4, PT ;  /* 0x0000000411007c0c */ /* 0x020fda000bf06270 */
[----:B------:R-:W-:Y:S05]  /*b340*/  @P0 BRA `(.L_x_4957) ;  /* 0x0000005800340947 */ /* 0x000fea0003800000 */
[----:B------:R-:W5:Y:S01]  /*b350*/  LDCU UR4, c[0x0][0x388] ;  /* 0x00007100ff0477ac */ /* 0x000f620008000800 */
[----:B0--3--:R-:W-:Y:S02]  /*b360*/  IMAD.MOV.U32 R0, RZ, RZ, RZ ;  /* 0x000000ffff007224 */ /* 0x009fe400078e00ff */
[----:B------:R-:W-:Y:S01]  /*b370*/  IMAD.MOV.U32 R16, RZ, RZ, RZ ;  /* 0x000000ffff107224 */ /* 0x000fe200078e00ff */
[----:B-----5:R-:W-:-:S09]  /*b380*/  UISETP.NE.AND UP0, UPT, UR4, URZ, UPT ;  /* 0x000000ff0400728c */ /* 0x020fd2000bf05270 */
[----:B------:R-:W-:Y:S05]  /*b390*/  BRA.U !UP0, `(.L_x_4958) ;  /* 0x0000001108a87547 */ /* 0x000fea000b800000 */
[----:B------:R-:W1:Y:S01]  /*b3a0*/  LDCU.64 UR4, c[0x0][0x390] ;  /* 0x00007200ff0477ac */ /* 0x000e620008000a00 */
[----:B------:R-:W-:Y:S01]  /*b3b0*/  MOV R16, RZ ;  /* 0x000000ff00107202 */ /* 0x000fe20000000f00 */
[----:B------:R-:W0:Y:S01]  /*b3c0*/  LDCU UR6, c[0x0][0x38c] ;  /* 0x00007180ff0677ac */ /* 0x000e220008000800 */
[----:B------:R-:W3:Y:S01]  /*b3d0*/  LDCU.64 UR8, c[0x0][0x4b8] ;  /* 0x00009700ff0877ac */ /* 0x000ee20008000a00 */
[----:B------:R-:W-:Y:S02]  /*b3e0*/  UISETP.NE.AND UP0, UPT, UR40, URZ, UPT ;  /* 0x000000ff2800728c */ /* 0x000fe4000bf05270 */
[----:B-12-4-:R-:W-:-:S05]  /*b3f0*/  IMAD.HI.U32 R2, R17, UR4, R16 ;  /* 0x0000000411027c27 */ /* 0x016fca000f8e0010 */
[----:B------:R-:W-:-:S05]  /*b400*/  SHF.R.U32.HI R3, RZ, UR5, R2 ;  /* 0x00000005ff037c19 */ /* 0x000fca0008011602 */
[----:B------:R-:W-:-:S04]  /*b410*/  IMAD.MOV R0, RZ, RZ, -R3 ;  /* 0x000000ffff007224 */ /* 0x000fc800078e0a03 */
        /* <DEDUP_REMOVED lines=290> */
.L_x_4958:
[----:B------:R-:W1:Y:S01]  /*c640*/  LDCU.64 UR6, c[0x0][0x588] ;  /* 0x0000b100ff0677ac */ /* 0x000e620008000a00 */
[----:B------:R-:W-:Y:S01]  /*c650*/  BSSY.RECONVERGENT B7, `(.L_x_4959) ;  /* 0x0000104000077945 */ /* 0x000fe20003800200 */
[----:B------:R-:W-:-:S04]  /*c660*/  UPRMT UR4, UR41, 0x9910, URZ ;  /* 0x0000991029047896 */ /* 0x000fc800080000ff */
[----:B------:R-:W-:Y:S01]  /*c670*/  UISETP.GT.AND UP0, UPT, UR4, 0x9, UPT ;  /* 0x000000090400788c */ /* 0x000fe2000bf04270 */
[----:B-12-4-:R-:W-:-:S04]  /*c680*/  IADD3 R2, P0, PT, R0, UR6, RZ ;  /* 0x0000000600027c10 */ /* 0x016fc8000ff1e0ff */
        /* <DEDUP_REMOVED lines=12> */
[----:B--2---:R2:W3:Y:S01]  /*c750*/  I2F.F64.S16 R20, R2 ;  /* 0x0000000200147312 */ /* 0x0044e20000101c00 */
[----:B------:R-:W-:Y:S05]  /*c760*/  BRA `(.L_x_4965) ;  /* 0x0000000c00c87947 */ /* 0x000fea0003800000 */
.L_x_4963:
[----:B------:R-:W2:Y:S01]  /*c770*/  LDG.E.U8 R2, desc[UR36][R2.64] ;  /* 0x0000002402027981 */ /* 0x000ea2000c1e1100 */
[----:B------:R-:W-:Y:S01]  /*c780*/  CS2R R22, SRZ ;  /* 0x0000000000167805 */ /* 0x000fe2000001ff00 */
[----:B--2---:R0:W1:Y:S01]  /*c790*/  I2F.F64.U16 R20, R2 ;  /* 0x0000000200147312 */ /* 0x0040620000101800 */
[----:B------:R-:W-:Y:S05]  /*c7a0*/  BRA `(.L_x_4965) ;  /* 0x0000000c00b87947 */ /* 0x000fea0003800000 */
.L_x_4962:
        /* <DEDUP_REMOVED lines=10> */
.L_x_4967:
[----:B------:R-:W2:Y:S01]  /*c850*/  LDG.E R2, desc[UR36][R2.64] ;  /* 0x0000002402027981 */ /* 0x000ea2000c1e1900 */
[----:B------:R-:W-:Y:S01]  /*c860*/  CS2R R22, SRZ ;  /* 0x0000000000167805 */ /* 0x000fe2000001ff00 */
[----:B--2---:R0:W1:Y:S01]  /*c870*/  I2F.F64 R20, R2 ;  /* 0x0000000200147312 */ /* 0x0040620000201c00 */
[----:B------:R-:W-:Y:S05]  /*c880*/  BRA `(.L_x_4965) ;  /* 0x0000000c00807947 */ /* 0x000fea0003800000 */
.L_x_4966:
[----:B------:R-:W2:Y:S01]  /*c890*/  LDG.E.U16 R2, desc[UR36][R2.64] ;  /* 0x0000002402027981 */ /* 0x000ea2000c1e1500 */
[----:B------:R-:W-:Y:S01]  /*c8a0*/  CS2R R22, SRZ ;  /* 0x0000000000167805 */ /* 0x000fe2000001ff00 */
[----:B--2---:R4:W0:Y:S01]  /*c8b0*/  I2F.F64.S16 R20, R2 ;  /* 0x0000000200147312 */ /* 0x0048220000101c00 */
[----:B------:R-:W-:Y:S05]  /*c8c0*/  BRA `(.L_x_4965) ;  /* 0x0000000c00707947 */ /* 0x000fea0003800000 */
.L_x_4961:
        /* <DEDUP_REMOVED lines=11> */
.L_x_4969:
[----:B------:R-:W2:Y:S01]  /*c980*/  LDG.E.U16 R0, desc[UR36][R2.64] ;  /* 0x0000002402007981 */ /* 0x000ea2000c1e1500 */
[----:B------:R-:W-:Y:S01]  /*c990*/  CS2R R22, SRZ ;  /* 0x0000000000167805 */ /* 0x000fe2000001ff00 */
[----:B--2---:R-:W-:-:S05]  /*c9a0*/  HADD2.F32 R0, -RZ, R0.H0_H0 ;  /* 0x20000000ff007230 */ /* 0x004fca0000004100 */
[----:B------:R-:W-:-:S04]  /*c9b0*/  FMUL.FTZ R0, R0, 1 ;  /* 0x3f80000000007820 */ /* 0x000fc80000410000 */
[----:B------:R0:W1:Y:S01]  /*c9c0*/  F2F.F64.F32 R20, R0 ;  /* 0x0000000000147310 */ /* 0x0000620000201800 */
[----:B------:R-:W-:Y:S05]  /*c9d0*/  BRA `(.L_x_4965) ;  /* 0x0000000c002c7947 */ /* 0x000fea0003800000 */
.L_x_4968:
        /* <DEDUP_REMOVED lines=12> */
.L_x_4971:
        /* <DEDUP_REMOVED lines=8> */
.L_x_4970:
[----:B------:R0:W5:Y:S01]  /*cb20*/  LDG.E.64 R20, desc[UR36][R2.64] ;  /* 0x0000002402147981 */ /* 0x000162000c1e1b00 */
[----:B------:R-:W-:Y:S01]  /*cb30*/  CS2R R22, SRZ ;  /* 0x0000000000167805 */ /* 0x000fe2000001ff00 */
[----:B------:R-:W-:Y:S06]  /*cb40*/  BRA `(.L_x_4965) ;  /* 0x0000000800d07947 */ /* 0x000fec0003800000 */
.L_x_4960:
        /* <DEDUP_REMOVED lines=14> */
.L_x_4974:
[----:B------:R0:W5:Y:S01]  /*cc30*/  LDG.E.128 R20, desc[UR36][R2.64] ;  /* 0x0000002402147981 */ /* 0x000162000c1e1d00 */
[----:B------:R-:W-:Y:S05]  /*cc40*/  BRA `(.L_x_4965) ;  /* 0x0000000800907947 */ /* 0x000fea0003800000 */
.L_x_4973:
        /* <DEDUP_REMOVED lines=28> */
.L_x_4976:
[----:B------:R-:W2:Y:S01]  /*ce10*/  LDG.E.U8 R2, desc[UR36][R2.64] ;  /* 0x0000002402027981 */ /* 0x000ea2000c1e1100 */
[----:B------:R-:W-:Y:S01]  /*ce20*/  CS2R R22, SRZ ;  /* 0x0000000000167805 */ /* 0x000fe2000001ff00 */
        /* <DEDUP_REMOVED lines=13> */
.L_x_4975:
[----:B------:R-:W2:Y:S01]  /*cf00*/  LDG.E.U16 R0, desc[UR36][R2.64] ;  /* 0x0000002402007981 */ /* 0x000ea2000c1e1500 */
[----:B------:R-:W-:Y:S01]  /*cf10*/  CS2R R22, SRZ ;  /* 0x0000000000167805 */ /* 0x000fe2000001ff00 */
[----:B--2---:R-:W-:-:S04]  /*cf20*/  IMAD.U32 R0, R0, 0x10000, RZ ;  /* 0x0001000000007824 */ /* 0x004fc800078e00ff */
[----:B------:R-:W-:-:S04]  /*cf30*/  FMUL.FTZ R0, R0, 1 ;  /* 0x3f80000000007820 */ /* 0x000fc80000410000 */
[----:B------:R0:W1:Y:S01]  /*cf40*/  F2F.F64.F32 R20, R0 ;  /* 0x0000000000147310 */ /* 0x0000620000201800 */
[----:B------:R-:W-:Y:S05]  /*cf50*/  BRA `(.L_x_4965) ;  /* 0x0000000400cc7947 */ /* 0x000fea0003800000 */
.L_x_4972:
        /* <DEDUP_REMOVED lines=12> */
.L_x_4979:
        /* <DEDUP_REMOVED lines=22> */
.L_x_4981:
[----:B------:R-:W-:Y:S05]  /*d180*/  BSYNC.RECONVERGENT B0 ;  /* 0x0000000000007941 */ /* 0x000fea0003800200 */
.L_x_4980:
[----:B------:R-:W-:Y:S01]  /*d190*/  IMAD.SHL.U32 R0, R0, 0x100000, RZ ;  /* 0x0010000000007824 */ /* 0x000fe200078e00ff */
[----:B------:R-:W-:-:S04]  /*d1a0*/  LEA R2, R2, 0x3b800000, 0x17 ;  /* 0x3b80000002027811 */ /* 0x000fc800078eb8ff */
[----:B------:R-:W-:-:S05]  /*d1b0*/  LOP3.LUT R0, R2, R0, R7, 0xfe, !PT ;  /* 0x0000000002007212 */ /* 0x000fca00078efe07 */
[----:B------:R-:W-:-:S04]  /*d1c0*/  FMUL.FTZ R0, R0, 1 ;  /* 0x3f80000000007820 */ /* 0x000fc80000410000 */
[----:B------:R0:W1:Y:S01]  /*d1d0*/  F2F.F64.F32 R20, R0 ;  /* 0x0000000000147310 */ /* 0x0000620000201800 */
[----:B------:R-:W-:Y:S05]  /*d1e0*/  BRA `(.L_x_4965) ;  /* 0x0000000400287947 */ /* 0x000fea0003800000 */
.L_x_4978:
        /* <DEDUP_REMOVED lines=22> */
.L_x_4983:
[----:B------:R-:W-:Y:S05]  /*d350*/  BSYNC.RECONVERGENT B0 ;  /* 0x0000000000007941 */ /* 0x000fea0003800200 */
.L_x_4982:
[----:B------:R-:W-:Y:S01]  /*d360*/  IMAD.SHL.U32 R0, R0, 0x200000, RZ ;  /* 0x0020000000007824 */ /* 0x000fe200078e00ff */
[----:B------:R-:W-:-:S04]  /*d370*/  LEA R2, R2, 0x37800000, 0x17 ;  /* 0x3780000002027811 */ /* 0x000fc800078eb8ff */
[----:B------:R-:W-:-:S05]  /*d380*/  LOP3.LUT R0, R2, R0, R7, 0xfe, !PT ;  /* 0x0000000002007212 */ /* 0x000fca00078efe07 */
[----:B------:R-:W-:-:S04]  /*d390*/  FMUL.FTZ R0, R0, 1 ;  /* 0x3f80000000007820 */ /* 0x000fc80000410000 */
[----:B------:R0:W1:Y:S01]  /*d3a0*/  F2F.F64.F32 R20, R0 ;  /* 0x0000000000147310 */ /* 0x0000620000201800 */
[----:B------:R-:W-:Y:S05]  /*d3b0*/  BRA `(.L_x_4965) ;  /* 0x0000000000b47947 */ /* 0x000fea0003800000 */
.L_x_4977:
        /* <DEDUP_REMOVED lines=19> */
.L_x_4964:
        /* <DEDUP_REMOVED lines=9> */
[----:B------:R-:W-:-:S02]  /*d580*/  IMAD.U32 R5, RZ, RZ, UR5 ;  /* 0x00000005ff057e24 */ /* 0x000fc4000f8e00ff */
[----:B---3--:R-:W-:Y:S01]  /*d590*/  IMAD.U32 R6, RZ, RZ, UR6 ;  /* 0x00000006ff067e24 */ /* 0x008fe2000f8e00ff */
[----:B------:R-:W-:Y:S01]  /*d5a0*/  MOV R7, UR7 ;  /* 0x0000000700077c02 */ /* 0x000fe20008000f00 */
[----:B----4-:R-:W-:Y:S02]  /*d5b0*/  IMAD.U32 R10, RZ, RZ, UR8 ;  /* 0x00000008ff0a7e24 */ /* 0x010fe4000f8e00ff */
[----:B-1----:R-:W-:-:S07]  /*d5c0*/  IMAD.U32 R11, RZ, RZ, UR9 ;  /* 0x00000009ff0b7e24 */ /* 0x002fce000f8e00ff */
[----:B------:R-:W-:-:S07]  /*d5d0*/  LEPC R20, `(.L_x_4986) ;  /* 0x000000001014794e */ /* 0x000fce0000000000 */
[----:B--2---:R-:W-:Y:S05]  /*d5e0*/  CALL.ABS.NOINC R2 ;  /* 0x0000000002007343 */ /* 0x004fea0003c00000 */
.L_x_4986:
[----:B------:R-:W-:Y:S02]  /*d5f0*/  CS2R R20, SRZ ;  /* 0x0000000000147805 */ /* 0x000fe4000001ff00 */
[----:B------:R-:W-:Y:S01]  /*d600*/  CS2R R22, SRZ ;  /* 0x0000000000167805 */ /* 0x000fe2000001ff00 */
[----:B------:R-:W-:Y:S06]  /*d610*/  BRA `(.L_x_4965) ;  /* 0x00000000001c7947 */ /* 0x000fec0003800000 */
.L_x_4985:
[----:B------:R-:W2:Y:S01]  /*d620*/  LDG.E.64 R20, desc[UR36][R2.64] ;  /* 0x0000002402147981 */ /* 0x000ea2000c1e1b00 */
[----:B------:R-:W-:Y:S01]  /*d630*/  CS2R R22, SRZ ;  /* 0x0000000000167805 */ /* 0x000fe2000001ff00 */
[----:B--2---:R-:W0:Y:S01]  /*d640*/  I2F.F64.U64 R20, R20 ;  /* 0x0000001400147312 */ /* 0x004e220000301800 */
[----:B------:R-:W-:Y:S05]  /*d650*/  BRA `(.L_x_4965) ;  /* 0x00000000000c7947 */ /* 0x000fea0003800000 */
.L_x_4984:
[----:B------:R-:W2:Y:S01]  /*d660*/  LDG.E R2, desc[UR36][R2.64] ;  /* 0x0000002402027981 */ /* 0x000ea2000c1e1900 */
[----:B------:R-:W-:Y:S01]  /*d670*/  CS2R R22, SRZ ;  /* 0x0000000000167805 */ /* 0x000fe2000001ff00 */
[----:B--2---:R0:W1:Y:S06]  /*d680*/  I2F.F64.U32 R20, R2 ;  /* 0x0000000200147312 */ /* 0x00406c0000201800 */
.L_x_4965:
[----:B------:R-:W-:Y:S05]  /*d690*/  BSYNC.RECONVERGENT B7 ;  /* 0x0000000000077941 */ /* 0x000fea0003800200 */
.L_x_4959:
[----:B-12--5:R-:W-:Y:S01]  /*d6a0*/  DADD R18, -RZ, -R22 ;  /* 0x00000000ff127229 */ /* 0x026fe20000000916 */
[----:B------:R-:W-:Y:S09]  /*d6b0*/  BSSY.RECONVERGENT B2, `(.L_x_4987) ;  /* 0x0000243000027945 */ /* 0x000ff20003800200 */
[----:B0-----:R-:W-:-:S04]  /*d6c0*/  LOP3.LUT R0, R19, 0x7fffffff, RZ, 0xc0, !PT ;  /* 0x7fffffff13007812 */ /* 0x001fc800078ec0ff */
[----:B------:R-:W-:-:S13]  /*d6d0*/  ISETP.GT.U32.AND P0, PT, R0, 0x7fefffff, PT ;  /* 0x7fefffff0000780c */ /* 0x000fda0003f04070 */
[----:B------:R-:W-:Y:S05]  /*d6e0*/  @P0 BRA `(.L_x_4988) ;  /* 0x0000001c00440947 */ /* 0x000fea0003800000 */
[----:B---3--:R-:W-:-:S14]  /*d6f0*/  DSETP.NE.AND P0, PT, |R20|, +INF , PT ;  /* 0x7ff000001400742a */ /* 0x008fdc0003f05200 */
[----:B------:R-:W-:Y:S05]  /*d700*/  @!P0 BRA `(.L_x_4989) ;  /* 0x0000001c002c8947 */ /* 0x000fea0003800000 */
[----:B------:R-:W-:-:S13]  /*d710*/  ISETP.GT.U32.AND P0, PT, R0, 0x4035ffff, PT ;  /* 0x4035ffff0000780c */ /* 0x000fda0003f04070 */
[----:B------:R-:W-:Y:S05]  /*d720*/  @P0 BRA `(.L_x_4990) ;  /* 0x0000001000980947 */ /* 0x000fea0003800000 */
[----:B------:R-:W-:Y:S01]  /*d730*/  UMOV UR4, 0x6dc9c883 ;  /* 0x6dc9c88300047882 */ /* 0x000fe20000000000 */
[----:B------:R-:W-:Y:S01]  /*d740*/  UMOV UR5, 0x3fe45f30 ;  /* 0x3fe45f3000057882 */ /* 0x000fe20000000000 */
[C---:B------:R-:W-:Y:S01]  /*d750*/  DSETP.GE.AND P0, PT, |R20|.reuse, 2.14748364800000000000e+09, PT ;  /* 0x41e000001400742a */ /* 0x040fe20003f06200 */
[----:B------:R-:W-:Y:S01]  /*d760*/  BSSY.RECONVERGENT B3, `(.L_x_4991) ;  /* 0x0000014000037945 */ /* 0x000fe20003800200 */
[----:B----4-:R-:W-:Y:S01]  /*d770*/  DMUL R2, R20, UR4 ;  /* 0x0000000414027c28 */ /* 0x010fe20008000000 */
        /* <DEDUP_REMOVED lines=16> */
[----:B------:R-:W-:Y:S02]  /*d880*/  IMAD.MOV.U32 R4, RZ, RZ, R2 ;  /* 0x000000ffff047224 */ /* 0x000fe400078e0002 */
[----:B------:R-:W-:-:S07]  /*d890*/  IMAD.MOV.U32 R5, RZ, RZ, R3 ;  /* 0x000000ffff057224 */ /* 0x000fce00078e0003 */
.L_x_4992:
[----:B------:R-:W-:Y:S05]  /*d8a0*/  BSYNC.RECONVERGENT B3 ;  /* 0x0000000000037941 */ /* 0x000fea0003800200 */
.L_x_4991:
[----:B------:R-:W-:Y:S01]  /*d8b0*/  DMUL R2, R4, R4 ;  /* 0x0000000404027228 */ /* 0x000fe20000000000 */
[----:B------:R-:W-:Y:S01]  /*d8c0*/  MOV R6, 0x5b27ebb1 ;  /* 0x5b27ebb100067802 */ /* 0x000fe20000000f00 */
[----:B------:R-:W-:Y:S01]  /*d8d0*/  IMAD.MOV.U32 R7, RZ, RZ, 0x3ef9757c ;  /* 0x3ef9757cff077424 */ /* 0x000fe200078e00ff */
[----:B------:R-:W-:Y:S01]  /*d8e0*/  UMOV UR4, 0x2799bcb9 ;  /* 0x2799bcb900047882 */ /* 0x000fe20000000000 */
[----:B------:R-:W-:Y:S01]  /*d8f0*/  UMOV UR5, 0x3ee48dac ;  /* 0x3ee48dac00057882 */ /* 0x000fe20000000000 */
[----:B------:R-:W-:Y:S01]  /*d900*/  LOP3.LUT R0, R0, 0x1, RZ, 0xc0, !PT ;  /* 0x0000000100007812 */ /* 0x000fe200078ec0ff */
[----:B------:R-:W-:Y:S01]  /*d910*/  BSSY.RECONVERGENT B0, `(.L_x_4993) ;  /* 0x0000039000007945 */ /* 0x000fe20003800200 */
[----:B------:R-:W-:Y:S01]  /*d920*/  LOP3.LUT R23, R19, 0x7fffffff, RZ, 0xc0, !PT ;  /* 0x7fffffff13177812 */ /* 0x000fe200078ec0ff */
        /* <DEDUP_REMOVED lines=55> */
.L_x_4994:
[----:B------:R-:W-:Y:S05]  /*dca0*/  BSYNC.RECONVERGENT B0 ;  /* 0x0000000000007941 */ /* 0x000fea0003800200 */
.L_x_4993:
[----:B------:R-:W-:Y:S01]  /*dcb0*/  BSSY.RECONVERGENT B1, `(.L_x_4995) ;  /* 0x000007a000017945 */ /* 0x000fe20003800200 */
[----:B------:R-:W-:Y:S01]  /*dcc0*/  DFMA R4, R6, R6, 1 ;  /* 0x3ff000000604742b */ /* 0x000fe20000000006 */
[----:B------:R-:W-:Y:S02]  /*dcd0*/  IMAD.MOV.U32 R8, RZ, RZ, R18 ;  /* 0x000000ffff087224 */ /* 0x000fe400078e0012 */
[----:B------:R-:W-:Y:S01]  /*dce0*/  IMAD.MOV.U32 R9, RZ, RZ, R23 ;  /* 0x000000ffff097224 */ /* 0x000fe200078e0017 */
[----:B------:R-:W-:Y:S07]  /*dcf0*/  @!P1 BRA `(.L_x_4996) ;  /* 0x0000000400789947 */ /* 0x000fee0003800000 */
        /* <DEDUP_REMOVED lines=9> */
[C---:B------:R-:W-:Y:S01]  /*dd90*/  ISETP.GE.U32.AND P0, PT, R0.reuse, 0x7fb3e647, PT ;  /* 0x7fb3e6470000780c */ /* 0x040fe20003f06070 */
[----:B------:R-:W-:Y:S01]  /*dda0*/  IMAD.MOV.U32 R20, RZ, RZ, 0x0 ;  /* 0x00000000ff147424 */ /* 0x000fe200078e00ff */
[----:B------:R-:W-:Y:S01]  /*ddb0*/  ISETP.NE.AND P1, PT, R0, RZ, PT ;  /* 0x000000ff0000720c */ /* 0x000fe20003f25270 */
[----:B------:R-:W-:-:S03]  /*ddc0*/  IMAD.MOV.U32 R21, RZ, RZ, 0x3ff00000 ;  /* 0x3ff00000ff157424 */ /* 0x000fc600078e00ff */
        /* <DEDUP_REMOVED lines=73> */
.L_x_4998:
[----:B------:R-:W-:Y:S05]  /*e260*/  BSYNC.RECONVERGENT B3 ;  /* 0x0000000000037941 */ /* 0x000fea0003800200 */
.L_x_4997:
[----:B------:R-:W-:Y:S01]  /*e270*/  DADD R2, R10, R2 ;  /* 0x000000000a027229 */ /* 0x000fe20000000002 */
[----:B------:R-:W-:Y:S01]  /*e280*/  UMOV UR4, 0x8fb9f87e ;  /* 0x8fb9f87e00047882 */ /* 0x000fe20000000000 */
[----:B------:R-:W-:Y:S02]  /*e290*/  UMOV UR5, 0x408633ce ;  /* 0x408633ce00057882 */ /* 0x000fe40000000000 */
[----:B------:R-:W-:-:S06]  /*e2a0*/  DSETP.GE.AND P0, PT, R8, UR4, PT ;  /* 0x0000000408007e2a */ /* 0x000fcc000bf06000 */
[----:B------:R-:W-:Y:S02]  /*e2b0*/  FSEL R8, R2, RZ, !P0 ;  /* 0x000000ff02087208 */ /* 0x000fe40004000000 */
[----:B------:R-:W-:Y:S01]  /*e2c0*/  FSEL R9, R3, +QNAN , !P0 ;  /* 0x7ff0000003097808 */ /* 0x000fe20004000000 */
[----:B------:R-:W-:Y:S06]  /*e2d0*/  BRA `(.L_x_4999) ;  /* 0x00000000005c7947 */ /* 0x000fec0003800000 */
.L_x_4996:
        /* <DEDUP_REMOVED lines=23> */
.L_x_4999:
[----:B------:R-:W-:Y:S05]  /*e450*/  BSYNC.RECONVERGENT B1 ;  /* 0x0000000000017941 */ /* 0x000fea0003800200 */
.L_x_4995:
[----:B------:R-:W-:Y:S01]  /*e460*/  LOP3.LUT R19, R9, 0x80000000, R19, 0xb8, !PT ;  /* 0x8000000009137812 */ /* 0x000fe200078eb813 */
[----:B------:R-:W-:Y:S01]  /*e470*/  IMAD.MOV.U32 R18, RZ, RZ, R8 ;  /* 0x000000ffff127224 */ /* 0x000fe200078e0008 */
[----:B------:R-:W-:Y:S01]  /*e480*/  BSSY.RECONVERGENT B0, `(.L_x_5000) ;  /* 0x0000019000007945 */ /* 0x000fe20003800200 */
[----:B------:R-:W-:Y:S02]  /*e490*/  IMAD.MOV.U32 R10, RZ, RZ, 0x0 ;  /* 0x00000000ff0a7424 */ /* 0x000fe400078e00ff */
[----:B------:R-:W-:Y:S02]  /*e4a0*/  IMAD.MOV.U32 R11, RZ, RZ, 0x3fd80000 ;  /* 0x3fd80000ff0b7424 */ /* 0x000fe400078e00ff */
[----:B------:R-:W-:-:S06]  /*e4b0*/  DFMA R12, R18, R18, 1 ;  /* 0x3ff00000120c742b */ /* 0x000fcc0000000012 */
[----:B------:R-:W0:Y:S04]  /*e4c0*/  MUFU.RSQ64H R3, R13 ;  /* 0x0000000d00037308 */ /* 0x000e280000001c00 */
[----:B------:R-:W-:-:S04]  /*e4d0*/  IADD3 R2, PT, PT, R13, -0x3500000, RZ ;  /* 0xfcb000000d027810 */ /* 0x000fc80007ffe0ff */
[----:B------:R-:W-:Y:S02]  /*e4e0*/  ISETP.GE.U32.AND P0, PT, R2, 0x7ca00000, PT ;  /* 0x7ca000000200780c */ /* 0x000fe40003f06070 */
        /* <DEDUP_REMOVED lines=11> */
[----:B------:R-:W-:Y:S01]  /*e5a0*/  MOV R0, R22 ;  /* 0x0000001600007202 */ /* 0x000fe20000000f00 */
[----:B------:R-:W-:Y:S01]  /*e5b0*/  IMAD.MOV.U32 R3, RZ, RZ, R23 ;  /* 0x000000ffff037224 */ /* 0x000fe200078e0017 */
[----:B------:R-:W-:Y:S01]  /*e5c0*/  MOV R25, 0xe610 ;  /* 0x0000e61000197802 */ /* 0x000fe20000000f00 */
[----:B------:R-:W-:Y:S02]  /*e5d0*/  IMAD.MOV.U32 R15, RZ, RZ, R20 ;  /* 0x000000ffff0f7224 */ /* 0x000fe400078e0014 */
[----:B------:R-:W-:Y:S02]  /*e5e0*/  IMAD.MOV.U32 R24, RZ, RZ, R21 ;  /* 0x000000ffff187224 */ /* 0x000fe400078e0015 */
[----:B------:R-:W-:-:S07]  /*e5f0*/  IMAD.MOV.U32 R11, RZ, RZ, R9 ;  /* 0x000000ffff0b7224 */ /* 0x000fce00078e0009 */
[----:B------:R-:W-:Y:S05]  /*e600*/  CALL.REL.NOINC `($__internal_1_$__cuda_sm20_dsqrt_rn_f64_mediumpath_v1) ;  /* 0x0000008400307944 */ /* 0x000fea0003c00000 */
.L_x_5001:
[----:B------:R-:W-:Y:S05]  /*e610*/  BSYNC.RECONVERGENT B0 ;  /* 0x0000000000007941 */ /* 0x000fea0003800200 */
.L_x_5000:
[C---:B------:R-:W-:Y:S01]  /*e620*/  DMUL R8, R4.reuse, R18 ;  /* 0x0000001204087228 */ /* 0x040fe20000000000 */
[----:B------:R-:W-:Y:S01]  /*e630*/  MOV R2, 0x1 ;  /* 0x0000000100027802 */ /* 0x000fe20000000f00 */
        /* <DEDUP_REMOVED lines=25> */
.L_x_5003:
[----:B------:R-:W-:Y:S05]  /*e7d0*/  BSYNC.RECONVERGENT B1 ;  /* 0x0000000000017941 */ /* 0x000fea0003800200 */
.L_x_5002:
[----:B------:R-:W0:Y:S01]  /*e7e0*/  MUFU.RCP64H R5, R9 ;  /* 0x0000000900057308 */ /* 0x000e220000001800 */
[----:B------:R-:W-:Y:S01]  /*e7f0*/  IMAD.MOV.U32 R4, RZ, RZ, 0x1 ;  /* 0x00000001ff047424 */ /* 0x000fe200078e00ff */
[----:B------:R-:W-:Y:S01]  /*e800*/  FSETP.GEU.AND P1, PT, |R7|, 6.5827683646048100446e-37, PT ;  /* 0x036000000700780b */ /* 0x000fe20003f2e200 */
[----:B------:R-:W-:Y:S01]  /*e810*/  BSSY.RECONVERGENT B1, `(.L_x_5004) ;  /* 0x0000016000017945 */ /* 0x000fe20003800200 */
        /* <DEDUP_REMOVED lines=13> */
[----:B------:R-:W-:Y:S01]  /*e8f0*/  MOV R30, R6 ;  /* 0x00000006001e7202 */ /* 0x000fe20000000f00 */
[----:B------:R-:W-:Y:S01]  /*e900*/  IMAD.MOV.U32 R31, RZ, RZ, R7 ;  /* 0x000000ffff1f7224 */ /* 0x000fe200078e0007 */
[----:B------:R-:W-:Y:S01]  /*e910*/  MOV R0, 0xe950 ;  /* 0x0000e95000007802 */ /* 0x000fe20000000f00 */
[----:B------:R-:W-:Y:S02]  /*e920*/  IMAD.MOV.U32 R2, RZ, RZ, R8 ;  /* 0x000000ffff027224 */ /* 0x000fe400078e0008 */
[----:B------:R-:W-:-:S07]  /*e930*/  IMAD.MOV.U32 R3, RZ, RZ, R9 ;  /* 0x000000ffff037224 */ /* 0x000fce00078e0009 */
[----:B------:R-:W-:Y:S05]  /*e940*/  CALL.REL.NOINC `($__internal_0_$__cuda_sm20_div_rn_f64_full) ;  /* 0x0000007800f47944 */ /* 0x000fea0003c00000 */
[----:B------:R-:W-:Y:S01]  /*e950*/  IMAD.MOV.U32 R4, RZ, RZ, R24 ;  /* 0x000000ffff047224 */ /* 0x000fe200078e0018 */
[----:B------:R-:W-:-:S07]  /*e960*/  MOV R5, R25 ;  /* 0x0000001900057202 */ /* 0x000fce0000000f00 */
.L_x_5005:
[----:B------:R-:W-:Y:S05]  /*e970*/  BSYNC.RECONVERGENT B1 ;  /* 0x0000000000017941 */ /* 0x000fea0003800200 */
.L_x_5004:
[----:B------:R-:W-:Y:S05]  /*e980*/  BRA `(.L_x_5006) ;  /* 0x0000001000547947 */ /* 0x000fea0003800000 */
.L_x_4990:
        /* <DEDUP_REMOVED lines=8> */
[----:B----4-:R-:W-:-:S08]  /*ea10*/  DADD R2, R6, -6.75539944105574400000e+15 ;  /* 0xc338000006027429 */ /* 0x010fd00000000000 */
        /* <DEDUP_REMOVED lines=50> */
.L_x_5008:
[----:B------:R-:W-:Y:S05]  /*ed40*/  BSYNC.RECONVERGENT B0 ;  /* 0x0000000000007941 */ /* 0x000fea0003800200 */
.L_x_5007:
        /* <DEDUP_REMOVED lines=24> */
.L_x_5010:
[----:B------:R-:W-:Y:S05]  /*eed0*/  BSYNC.RECONVERGENT B3 ;  /* 0x0000000000037941 */ /* 0x000fea0003800200 */
.L_x_5009:
        /* <DEDUP_REMOVED lines=39> */
.L_x_5012:
[----:B------:R-:W-:Y:S05]  /*f150*/  BSYNC.RECONVERGENT B3 ;  /* 0x0000000000037941 */ /* 0x000fea0003800200 */
.L_x_5011:
        /* <DEDUP_REMOVED lines=38> */
.L_x_4989:
[----:B------:R-:W-:-:S10]  /*f3c0*/  DADD R18, R20, -R20 ;  /* 0x0000000014127229 */ /* 0x000fd40000000814 */
[----:B------:R-:W-:Y:S02]  /*f3d0*/  IMAD.MOV.U32 R4, RZ, RZ, R18 ;  /* 0x000000ffff047224 */ /* 0x000fe400078e0012 */
[----:B------:R-:W-:Y:S01]  /*f3e0*/  IMAD.MOV.U32 R5, RZ, RZ, R19 ;  /* 0x000000ffff057224 */ /* 0x000fe200078e0013 */
[----:B------:R-:W-:Y:S06]  /*f3f0*/  BRA `(.L_x_5006) ;  /* 0x0000000400b87947 */ /* 0x000fec0003800000 */
.L_x_4988:
        /* <DEDUP_REMOVED lines=27> */
[----:B------:R-:W-:Y:S01]  /*f5b0*/  MOV R2, R22 ;  /* 0x0000001600027202 */ /* 0x000fe20000000f00 */
[----:B------:R-:W-:Y:S01]  /*f5c0*/  IMAD.MOV.U32 R3, RZ, RZ, R23 ;  /* 0x000000ffff037224 */ /* 0x000fe200078e0017 */
[----:B------:R-:W-:Y:S06]  /*f5d0*/  @!P0 BRA `(.L_x_5016) ;  /* 0x0000000000108947 */ /* 0x000fec0003800000 */
[----:B------:R-:W-:Y:S01]  /*f5e0*/  IMAD.MOV.U32 R2, RZ, RZ, R20 ;  /* 0x000000ffff027224 */ /* 0x000fe200078e0014 */
[----:B------:R-:W-:Y:S01]  /*f5f0*/  MOV R10, 0xf620 ;  /* 0x0000f620000a7802 */ /* 0x000fe20000000f00 */
[----:B------:R-:W-:-:S07]  /*f600*/  IMAD.MOV.U32 R12, RZ, RZ, R21 ;  /* 0x000000ffff0c7224 */ /* 0x000fce00078e0015 */
[----:B------:R-:W-:Y:S05]  /*f610*/  CALL.REL.NOINC `($_ZN2at6native18elementwise_kernelILi128ELi4EZNS0_15gpu_kernel_implIZZZNS0_15tan_kernel_cudaERNS_18TensorIteratorBaseEENKUlvE_clEvENKUlvE_clEvEUlN3c107complexIdEEE_EEvS4_RKT_EUliE_EEviT1_$__internal_trig_reduction_slowpathd) ;  /* 0x0000007400ec7944 */ /* 0x000fea0003c00000 */
.L_x_5016:
[----:B------:R-:W-:Y:S05]  /*f620*/  BSYNC.RECONVERGENT B4 ;  /* 0x0000000000047941 */ /* 0x000fea0003800200 */
.L_x_5015:
[----:B------:R-:W0:Y:S01]  /*f630*/  LDCU.64 UR4, c[0x4][0x170] ;  /* 0x01002e00ff0477ac */ /* 0x000e220008000a00 */
[----:B------:R-:W-:-:S05]  /*f640*/  IMAD.SHL.U32 R4, R0, 0x40, RZ ;  /* 0x0000004000047824 */ /* 0x000fca00078e00ff */
[----:B------:R-:W-:-:S04]  /*f650*/  LOP3.LUT R4, R4, 0x40, RZ, 0xc0, !PT ;  /* 0x0000004004047812 */ /* 0x000fc800078ec0ff */
[----:B0-----:R-:W-:-:S04]  /*f660*/  IADD3 R4, P0, PT, R4, UR4, RZ ;  /* 0x0000000404047c10 */ /* 0x001fc8000ff1e0ff */
[----:B------:R-:W-:-:S05]  /*f670*/  IADD3.X R5, PT, PT, RZ, UR5, RZ, P0, !PT ;  /* 0x00000005ff057c10 */ /* 0x000fca00087fe4ff */
        /* <DEDUP_REMOVED lines=31> */
[----:B------:R-:W-:Y:S01]  /*f870*/  MOV R14, R0 ;  /* 0x00000000000e7202 */ /* 0x000fe20000000f00 */
[----:B------:R-:W-:Y:S02]  /*f880*/  IMAD.MOV.U32 R22, RZ, RZ, R2 ;  /* 0x000000ffff167224 */ /* 0x000fe400078e0002 */
[----:B------:R-:W-:-:S07]  /*f890*/  IMAD.MOV.U32 R23, RZ, RZ, R3 ;  /* 0x000000ffff177224 */ /* 0x000fce00078e0003 */
.L_x_5018:
[----:B------:R-:W-:Y:S05]  /*f8a0*/  BSYNC.RECONVERGENT B4 ;  /* 0x0000000000047941 */ /* 0x000fea0003800200 */
.L_x_5017:
[----:B------:R-:W0:Y:S01]  /*f8b0*/  LDCU.64 UR4, c[0x4][0x170] ;  /* 0x01002e00ff0477ac */ /* 0x000e220008000a00 */
[----:B------:R-:W-:-:S04]  /*f8c0*/  VIADD R12, R14, 0x1 ;  /* 0x000000010e0c7836 */ /* 0x000fc80000000000 */
        /* <DEDUP_REMOVED lines=29> */
.L_x_5014:
[----:B------:R-:W-:Y:S05]  /*faa0*/  BSYNC.RECONVERGENT B3 ;  /* 0x0000000000037941 */ /* 0x000fea0003800200 */
.L_x_5013:
[----:B------:R-:W-:Y:S01]  /*fab0*/  LOP3.LUT R5, RZ, 0x80000000, R21, 0xb8, !PT ;  /* 0x80000000ff057812 */ /* 0x000fe200078eb815 */
[----:B------:R-:W-:Y:S02]  /*fac0*/  IMAD.MOV.U32 R19, RZ, RZ, R25 ;  /* 0x000000ffff137224 */ /* 0x000fe400078e0019 */
[----:B------:R-:W-:-:S07]  /*fad0*/  IMAD.MOV.U32 R4, RZ, RZ, RZ ;  /* 0x000000ffff047224 */ /* 0x000fce00078e00ff */
.L_x_5006:
[----:B------:R-:W-:Y:S05]  /*fae0*/  BSYNC.RECONVERGENT B2 ;  /* 0x0000000000027941 */ /* 0x000fea0003800200 */
.L_x_4987:
[----:B------:R-:W4:Y:S01]  /*faf0*/  LDCU.64 UR6, c[0x0][0x580] ;  /* 0x0000b000ff0677ac */ /* 0x000f220008000a00 */
[----:B------:R-:W-:-:S04]  /*fb00*/  UPRMT UR4, UR42, 0x9910, URZ ;  /* 0x000099102a047896 */ /* 0x000fc800080000ff */
[----:B------:R-:W-:Y:S01]  /*fb10*/  UISETP.GT.AND UP0, UPT, UR4, 0x9, UPT ;  /* 0x000000090400788c */ /* 0x000fe2000bf04270 */
[----:B----4-:R-:W-:-:S04]  /*fb20*/  IADD3 R2, P0, PT, R16, UR6, RZ ;  /* 0x0000000610027c10 */ /* 0x010fc8000ff1e0ff */
        /* <DEDUP_REMOVED lines=13> */
.L_x_5022:
[----:B------:R-:W0:Y:S02]  /*fc00*/  F2I.S64.F64.TRUNC R4, R4 ;  /* 0x0000000400047311 */ /* 0x000e24000030d900 */
[----:B0-----:R-:W-:-:S05]  /*fc10*/  IMAD.MOV.U32 R7, RZ, RZ, R4 ;  /* 0x000000ffff077224 */ /* 0x001fca00078e0004 */
[----:B------:R0:W-:Y:S01]  /*fc20*/  STG.E.U8 desc[UR36][R2.64], R7 ;  /* 0x0000000702007986 */ /* 0x0001e2000c101124 */
[----:B------:R-:W-:Y:S05]  /*fc30*/  BRA `(.L_x_5024) ;  /* 0x0000000c00f47947 */ /* 0x000fea0003800000 */
.L_x_5021:
        /* <DEDUP_REMOVED lines=9> */
.L_x_5026:
[----:B------:R-:W0:Y:S02]  /*fcd0*/  F2I.F64.TRUNC R5, R4 ;  /* 0x0000000400057311 */ /* 0x000e24000030d100 */
[----:B0-----:R0:W-:Y:S01]  /*fce0*/  STG.E desc[UR36][R2.64], R5 ;  /* 0x0000000502007986 */ /* 0x0011e2000c101924 */
[----:B------:R-:W-:Y:S05]  /*fcf0*/  BRA `(.L_x_5024) ;  /* 0x0000000c00c47947 */ /* 0x000fea0003800000 */
.L_x_5025:
[----:B------:R-:W0:Y:S02]  /*fd00*/  F2I.F64.TRUNC R5, R4 ;  /* 0x0000000400057311 */ /* 0x000e24000030d100 */
[----:B0-----:R0:W-:Y:S01]  /*fd10*/  STG.E.U16 desc[UR36][R2.64], R5 ;  /* 0x0000000502007986 */ /* 0x0011e2000c101524 */
[----:B------:R-:W-:Y:S05]  /*fd20*/  BRA `(.L_x_5024) ;  /* 0x0000000c00b87947 */ /* 0x000fea0003800000 */
.L_x_5020:
        /* <DEDUP_REMOVED lines=13> */
.L_x_5028:
        /* <DEDUP_REMOVED lines=8> */
.L_x_5027:
        /* <DEDUP_REMOVED lines=16> */
.L_x_5030:
        /* <DEDUP_REMOVED lines=11> */
.L_x_5029:
[----:B------:R4:W-:Y:S01]  /*10030*/  STG.E.64 desc[UR36][R2.64], R4 ;  /* 0x0000000402007986 */ /* 0x0009e2000c101b24 */
[----:B------:R-:W-:Y:S05]  /*10040*/  BRA `(.L_x_5024) ;  /* 0x0000000800f07947 */ /* 0x000fea0003800000 */
.L_x_5019:
        /* <DEDUP_REMOVED lines=13> */
.L_x_5034:
        /* <DEDUP_REMOVED lines=22> */
.L_x_5037:
[----:B------:R-:W-:-:S04]  /*10280*/  SHF.R.U32.HI R5, RZ, 0x18, R7 ;  /* 0x00000018ff057819 */ /* 0x000fc80000011607 */
[----:B------:R-:W-:-:S07]  /*10290*/  LOP3.LUT R0, R0, 0x80, R5, 0xf8, !PT ;  /* 0x0000008000007812 */ /* 0x000fce00078ef805 */
.L_x_5036:
[----:B------:R-:W-:Y:S05]  /*102a0*/  BSYNC.RECONVERGENT B0 ;  /* 0x0000000000007941 */ /* 0x000fea0003800200 */
.L_x_5035:
[----:B------:R0:W-:Y:S01]  /*102b0*/  STG.E.U8 desc[UR36][R2.64], R0 ;  /* 0x0000000002007986 */ /* 0x0001e2000c101124 */
[----:B------:R-:W-:Y:S05]  /*102c0*/  BRA `(.L_x_5024) ;  /* 0x0000000800507947 */ /* 0x000fea0003800000 */
.L_x_5033:
        /* <DEDUP_REMOVED lines=22> */
.L_x_5040:
[----:B------:R-:W-:-:S04]  /*10430*/  SHF.R.U32.HI R5, RZ, 0x18, R7 ;  /* 0x00000018ff057819 */ /* 0x000fc80000011607 */
[----:B------:R-:W-:-:S07]  /*10440*/  LOP3.LUT R0, R0, 0x80, R5, 0xf8, !PT ;  /* 0x0000008000007812 */ /* 0x000fce00078ef805 */
.L_x_5039:
[----:B------:R-:W-:Y:S05]  /*10450*/  BSYNC.RECONVERGENT B0 ;  /* 0x0000000000007941 */ /* 0x000fea0003800200 */
.L_x_5038:
[----:B------:R0:W-:Y:S01]  /*10460*/  STG.E.U8 desc[UR36][R2.64], R0 ;  /* 0x0000000002007986 */ /* 0x0001e2000c101124 */
[----:B------:R-:W-:Y:S05]  /*10470*/  BRA `(.L_x_5024) ;  /* 0x0000000400e47947 */ /* 0x000fea0003800000 */
.L_x_5032:
        /* <DEDUP_REMOVED lines=26> */
.L_x_5042:
[----:B------:R-:W0:Y:S02]  /*10620*/  F2I.U64.F64.TRUNC R4, R4 ;  /* 0x0000000400047311 */ /* 0x000e24000030d800 */
[----:B0-----:R0:W-:Y:S01]  /*10630*/  STG.E.64 desc[UR36][R2.64], R4 ;  /* 0x0000000402007986 */ /* 0x0011e2000c101b24 */
[----:B------:R-:W-:Y:S05]  /*10640*/  BRA `(.L_x_5024) ;  /* 0x0000000400707947 */ /* 0x000fea0003800000 */
.L_x_5041:
[----:B------:R-:W0:Y:S02]  /*10650*/  F2I.U32.F64.TRUNC R5, R4 ;  /* 0x0000000400057311 */ /* 0x000e24000030d000 */
[----:B0-----:R0:W-:Y:S01]  /*10660*/  STG.E desc[UR36][R2.64], R5 ;  /* 0x0000000502007986 */ /* 0x0011e2000c101924 */
[----:B------:R-:W-:Y:S05]  /*10670*/  BRA `(.L_x_5024) ;  /* 0x0000000400647947 */ /* 0x000fea0003800000 */
.L_x_5031:
        /* <DEDUP_REMOVED lines=11> */
.L_x_5044:
[----:B------:R-:W-:-:S07]  /*10730*/  DADD R6, -RZ, -R18 ;  /* 0x00000000ff067229 */ /* 0x000fce0000000912 */
[----:B------:R0:W-:Y:S01]  /*10740*/  STG.E.128 desc[UR36][R2.64], R4 ;  /* 0x0000000402007986 */ /* 0x0001e2000c101d24 */
[----:B------:R-:W-:Y:S05]  /*10750*/  BRA `(.L_x_5024) ;  /* 0x00000004002c7947 */ /* 0x000fea0003800000 */
.L_x_5043:
[----:B------:R-:W-:-:S09]  /*10760*/  UISETP.NE.AND UP0, UPT, UR4, 0xf, UPT ;  /* 0x0000000f0400788c */ /* 0x000fd2000bf05270 */
[----:B------:R-:W-:Y:S05]  /*10770*/  BRA.U !UP0, `(.L_x_5045) ;  /* 0x0000000508087547 */ /* 0x000fea000b800000 */
[----:B------:R-:W-:-:S09]  /*10780*/  UISETP.NE.AND UP0, UPT, UR4, 0x17, UPT ;  /* 0x000000170400788c */ /* 0x000fd2000bf05270 */
[----:B------:R-:W-:Y:S05]  /*10790*/  BRA.U !UP0, `(.L_x_5046) ;  /* 0x0000000108a07547 */ /* 0x000fea000b800000 */
[----:B------:R-:W-:-:S09]  /*107a0*/  UISETP.NE.AND UP0, UPT, UR4, 0x18, UPT ;  /* 0x000000180400788c */ /* 0x000fd2000bf05270 */
[----:B------:R-:W-:Y:S05]  /*107b0*/  BRA.U !UP0, `(.L_x_5047) ;  /* 0x0000000108447547 */ /* 0x000fea000b800000 */
.L_x_5023:
        /* <DEDUP_REMOVED lines=16> */
.L_x_5048:
[----:B------:R-:W-:Y:S05]  /*108c0*/  BRA `(.L_x_5024) ;  /* 0x0000000000d07947 */ /* 0x000fea0003800000 */
.L_x_5047:
        /* <DEDUP_REMOVED lines=17> */
.L_x_5050:
[----:B------:R-:W-:Y:S05]  /*109e0*/  BSYNC.RECONVERGENT B0 ;  /* 0x0000000000007941 */ /* 0x000fea0003800200 */
.L_x_5049:
[----:B------:R-:W-:-:S05]  /*109f0*/  LOP3.LUT R7, R0, 0x80, R7, 0xf8, !PT ;  /* 0x0000008000077812 */ /* 0x000fca00078ef807 */
[----:B------:R0:W-:Y:S01]  /*10a00*/  STG.E.U8 desc[UR36][R2.64], R7 ;  /* 0x0000000702007986 */ /* 0x0001e2000c101124 */
[----:B------:R-:W-:Y:S05]  /*10a10*/  BRA `(.L_x_5024) ;  /* 0x00000000007c7947 */ /* 0x000fea0003800000 */
.L_x_5046:
        /* <DEDUP_REMOVED lines=16> */
.L_x_5052:
[----:B------:R-:W-:Y:S02]  /*10b20*/  ISETP.GT.U32.AND P0, PT, R6, 0x7f800000, PT ;  /* 0x7f8000000600780c */ /* 0x000fe40003f04070 */
[----:B------:R-:W-:-:S04]  /*10b30*/  MOV R0, 0x7f ;  /* 0x0000007f00007802 */ /* 0x000fc80000000f00 */
[----:B------:R-:W-:-:S07]  /*10b40*/  SEL R0, R0, 0x7c, P0 ;  /* 0x0000007c00007807 */ /* 0x000fce0000000000 */
.L_x_5053:
[----:B------:R-:W-:Y:S05]  /*10b50*/  BSYNC.RECONVERGENT B0 ;  /* 0x0000000000007941 */ /* 0x000fea0003800200 */
.L_x_5051:
[----:B------:R-:W-:-:S04]  /*10b60*/  SHF.R.U32.HI R5, RZ, 0x18, R7 ;  /* 0x00000018ff057819 */ /* 0x000fc80000011607 */
[----:B------:R-:W-:-:S05]  /*10b70*/  LOP3.LUT R5, R0, 0x80, R5, 0xf8, !PT ;  /* 0x0000008000057812 */ /* 0x000fca00078ef805 */
[----:B------:R0:W-:Y:S01]  /*10b80*/  STG.E.U8 desc[UR36][R2.64], R5 ;  /* 0x0000000502007986 */ /* 0x0001e2000c101124 */
[----:B------:R-:W-:Y:S05]  /*10b90*/  BRA `(.L_x_5024) ;  /* 0x00000000001c7947 */ /* 0x000fea0003800000 */
.L_x_5045:
[----:B------:R-:W-:Y:S01]  /*10ba0*/  UMOV UR4, 0xf0000000 ;  /* 0xf000000000047882 */ /* 0x000fe20000000000 */
[----:B------:R-:W-:Y:S01]  /*10bb0*/  UMOV UR5, 0x380fffff ;  /* 0x380fffff00057882 */ /* 0x000fe20000000000 */
[----:B------:R-:W0:Y:S01]  /*10bc0*/  F2F.F32.F64 R0, R4 ;  /* 0x0000000400007310 */ /* 0x000e220000301000 */
[----:B------:R-:W-:-:S14]  /*10bd0*/  DSETP.GEU.AND P0, PT, |R4|, UR4, PT ;  /* 0x0000000404007e2a */ /* 0x000fdc000bf0e200 */
[----:B0-----:R-:W-:-:S05]  /*10be0*/  @!P0 FMUL R0, R0, 1.175494350822287508e-38 ;  /* 0x0080000000008820 */ /* 0x001fca0000400000 */
[----:B------:R-:W-:-:S05]  /*10bf0*/  F2FP.BF16.F32.PACK_AB R0, RZ, R0 ;  /* 0x00000000ff00723e */ /* 0x000fca00000010ff */
[----:B------:R0:W-:Y:S02]  /*10c00*/  STG.E.U16 desc[UR36][R2.64], R0 ;  /* 0x0000000002007986 */ /* 0x0001e4000c101524 */
.L_x_5024:
[----:B------:R-:W-:-:S07]  /*10c10*/  VIADD R17, R17, 0x80 ;  /* 0x0000008011117836 */ /* 0x000fce0000000000 */
.L_x_4957:
[----:B------:R-:W-:Y:S05]  /*10c20*/  BSYNC.RECONVERGENT B6 ;  /* 0x0000000000067941 */ /* 0x000fea0003800200 */
.L_x_4956:
[----:B------:R-:W5:Y:S02]  /*10c30*/  LDCU UR4, c[0x0][0x380] ;  /* 0x00007000ff0477ac */ /* 0x000f640008000800 */
[----:B-----5:R-:W-:-:S13]  /*10c40*/  ISETP.GE.AND P0, PT, R17, UR4, PT ;  /* 0x0000000411007c0c */ /* 0x020fda000bf06270 */
[----:B------:R-:W-:Y:S05]  /*10c50*/  @P0 EXIT ;  /* 0x000000000000094d */ /* 0x000fea0003800000 */
[----:B------:R-:W5:Y:S01]  /*10c60*/  LDCU UR4, c[0x0][0x388] ;  /* 0x00007100ff0477ac */ /* 0x000f620008000800 */
[----:B0--3--:R-:W-:Y:S02]  /*10c70*/  IMAD.MOV.U32 R0, RZ, RZ, RZ ;  /* 0x000000ffff007224 */ /* 0x009fe400078e00ff */
[----:B------:R-:W-:Y:S01]  /*10c80*/  IMAD.MOV.U32 R22, RZ, RZ, RZ ;  /* 0x000000ffff167224 */ /* 0x000fe200078e00ff */
[----:B-----5:R-:W-:-:S09]  /*10c90*/  UISETP.NE.AND UP0, UPT, UR4, URZ, UPT ;  /* 0x000000ff0400728c */ /* 0x020fd2000bf05270 */
[----:B------:R-:W-:Y:S05]  /*10ca0*/  BRA.U !UP0, `(.L_x_5054) ;  /* 0x0000001108a87547 */ /* 0x000fea000b800000 */
[----:B------:R-:W1:Y:S01]  /*10cb0*/  LDCU.64 UR4, c[0x0][0x390] ;  /* 0x00007200ff0477ac */ /* 0x000e620008000a00 */
[----:B------:R-:W-:Y:S01]  /*10cc0*/  IMAD.MOV.U32 R16, RZ, RZ, RZ ;  /* 0x000000ffff107224 */ /* 0x000fe200078e00ff */
[----:B------:R-:W0:Y:S01]  /*10cd0*/  LDCU UR6, c[0x0][0x38c] ;  /* 0x00007180ff0677ac */ /* 0x000e220008000800 */
[----:B------:R-:W3:Y:S01]  /*10ce0*/  LDCU.64 UR8, c[0x0][0x4b8] ;  /* 0x00009700ff0877ac */ /* 0x000ee20008000a00 */
[----:B------:R-:W-:Y:S01]  /*10cf0*/  UISETP.NE.AND UP0, UPT, UR40, URZ, UPT ;  /* 0x000000ff2800728c */ /* 0x000fe2000bf05270 */
[----:B-12-4-:R-:W-:-:S05]  /*10d00*/  IMAD.HI.U32 R2, R17, UR4, R16 ;  /* 0x0000000411027c27 */ /* 0x016fca000f8e0010 */
        /* <DEDUP_REMOVED lines=292> */
.L_x_5054:
[----:B------:R-:W0:Y:S01]  /*11f50*/  LDCU.128 UR8, c[0x0][0x580] ;  /* 0x0000b000ff0877ac */ /* 0x000e220008000c00 */
[----:B------:R-:W-:Y:S01]  /*11f60*/  BSSY.RECONVERGENT B6, `(.L_x_5055) ;  /* 0x0000106000067945 */ /* 0x000fe20003800200 */
[----:B------:R-:W-:-:S04]  /*11f70*/  UPRMT UR4, UR41, 0x9910, URZ ;  /* 0x0000991029047896 */ /* 0x000fc800080000ff */
[----:B------:R-:W-:Y:S01]  /*11f80*/  UISETP.GT.AND UP0, UPT, UR4, 0x9, UPT ;  /* 0x000000090400788c */ /* 0x000fe2000bf04270 */
[----:B0-----:R-:W-:Y:S02]  /*11f90*/  IADD3 R22, P0, PT, R22, UR8, RZ ;  /* 0x0000000816167c10 */ /* 0x001fe4000ff1e0ff */
[----:B-12-4-:R-:W-:-:S03]  /*11fa0*/  IADD3 R2, P1, PT, R0, UR10, RZ ;  /* 0x0000000a00027c10 */ /* 0x016fc6000ff3e0ff */
        /* <DEDUP_REMOVED lines=15> */
.L_x_5059:
[----:B------:R-:W2:Y:S01]  /*120a0*/  LDG.E.U8 R2, desc[UR36][R2.64] ;  /* 0x0000002402027981 */ /* 0x000ea2000c1e1100 */
[----:B------:R-:W-:Y:S01]  /*120b0*/  CS2R R18, SRZ ;  /* 0x0000000000127805 */ /* 0x000fe2000001ff00 */
[----:B--2---:R0:W1:Y:S01]  /*120c0*/  I2F.F64.U16 R16, R2 ;  /* 0x0000000200107312 */ /* 0x0040620000101800 */
[----:B------:R-:W-:Y:S05]  /*120d0*/  BRA `(.L_x_5061) ;  /* 0x0000000c00b87947 */ /* 0x000fea0003800000 */
.L_x_5058:
        /* <DEDUP_REMOVED lines=10> */
.L_x_5063:
[----:B------:R-:W2:Y:S01]  /*12180*/  LDG.E R2, desc[UR36][R2.64] ;  /* 0x0000002402027981 */ /* 0x000ea2000c1e1900 */
[----:B------:R-:W-:Y:S01]  /*12190*/  CS2R R18, SRZ ;  /* 0x0000000000127805 */ /* 0x000fe2000001ff00 */
[----:B--2---:R0:W1:Y:S01]  /*121a0*/  I2F.F64 R16, R2 ;  /* 0x0000000200107312 */ /* 0x0040620000201c00 */
[----:B------:R-:W-:Y:S05]  /*121b0*/  BRA `(.L_x_5061) ;  /* 0x0000000c00807947 */ /* 0x000fea0003800000 */
.L_x_5062:
[----:B------:R-:W2:Y:S01]  /*121c0*/  LDG.E.U16 R2, desc[UR36][R2.64] ;  /* 0x0000002402027981 */ /* 0x000ea2000c1e1500 */
[----:B------:R-:W-:Y:S01]  /*121d0*/  CS2R R18, SRZ ;  /* 0x0000000000127805 */ /* 0x000fe2000001ff00 */
[----:B--2---:R0:W1:Y:S01]  /*121e0*/  I2F.F64.S16 R16, R2 ;  /* 0x0000000200107312 */ /* 0x0040620000101c00 */
[----:B------:R-:W-:Y:S05]  /*121f0*/  BRA `(.L_x_5061) ;  /* 0x0000000c00707947 */ /* 0x000fea0003800000 */
.L_x_5057:
        /* <DEDUP_REMOVED lines=9> */
[----:B------:R-:W2:Y:S01]  /*12290*/  F2F.F64.F32 R16, R16 ;  /* 0x0000001000107310 */ /* 0x000ea20000201800 */
[----:B------:R-:W-:Y:S05]  /*122a0*/  BRA `(.L_x_5061) ;  /* 0x0000000c00447947 */ /* 0x000fea0003800000 */
.L_x_5065:
[----:B------:R-:W2:Y:S01]  /*122b0*/  LDG.E.U16 R0, desc[UR36][R2.64] ;  /* 0x0000002402007981 */ /* 0x000ea2000c1e1500 */
[----:B------:R-:W-:Y:S01]  /*122c0*/  CS2R R18, SRZ ;  /* 0x0000000000127805 */ /* 0x000fe2000001ff00 */
[----:B--2---:R-:W-:-:S05]  /*122d0*/  HADD2.F32 R0, -RZ, R0.H0_H0 ;  /* 0x20000000ff007230 */ /* 0x004fca0000004100 */
[----:B------:R-:W-:-:S04]  /*122e0*/  FMUL.FTZ R0, R0, 1 ;  /* 0x3f80000000007820 */ /* 0x000fc80000410000 */
[----:B------:R0:W1:Y:S01]  /*122f0*/  F2F.F64.F32 R16, R0 ;  /* 0x0000000000107310 */ /* 0x0000620000201800 */
[----:B------:R-:W-:Y:S05]  /*12300*/  BRA `(.L_x_5061) ;  /* 0x0000000c002c7947 */ /* 0x000fea0003800000 */
.L_x_5064:
        /* <DEDUP_REMOVED lines=9> */
[----:B------:R-:W3:Y:S08]  /*123a0*/  F2F.F64.F32 R16, R16 ;  /* 0x0000001000107310 */ /* 0x000ef00000201800 */
[----:B------:R-:W4:Y:S01]  /*123b0*/  F2F.F64.F32 R18, R18 ;  /* 0x0000001200127310 */ /* 0x000f220000201800 */
[----:B------:R-:W-:Y:S05]  /*123c0*/  BRA `(.L_x_5061) ;  /* 0x0000000800fc7947 */ /* 0x000fea0003800000 */
.L_x_5067:
        /* <DEDUP_REMOVED lines=8> */
.L_x_5066:
[----:B------:R0:W5:Y:S01]  /*12450*/  LDG.E.64 R16, desc[UR36][R2.64] ;  /* 0x0000002402107981 */ /* 0x000162000c1e1b00 */
[----:B------:R-:W-:Y:S01]  /*12460*/  CS2R R18, SRZ ;  /* 0x0000000000127805 */ /* 0x000fe2000001ff00 */
[----:B------:R-:W-:Y:S06]  /*12470*/  BRA `(.L_x_5061) ;  /* 0x0000000800d07947 */ /* 0x000fec0003800000 */
.L_x_5056:
        /* <DEDUP_REMOVED lines=14> */
.L_x_5070:
[----:B------:R0:W5:Y:S01]  /*12560*/  LDG.E.128 R16, desc[UR36][R2.64] ;  /* 0x0000002402107981 */ /* 0x000162000c1e1d00 */
[----:B------:R-:W-:Y:S05]  /*12570*/  BRA `(.L_x_5061) ;  /* 0x0000000800907947 */ /* 0x000fea0003800000 */
.L_x_5069:
        /* <DEDUP_REMOVED lines=28> */
.L_x_5072:
        /* <DEDUP_REMOVED lines=15> */
.L_x_5071:
[----:B------:R-:W2:Y:S01]  /*12830*/  LDG.E.U16 R0, desc[UR36][R2.64] ;  /* 0x0000002402007981 */ /* 0x000ea2000c1e1500 */
[----:B------:R-:W-:Y:S01]  /*12840*/  CS2R R18, SRZ ;  /* 0x0000000000127805 */ /* 0x000fe2000001ff00 */
[----:B--2---:R-:W-:-:S04]  /*12850*/  IMAD.U32 R0, R0, 0x10000, RZ ;  /* 0x0001000000007824 */ /* 0x004fc800078e00ff */
[----:B------:R-:W-:-:S04]  /*12860*/  FMUL.FTZ R0, R0, 1 ;  /* 0x3f80000000007820 */ /* 0x000fc80000410000 */
[----:B------:R0:W1:Y:S01]  /*12870*/  F2F.F64.F32 R16, R0 ;  /* 0x0000000000107310 */ /* 0x0000620000201800 */
[----:B------:R-:W-:Y:S05]  /*12880*/  BRA `(.L_x_5061) ;  /* 0x0000000400cc7947 */ /* 0x000fea0003800000 */
.L_x_5068:
        /* <DEDUP_REMOVED lines=12> */
.L_x_5075:
        /* <DEDUP_REMOVED lines=22> */
.L_x_5077:
[----:B------:R-:W-:Y:S05]  /*12ab0*/  BSYNC.RECONVERGENT B0 ;  /* 0x0000000000007941 */ /* 0x000fea0003800200 */
.L_x_5076:
[----:B------:R-:W-:Y:S01]  /*12ac0*/  IMAD.SHL.U32 R0, R0, 0x100000, RZ ;  /* 0x0010000000007824 */ /* 0x000fe200078e00ff */
[----:B------:R-:W-:-:S04]  /*12ad0*/  LEA R2, R2, 0x3b800000, 0x17 ;  /* 0x3b80000002027811 */ /* 0x000fc800078eb8ff */
[----:B------:R-:W-:-:S05]  /*12ae0*/  LOP3.LUT R0, R2, R0, R7, 0xfe, !PT ;  /* 0x0000000002007212 */ /* 0x000fca00078efe07 */
[----:B------:R-:W-:-:S04]  /*12af0*/  FMUL.FTZ R0, R0, 1 ;  /* 0x3f80000000007820 */ /* 0x000fc80000410000 */
[----:B------:R0:W1:Y:S01]  /*12b00*/  F2F.F64.F32 R16, R0 ;  /* 0x0000000000107310 */ /* 0x0000620000201800 */
[----:B------:R-:W-:Y:S05]  /*12b10*/  BRA `(.L_x_5061) ;  /* 0x0000000400287947 */ /* 0x000fea0003800000 */
.L_x_5074:
        /* <DEDUP_REMOVED lines=22> */
.L_x_5079:
[----:B------:R-:W-:Y:S05]  /*12c80*/  BSYNC.RECONVERGENT B0 ;  /* 0x0000000000007941 */ /* 0x000fea0003800200 */
.L_x_5078:
[----:B------:R-:W-:Y:S01]  /*12c90*/  IMAD.SHL.U32 R0, R0, 0x200000, RZ ;  /* 0x0020000000007824 */ /* 0x000fe200078e00ff */
[----:B------:R-:W-:-:S04]  /*12ca0*/  LEA R2, R2, 0x37800000, 0x17 ;  /* 0x3780000002027811 */ /* 0x000fc800078eb8ff */
[----:B------:R-:W-:-:S05]  /*12cb0*/  LOP3.LUT R0, R2, R0, R7, 0xfe, !PT ;  /* 0x0000000002007212 */ /* 0x000fca00078efe07 */
[----:B------:R-:W-:-:S04]  /*12cc0*/  FMUL.FTZ R0, R0, 1 ;  /* 0x3f80000000007820 */ /* 0x000fc80000410000 */
[----:B------:R0:W1:Y:S01]  /*12cd0*/  F2F.F64.F32 R16, R0 ;  /* 0x0000000000107310 */ /* 0x0000620000201800 */
[----:B------:R-:W-:Y:S05]  /*12ce0*/  BRA `(.L_x_5061) ;  /* 0x0000000000b47947 */ /* 0x000fea0003800000 */
.L_x_5073:
        /* <DEDUP_REMOVED lines=19> */
.L_x_5060:
        /* <DEDUP_REMOVED lines=16> */
.L_x_5082:
[----:B------:R-:W-:Y:S02]  /*12f20*/  CS2R R16, SRZ ;  /* 0x0000000000107805 */ /* 0x000fe4000001ff00 */
[----:B------:R-:W-:Y:S01]  /*12f30*/  CS2R R18, SRZ ;  /* 0x0000000000127805 */ /* 0x000fe2000001ff00 */
[----:B------:R-:W-:Y:S06]  /*12f40*/  BRA `(.L_x_5061) ;  /* 0x00000000001c7947 */ /* 0x000fec0003800000 */
.L_x_5081:
[----:B------:R-:W2:Y:S01]  /*12f50*/  LDG.E.64 R16, desc[UR36][R2.64] ;  /* 0x0000002402107981 */ /* 0x000ea2000c1e1b00 */
[----:B------:R-:W-:Y:S01]  /*12f60*/  CS2R R18, SRZ ;  /* 0x0000000000127805 */ /* 0x000fe2000001ff00 */
[----:B--2---:R-:W0:Y:S01]  /*12f70*/  I2F.F64.U64 R16, R16 ;  /* 0x0000001000107312 */ /* 0x004e220000301800 */
[----:B------:R-:W-:Y:S05]  /*12f80*/  BRA `(.L_x_5061) ;  /* 0x00000000000c7947 */ /* 0x000fea0003800000 */
.L_x_5080:
[----:B------:R-:W2:Y:S01]  /*12f90*/  LDG.E R2, desc[UR36][R2.64] ;  /* 0x0000002402027981 */ /* 0x000ea2000c1e1900 */
[----:B------:R-:W-:Y:S01]  /*12fa0*/  CS2R R18, SRZ ;  /* 0x0000000000127805 */ /* 0x000fe2000001ff00 */
[----:B--2---:R0:W1:Y:S06]  /*12fb0*/  I2F.F64.U32 R16, R2 ;  /* 0x0000000200107312 */ /* 0x00406c0000201800 */
.L_x_5061:
[----:B------:R-:W-:Y:S05]  /*12fc0*/  BSYNC.RECONVERGENT B6 ;  /* 0x0000000000067941 */ /* 0x000fea0003800200 */
.L_x_5055:
[----:B--2-45:R-:W-:Y:S01]  /*12fd0*/  DADD R20, -RZ, -R18 ;  /* 0x00000000ff147229 */ /* 0x034fe20000000912 */
[----:B------:R-:W-:Y:S09]  /*12fe0*/  BSSY.RECONVERGENT B2, `(.L_x_5083) ;  /* 0x0000243000027945 */ /* 0x000ff20003800200 */
[----:B0-----:R-:W-:-:S04]  /*12ff0*/  LOP3.LUT R0, R21, 0x7fffffff, RZ, 0xc0, !PT ;  /* 0x7fffffff15007812 */ /* 0x001fc800078ec0ff */
[----:B------:R-:W-:-:S13]  /*13000*/  ISETP.GT.U32.AND P0, PT, R0, 0x7fefffff, PT ;  /* 0x7fefffff0000780c */ /* 0x000fda0003f04070 */
[----:B------:R-:W-:Y:S05]  /*13010*/  @P0 BRA `(.L_x_5084) ;  /* 0x0000001c00440947 */ /* 0x000fea0003800000 */
[----:B-1-3--:R-:W-:-:S14]  /*13020*/  DSETP.NE.AND P0, PT, |R16|, +INF , PT ;  /* 0x7ff000001000742a */ /* 0x00afdc0003f05200 */
[----:B------:R-:W-:Y:S05]  /*13030*/  @!P0 BRA `(.L_x_5085) ;  /* 0x0000001c002c8947 */ /* 0x000fea0003800000 */
[----:B------:R-:W-:-:S13]  /*13040*/  ISETP.GT.U32.AND P0, PT, R0, 0x4035ffff, PT ;  /* 0x4035ffff0000780c */ /* 0x000fda0003f04070 */
[----:B------:R-:W-:Y:S05]  /*13050*/  @P0 BRA `(.L_x_5086) ;  /* 0x0000001000980947 */ /* 0x000fea0003800000 */
        /* <DEDUP_REMOVED lines=23> */
.L_x_5088:
[----:B------:R-:W-:Y:S05]  /*131d0*/  BSYNC.RECONVERGENT B3 ;  /* 0x0000000000037941 */ /* 0x000fea0003800200 */
.L_x_5087:
        /* <DEDUP_REMOVED lines=63> */
.L_x_5090:
[----:B------:R-:W-:Y:S05]  /*135d0*/  BSYNC.RECONVERGENT B0 ;  /* 0x0000000000007941 */ /* 0x000fea0003800200 */
.L_x_5089:
        /* <DEDUP_REMOVED lines=91> */
.L_x_5094:
[----:B------:R-:W-:Y:S05]  /*13b90*/  BSYNC.RECONVERGENT B3 ;  /* 0x0000000000037941 */ /* 0x000fea0003800200 */
.L_x_5093:
[----:B------:R-:W-:Y:S01]  /*13ba0*/  DADD R2, R10, R2 ;  /* 0x000000000a027229 */ /* 0x000fe20000000002 */
[----:B------:R-:W-:Y:S01]  /*13bb0*/  UMOV UR4, 0x8fb9f87e ;  /* 0x8fb9f87e00047882 */ /* 0x000fe20000000000 */
[----:B------:R-:W-:Y:S02]  /*13bc0*/  UMOV UR5, 0x408633ce ;  /* 0x408633ce00057882 */ /* 0x000fe40000000000 */
[----:B------:R-:W-:-:S06]  /*13bd0*/  DSETP.GE.AND P0, PT, R8, UR4, PT ;  /* 0x0000000408007e2a */ /* 0x000fcc000bf06000 */
[----:B------:R-:W-:Y:S02]  /*13be0*/  FSEL R8, R2, RZ, !P0 ;  /* 0x000000ff02087208 */ /* 0x000fe40004000000 */
[----:B------:R-:W-:Y:S01]  /*13bf0*/  FSEL R9, R3, +QNAN , !P0 ;  /* 0x7ff0000003097808 */ /* 0x000fe20004000000 */
[----:B------:R-:W-:Y:S06]  /*13c00*/  BRA `(.L_x_5095) ;  /* 0x00000000005c7947 */ /* 0x000fec0003800000 */
.L_x_5092:
        /* <DEDUP_REMOVED lines=23> */
.L_x_5095:
[----:B------:R-:W-:Y:S05]  /*13d80*/  BSYNC.RECONVERGENT B1 ;  /* 0x0000000000017941 */ /* 0x000fea0003800200 */
.L_x_5091:
        /* <DEDUP_REMOVED lines=27> */
.L_x_5097:
[----:B------:R-:W-:Y:S05]  /*13f40*/  BSYNC.RECONVERGENT B0 ;  /* 0x0000000000007941 */ /* 0x000fea0003800200 */
.L_x_5096:
        /* <DEDUP_REMOVED lines=27> */
.L_x_5099:
[----:B------:R-:W-:Y:S05]  /*14100*/  BSYNC.RECONVERGENT B1 ;  /* 0x0000000000017941 */ /* 0x000fea0003800200 */
.L_x_5098:
        /* <DEDUP_REMOVED lines=25> */
.L_x_5101:
[----:B------:R-:W-:Y:S05]  /*142a0*/  BSYNC.RECONVERGENT B1 ;  /* 0x0000000000017941 */ /* 0x000fea0003800200 */
.L_x_5100:
[----:B------:R-:W-:Y:S05]  /*142b0*/  BRA `(.L_x_5102) ;  /* 0x0000001000547947 */ /* 0x000fea0003800000 */
.L_x_5086:
        /* <DEDUP_REMOVED lines=59> */
.L_x_5104:
[----:B------:R-:W-:Y:S05]  /*14670*/  BSYNC.RECONVERGENT B0 ;  /* 0x0000000000007941 */ /* 0x000fea0003800200 */
.L_x_5103:
        /* <DEDUP_REMOVED lines=24> */
.L_x_5106:
[----:B------:R-:W-:Y:S05]  /*14800*/  BSYNC.RECONVERGENT B3 ;  /* 0x0000000000037941 */ /* 0x000fea0003800200 */
.L_x_5105:
        /* <DEDUP_REMOVED lines=39> */
.L_x_5108:
[----:B------:R-:W-:Y:S05]  /*14a80*/  BSYNC.RECONVERGENT B3 ;  /* 0x0000000000037941 */ /* 0x000fea0003800200 */
.L_x_5107:
        /* <DEDUP_REMOVED lines=38> */
.L_x_5085:
[----:B------:R-:W-:-:S10]  /*14cf0*/  DADD R20, R16, -R16 ;  /* 0x0000000010147229 */ /* 0x000fd40000000810 */
[----:B------:R-:W-:Y:S02]  /*14d00*/  IMAD.MOV.U32 R4, RZ, RZ, R20 ;  /* 0x000000ffff047224 */ /* 0x000fe400078e0014 */
[----:B------:R-:W-:Y:S01]  /*14d10*/  IMAD.MOV.U32 R5, RZ, RZ, R21 ;  /* 0x000000ffff057224 */ /* 0x000fe200078e0015 */
[----:B------:R-:W-:Y:S06]  /*14d20*/  BRA `(.L_x_5102) ;  /* 0x0000000400b87947 */ /* 0x000fec0003800000 */
.L_x_5084:
[----:B------:R-:W-:-:S13]  /*14d30*/  LOP3.LUT P0, RZ, R20, 0xfffff, R21, 0xf8, !PT ;  /* 0x000fffff14ff7812 */ /* 0x000fda000780f815 */
[C---:B-1-3--:R-:W-:Y:S02]  /*14d40*/  @P0 DMUL R2, R16.reuse, R20 ;  /* 0x0000001410020228 */ /* 0x04afe40000000000 */
        /* <DEDUP_REMOVED lines=32> */
.L_x_5112:
[----:B------:R-:W-:Y:S05]  /*14f50*/  BSYNC.RECONVERGENT B4 ;  /* 0x0000000000047941 */ /* 0x000fea0003800200 */
.L_x_5111:
        /* <DEDUP_REMOVED lines=39> */
.L_x_5114:
[----:B------:R-:W-:Y:S05]  /*151d0*/  BSYNC.RECONVERGENT B4 ;  /* 0x0000000000047941 */ /* 0x000fea0003800200 */
.L_x_5113:
        /* <DEDUP_REMOVED lines=31> */
.L_x_5110:
[----:B------:R-:W-:Y:S05]  /*153d0*/  BSYNC.RECONVERGENT B3 ;  /* 0x0000000000037941 */ /* 0x000fea0003800200 */
.L_x_5109:
[----:B------:R-:W-:Y:S01]  /*153e0*/  LOP3.LUT R5, RZ, 0x80000000, R17, 0xb8, !PT ;  /* 0x80000000ff057812 */ /* 0x000fe200078eb811 */
[----:B------:R-:W-:Y:S02]  /*153f0*/  IMAD.MOV.U32 R21, RZ, RZ, R25 ;  /* 0x000000ffff157224 */ /* 0x000fe400078e0019 */
[----:B------:R-:W-:-:S07]  /*15400*/  IMAD.MOV.U32 R4, RZ, RZ, RZ ;  /* 0x000000ffff047224 */ /* 0x000fce00078e00ff */
.L_x_5102:
[----:B------:R-:W-:Y:S05]  /*15410*/  BSYNC.RECONVERGENT B2 ;  /* 0x0000000000027941 */ /* 0x000fea0003800200 */
.L_x_5083:
        /* <DEDUP_REMOVED lines=14> */
.L_x_5118:
[----:B------:R-:W0:Y:S02]  /*15500*/  F2I.S64.F64.TRUNC R4, R4 ;  /* 0x0000000400047311 */ /* 0x000e24000030d900 */
[----:B0-----:R-:W-:-:S05]  /*15510*/  MOV R3, R4 ;  /* 0x0000000400037202 */ /* 0x001fca0000000f00 */
[----:B------:R-:W-:Y:S01]  /*15520*/  STG.E.U8 desc[UR36][R22.64], R3 ;  /* 0x0000000316007986 */ /* 0x000fe2000c101124 */
[----:B------:R-:W-:Y:S05]  /*15530*/  EXIT ;  /* 0x000000000000794d */ /* 0x000fea0003800000 */
.L_x_5117:
        /* <DEDUP_REMOVED lines=9> */
.L_x_5121:
[----:B------:R-:W0:Y:S02]  /*155d0*/  F2I.F64.TRUNC R5, R4 ;  /* 0x0000000400057311 */ /* 0x000e24000030d100 */
[----:B0-----:R-:W-:Y:S01]  /*155e0*/  STG.E desc[UR36][R22.64], R5 ;  /* 0x0000000516007986 */ /* 0x001fe2000c101924 */
[----:B------:R-:W-:Y:S05]  /*155f0*/  EXIT ;  /* 0x000000000000794d */ /* 0x000fea0003800000 */
.L_x_5120:
[----:B------:R-:W0:Y:S02]  /*15600*/  F2I.F64.TRUNC R5, R4 ;  /* 0x0000000400057311 */ /* 0x000e24000030d100 */
[----:B0-----:R-:W-:Y:S01]  /*15610*/  STG.E.U16 desc[UR36][R22.64], R5 ;  /* 0x0000000516007986 */ /* 0x001fe2000c101524 */
[----:B------:R-:W-:Y:S05]  /*15620*/  EXIT ;  /* 0x000000000000794d */ /* 0x000fea0003800000 */
.L_x_5116:
        /* <DEDUP_REMOVED lines=13> */
.L_x_5123:
        /* <DEDUP_REMOVED lines=8> */
.L_x_5122:
        /* <DEDUP_REMOVED lines=14> */
[----:B------:R-:W-:Y:S01]  /*15860*/  STG.E.64 desc[UR36][R22.64], R2 ;  /* 0x0000000216007986 */ /* 0x000fe2000c101b24 */
[----:B------:R-:W-:Y:S05]  /*15870*/  EXIT ;  /* 0x000000000000794d */ /* 0x000fea0003800000 */
.L_x_5125:
        /* <DEDUP_REMOVED lines=9> */
[----:B------:R-:W-:Y:S01]  /*15910*/  STG.E desc[UR36][R22.64], R3 ;  /* 0x0000000316007986 */ /* 0x000fe2000c101924 */
[----:B------:R-:W-:Y:S05]  /*15920*/  EXIT ;  /* 0x000000000000794d */ /* 0x000fea0003800000 */
.L_x_5124:
[----:B------:R-:W-:Y:S01]  /*15930*/  STG.E.64 desc[UR36][R22.64], R4 ;  /* 0x0000000416007986 */ /* 0x000fe2000c101b24 */
[----:B------:R-:W-:Y:S05]  /*15940*/  EXIT ;  /* 0x000000000000794d */ /* 0x000fea0003800000 */
.L_x_5115:
        /* <DEDUP_REMOVED lines=13> */
.L_x_5129:
        /* <DEDUP_REMOVED lines=21> */
.L_x_5132:
[----:B------:R-:W-:-:S04]  /*15b70*/  SHF.R.U32.HI R3, RZ, 0x18, R3 ;  /* 0x00000018ff037819 */ /* 0x000fc80000011603 */
[----:B------:R-:W-:-:S04]  /*15b80*/  LOP3.LUT R0, R0, 0x80, R3, 0xf8, !PT ;  /* 0x0000008000007812 */ /* 0x000fc800078ef803 */
[----:B------:R-:W-:-:S07]  /*15b90*/  PRMT R11, R0, 0x7610, R11 ;  /* 0x00007610000b7816 */ /* 0x000fce000000000b */
.L_x_5131:
[----:B------:R-:W-:Y:S05]  /*15ba0*/  BSYNC.RECONVERGENT B0 ;  /* 0x0000000000007941 */ /* 0x000fea0003800200 */
.L_x_5130:
[----:B------:R-:W-:Y:S01]  /*15bb0*/  STG.E.U8 desc[UR36][R22.64], R11 ;  /* 0x0000000b16007986 */ /* 0x000fe2000c101124 */
[----:B------:R-:W-:Y:S05]  /*15bc0*/  EXIT ;  /* 0x000000000000794d */ /* 0x000fea0003800000 */
.L_x_5128:
        /* <DEDUP_REMOVED lines=21> */
.L_x_5135:
[----:B------:R-:W-:-:S04]  /*15d20*/  SHF.R.U32.HI R3, RZ, 0x18, R3 ;  /* 0x00000018ff037819 */ /* 0x000fc80000011603 */
[----:B------:R-:W-:-:S04]  /*15d30*/  LOP3.LUT R0, R0, 0x80, R3, 0xf8, !PT ;  /* 0x0000008000007812 */ /* 0x000fc800078ef803 */
[----:B------:R-:W-:-:S07]  /*15d40*/  PRMT R11, R0, 0x7610, R11 ;  /* 0x00007610000b7816 */ /* 0x000fce000000000b */
.L_x_5134:
[----:B------:R-:W-:Y:S05]  /*15d50*/  BSYNC.RECONVERGENT B0 ;  /* 0x0000000000007941 */ /* 0x000fea0003800200 */
.L_x_5133:
[----:B------:R-:W-:Y:S01]  /*15d60*/  STG.E.U8 desc[UR36][R22.64], R11 ;  /* 0x0000000b16007986 */ /* 0x000fe2000c101124 */
[----:B------:R-:W-:Y:S05]  /*15d70*/  EXIT ;  /* 0x000000000000794d */ /* 0x000fea0003800000 */
.L_x_5127:
        /* <DEDUP_REMOVED lines=26> */
.L_x_5137:
[----:B------:R-:W0:Y:S02]  /*15f20*/  F2I.U64.F64.TRUNC R4, R4 ;  /* 0x0000000400047311 */ /* 0x000e24000030d800 */
[----:B0-----:R-:W-:Y:S01]  /*15f30*/  STG.E.64 desc[UR36][R22.64], R4 ;  /* 0x0000000416007986 */ /* 0x001fe2000c101b24 */
[----:B------:R-:W-:Y:S05]  /*15f40*/  EXIT ;  /* 0x000000000000794d */ /* 0x000fea0003800000 */
.L_x_5136:
[----:B------:R-:W0:Y:S02]  /*15f50*/  F2I.U32.F64.TRUNC R5, R4 ;  /* 0x0000000400057311 */ /* 0x000e24000030d000 */
[----:B0-----:R-:W-:Y:S01]  /*15f60*/  STG.E desc[UR36][R22.64], R5 ;  /* 0x0000000516007986 */ /* 0x001fe2000c101924 */
[----:B------:R-:W-:Y:S05]  /*15f70*/  EXIT ;  /* 0x000000000000794d */ /* 0x000fea0003800000 */
.L_x_5126:
        /* <DEDUP_REMOVED lines=9> */
[----:B------:R-:W-:Y:S01]  /*16010*/  STG.E.U8 desc[UR36][R22.64], R3 ;  /* 0x0000000316007986 */ /* 0x000fe2000c101124 */
[----:B------:R-:W-:Y:S05]  /*16020*/  EXIT ;  /* 0x000000000000794d */ /* 0x000fea0003800000 */
.L_x_5139:
[----:B------:R-:W-:-:S07]  /*16030*/  DADD R6, -RZ, -R20 ;  /* 0x00000000ff067229 */ /* 0x000fce0000000914 */
[----:B------:R-:W-:Y:S01]  /*16040*/  STG.E.128 desc[UR36][R22.64], R4 ;  /* 0x0000000416007986 */ /* 0x000fe2000c101d24 */
[----:B------:R-:W-:Y:S05]  /*16050*/  EXIT ;  /* 0x000000000000794d */ /* 0x000fea0003800000 */
.L_x_5138:
[----:B------:R-:W-:-:S09]  /*16060*/  UISETP.NE.AND UP0, UPT, UR4, 0xf, UPT ;  /* 0x0000000f0400788c */ /* 0x000fd2000bf05270 */
[----:B------:R-:W-:Y:S05]  /*16070*/  BRA.U !UP0, `(.L_x_5140) ;  /* 0x0000000508087547 */ /* 0x000fea000b800000 */
[----:B------:R-:W-:-:S09]  /*16080*/  UISETP.NE.AND UP0, UPT, UR4, 0x17, UPT ;  /* 0x000000170400788c */ /* 0x000fd2000bf05270 */
[----:B------:R-:W-:Y:S05]  /*16090*/  BRA.U !UP0, `(.L_x_5141) ;  /* 0x0000000108a07547 */ /* 0x000fea000b800000 */
[----:B------:R-:W-:-:S09]  /*160a0*/  UISETP.NE.AND UP0, UPT, UR4, 0x18, UPT ;  /* 0x000000180400788c */ /* 0x000fd2000bf05270 */
[----:B------:R-:W-:Y:S05]  /*160b0*/  BRA.U !UP0, `(.L_x_5142) ;  /* 0x0000000108447547 */ /* 0x000fea000b800000 */
.L_x_5119:
        /* <DEDUP_REMOVED lines=16> */
.L_x_5143:
[----:B------:R-:W-:Y:S05]  /*161c0*/  EXIT ;  /* 0x000000000000794d */ /* 0x000fea0003800000 */
.L_x_5142:
        /* <DEDUP_REMOVED lines=17> */
.L_x_5145:
[----:B------:R-:W-:Y:S05]  /*162e0*/  BSYNC.RECONVERGENT B0 ;  /* 0x0000000000007941 */ /* 0x000fea0003800200 */
.L_x_5144:
[----:B------:R-:W-:-:S05]  /*162f0*/  LOP3.LUT R3, R0, 0x80, R3, 0xf8, !PT ;  /* 0x0000008000037812 */ /* 0x000fca00078ef803 */
[----:B------:R-:W-:Y:S01]  /*16300*/  STG.E.U8 desc[UR36][R22.64], R3 ;  /* 0x0000000316007986 */ /* 0x000fe2000c101124 */
[----:B------:R-:W-:Y:S05]  /*16310*/  EXIT ;  /* 0x000000000000794d */ /* 0x000fea0003800000 */
.L_x_5141:
        /* <DEDUP_REMOVED lines=16> */
.L_x_5147:
[----:B------:R-:W-:Y:S01]  /*16420*/  IMAD.MOV.U32 R0, RZ, RZ, 0x7f ;  /* 0x0000007fff007424 */ /* 0x000fe200078e00ff */
[----:B------:R-:W-:-:S04]  /*16430*/  ISETP.GT.U32.AND P0, PT, R2, 0x7f800000, PT ;  /* 0x7f8000000200780c */ /* 0x000fc80003f04070 */
[----:B------:R-:W-:-:S09]  /*16440*/  SEL R0, R0, 0x7c, P0 ;  /* 0x0000007c00007807 */ /* 0x000fd20000000000 */
.L_x_5148:
[----:B------:R-:W-:Y:S05]  /*16450*/  BSYNC.RECONVERGENT B0 ;  /* 0x0000000000007941 */ /* 0x000fea0003800200 */
.L_x_5146:
[----:B------:R-:W-:-:S04]  /*16460*/  SHF.R.U32.HI R3, RZ, 0x18, R3 ;  /* 0x00000018ff037819 */ /* 0x000fc80000011603 */
[----:B------:R-:W-:-:S05]  /*16470*/  LOP3.LUT R3, R0, 0x80, R3, 0xf8, !PT ;  /* 0x0000008000037812 */ /* 0x000fca00078ef803 */
[----:B------:R-:W-:Y:S01]  /*16480*/  STG.E.U8 desc[UR36][R22.64], R3 ;  /* 0x0000000316007986 */ /* 0x000fe2000c101124 */
[----:B------:R-:W-:Y:S05]  /*16490*/  EXIT ;  /* 0x000000000000794d */ /* 0x000fea0003800000 */
.L_x_5140:
        /* <DEDUP_REMOVED lines=8> */
        .weak           $__internal_0_$__cuda_sm20_div_rn_f64_full
        .type           $__internal_0_$__cuda_sm20_div_rn_f64_full,@function
        .size           $__internal_0_$__cuda_sm20_div_rn_f64_full,($__internal_1_$__cuda_sm20_dsqrt_rn_f64_mediumpath_v1 - $__internal_0_$__cuda_sm20_div_rn_f64_full)
$__internal_0_$__cuda_sm20_div_rn_f64_full:
[C---:B------:R-:W-:Y:S01]  /*16520*/  FSETP.GEU.AND P0, PT, |R3|.reuse, 1.469367938527859385e-39, PT ;  /* 0x001000000300780b */ /* 0x040fe20003f0e200 */
[----:B------:R-:W-:Y:S01]  /*16530*/  IMAD.MOV.U32 R14, RZ, RZ, 0x1 ;  /* 0x00000001ff0e7424 */ /* 0x000fe200078e00ff */
[----:B------:R-:W-:Y:S01]  /*16540*/  LOP3.LUT R12, R3, 0x800fffff, RZ, 0xc0, !PT ;  /* 0x800fffff030c7812 */ /* 0x000fe200078ec0ff */
[----:B------:R-:W-:Y:S01]  /*16550*/  BSSY.RECONVERGENT B0, `(.L_x_5149) ;  /* 0x0000054000007945 */ /* 0x000fe20003800200 */
[C---:B------:R-:W-:Y:S02]  /*16560*/  FSETP.GEU.AND P2, PT, |R31|.reuse, 1.469367938527859385e-39, PT ;  /* 0x001000001f00780b */ /* 0x040fe40003f4e200 */
[----:B------:R-:W-:Y:S01]  /*16570*/  LOP3.LUT R13, R12, 0x3ff00000, RZ, 0xfc, !PT ;  /* 0x3ff000000c0d7812 */ /* 0x000fe200078efcff */
[----:B------:R-:W-:Y:S01]  /*16580*/  IMAD.MOV.U32 R12, RZ, RZ, R2 ;  /* 0x000000ffff0c7224 */ /* 0x000fe200078e0002 */
[----:B------:R-:W-:Y:S02]  /*16590*/  LOP3.LUT R35, R31, 0x7ff00000, RZ, 0xc0, !PT ;  /* 0x7ff000001f237812 */ /* 0x000fe400078ec0ff */
[----:B------:R-:W-:-:S02]  /*165a0*/  LOP3.LUT R32, R3, 0x7ff00000, RZ, 0xc0, !PT ;  /* 0x7ff0000003207812 */ /* 0x000fc400078ec0ff */
[----:B------:R-:W-:Y:S01]  /*165b0*/  MOV R34, 0x1ca00000 ;  /* 0x1ca0000000227802 */ /* 0x000fe20000000f00 */
[----:B------:R-:W-:Y:S01]  /*165c0*/  @!P0 DMUL R12, R2, 8.98846567431157953865e+307 ;  /* 0x7fe00000020c8828 */ /* 0x000fe20000000000 */
[----:B------:R-:W-:Y:S01]  /*165d0*/  ISETP.GE.U32.AND P1, PT, R35, R32, PT ;  /* 0x000000202300720c */ /* 0x000fe20003f26070 */
[----:B------:R-:W-:Y:S02]  /*165e0*/  IMAD.MOV.U32 R33, RZ, RZ, R35 ;  /* 0x000000ffff217224 */ /* 0x000fe400078e0023 */
[----:B------:R-:W-:Y:S02]  /*165f0*/  @!P2 LOP3.LUT R26, R3, 0x7ff00000, RZ, 0xc0, !PT ;  /* 0x7ff00000031aa812 */ /* 0x000fe400078ec0ff */
[----:B------:R-:W0:Y:S02]  /*16600*/  MUFU.RCP64H R15, R13 ;  /* 0x0000000d000f7308 */ /* 0x000e240000001800 */
[----:B------:R-:W-:Y:S02]  /*16610*/  @!P2 ISETP.GE.U32.AND P3, PT, R35, R26, PT ;  /* 0x0000001a2300a20c */ /* 0x000fe40003f66070 */
[----:B------:R-:W-:-:S04]  /*16620*/  @!P0 LOP3.LUT R32, R13, 0x7ff00000, RZ, 0xc0, !PT ;  /* 0x7ff000000d208812 */ /* 0x000fc800078ec0ff */
[----:B------:R-:W-:Y:S01]  /*16630*/  IADD3 R37, PT, PT, R32, -0x1, RZ ;  /* 0xffffffff20257810 */ /* 0x000fe20007ffe0ff */
[----:B0-----:R-:W-:-:S08]  /*16640*/  DFMA R24, R14, -R12, 1 ;  /* 0x3ff000000e18742b */ /* 0x001fd0000000080c */
[----:B------:R-:W-:-:S08]  /*16650*/  DFMA R24, R24, R24, R24 ;  /* 0x000000181818722b */ /* 0x000fd00000000018 */
[----:B------:R-:W-:Y:S01]  /*16660*/  DFMA R26, R14, R24, R14 ;  /* 0x000000180e1a722b */ /* 0x000fe2000000000e */
[C---:B------:R-:W-:Y:S01]  /*16670*/  @!P2 SEL R25, R34.reuse, 0x63400000, !P3 ;  /* 0x634000002219a807 */ /* 0x040fe20005800000 */
[----:B------:R-:W-:Y:S01]  /*16680*/  IMAD.MOV.U32 R14, RZ, RZ, R30 ;  /* 0x000000ffff0e7224 */ /* 0x000fe200078e001e */
[----:B------:R-:W-:Y:S01]  /*16690*/  SEL R15, R34, 0x63400000, !P1 ;  /* 0x63400000220f7807 */ /* 0x000fe20004800000 */
[----:B------:R-:W-:Y:S01]  /*166a0*/  @!P2 IMAD.MOV.U32 R24, RZ, RZ, RZ ;  /* 0x000000ffff18a224 */ /* 0x000fe200078e00ff */
[--C-:B------:R-:W-:Y:S02]  /*166b0*/  @!P2 LOP3.LUT R25, R25, 0x80000000, R31.reuse, 0xf8, !PT ;  /* 0x800000001919a812 */ /* 0x100fe400078ef81f */
[----:B------:R-:W-:Y:S01]  /*166c0*/  LOP3.LUT R15, R15, 0x800fffff, R31, 0xf8, !PT ;  /* 0x800fffff0f0f7812 */ /* 0x000fe200078ef81f */
[----:B------:R-:W-:Y:S01]  /*166d0*/  DFMA R28, R26, -R12, 1 ;  /* 0x3ff000001a1c742b */ /* 0x000fe2000000080c */
[----:B------:R-:W-:-:S06]  /*166e0*/  @!P2 LOP3.LUT R25, R25, 0x100000, RZ, 0xfc, !PT ;  /* 0x001000001919a812 */ /* 0x000fcc00078efcff */
[----:B------:R-:W-:Y:S02]  /*166f0*/  @!P2 DFMA R14, R14, 2, -R24 ;  /* 0x400000000e0ea82b */ /* 0x000fe40000000818 */
[----:B------:R-:W-:-:S08]  /*16700*/  DFMA R28, R26, R28, R26 ;  /* 0x0000001c1a1c722b */ /* 0x000fd0000000001a */
[----:B------:R-:W-:Y:S01]  /*16710*/  @!P2 LOP3.LUT R33, R15, 0x7ff00000, RZ, 0xc0, !PT ;  /* 0x7ff000000f21a812 */ /* 0x000fe200078ec0ff */
[----:B------:R-:W-:-:S04]  /*16720*/  DMUL R24, R28, R14 ;  /* 0x0000000e1c187228 */ /* 0x000fc80000000000 */
[----:B------:R-:W-:-:S04]  /*16730*/  VIADD R36, R33, 0xffffffff ;  /* 0xffffffff21247836 */ /* 0x000fc80000000000 */
[----:B------:R-:W-:Y:S01]  /*16740*/  DFMA R26, R24, -R12, R14 ;  /* 0x8000000c181a722b */ /* 0x000fe2000000000e */
[----:B------:R-:W-:-:S04]  /*16750*/  ISETP.GT.U32.AND P0, PT, R36, 0x7feffffe, PT ;  /* 0x7feffffe2400780c */ /* 0x000fc80003f04070 */
[----:B------:R-:W-:-:S03]  /*16760*/  ISETP.GT.U32.OR P0, PT, R37, 0x7feffffe, P0 ;  /* 0x7feffffe2500780c */ /* 0x000fc60000704470 */
[----:B------:R-:W-:-:S10]  /*16770*/  DFMA R28, R28, R26, R24 ;  /* 0x0000001a1c1c722b */ /* 0x000fd40000000018 */
[----:B------:R-:W-:Y:S05]  /*16780*/  @P0 BRA `(.L_x_5150) ;  /* 0x00000000006c0947 */ /* 0x000fea0003800000 */
[----:B------:R-:W-:-:S04]  /*16790*/  LOP3.LUT R26, R3, 0x7ff00000, RZ, 0xc0, !PT ;  /* 0x7ff00000031a7812 */ /* 0x000fc800078ec0ff */
[CC--:B------:R-:W-:Y:S02]  /*167a0*/  VIADDMNMX R24, R35.reuse, -R26.reuse, 0xb9600000, !PT ;  /* 0xb960000023187446 */ /* 0x0c0fe4000780091a */
[----:B------:R-:W-:Y:S01]  /*167b0*/  ISETP.GE.U32.AND P0, PT, R35, R26, PT ;  /* 0x0000001a2300720c */ /* 0x000fe20003f06070 */
[----:B------:R-:W-:Y:S01]  /*167c0*/  IMAD.MOV.U32 R26, RZ, RZ, RZ ;  /* 0x000000ffff1a7224 */ /* 0x000fe200078e00ff */
[----:B------:R-:W-:Y:S02]  /*167d0*/  VIMNMX R24, PT, PT, R24, 0x46a00000, PT ;  /* 0x46a0000018187848 */ /* 0x000fe40003fe0100 */
[----:B------:R-:W-:-:S05]  /*167e0*/  SEL R25, R34, 0x63400000, !P0 ;  /* 0x6340000022197807 */ /* 0x000fca0004000000 */
[----:B------:R-:W-:-:S04]  /*167f0*/  IMAD.IADD R30, R24, 0x1, -R25 ;  /* 0x00000001181e7824 */ /* 0x000fc800078e0a19 */
[----:B------:R-:W-:-:S06]  /*16800*/  VIADD R27, R30, 0x7fe00000 ;  /* 0x7fe000001e1b7836 */ /* 0x000fcc0000000000 */
[----:B------:R-:W-:-:S10]  /*16810*/  DMUL R24, R28, R26 ;  /* 0x0000001a1c187228 */ /* 0x000fd40000000000 */
[----:B------:R-:W-:-:S13]  /*16820*/  FSETP.GTU.AND P0, PT, |R25|, 1.469367938527859385e-39, PT ;  /* 0x001000001900780b */ /* 0x000fda0003f0c200 */
[----:B------:R-:W-:Y:S05]  /*16830*/  @P0 BRA `(.L_x_5151) ;  /* 0x0000000000940947 */ /* 0x000fea0003800000 */
[----:B------:R-:W-:Y:S01]  /*16840*/  DFMA R12, R28, -R12, R14 ;  /* 0x8000000c1c0c722b */ /* 0x000fe2000000000e */
[----:B------:R-:W-:-:S09]  /*16850*/  IMAD.MOV.U32 R26, RZ, RZ, RZ ;  /* 0x000000ffff1a7224 */ /* 0x000fd200078e00ff */
[C---:B------:R-:W-:Y:S02]  /*16860*/  FSETP.NEU.AND P0, PT, R13.reuse, RZ, PT ;  /* 0x000000ff0d00720b */ /* 0x040fe40003f0d000 */
[----:B------:R-:W-:-:S04]  /*16870*/  LOP3.LUT R15, R13, 0x80000000, R3, 0x48, !PT ;  /* 0x800000000d0f7812 */ /* 0x000fc800078e4803 */
[----:B------:R-:W-:-:S07]  /*16880*/  LOP3.LUT R27, R15, R27, RZ, 0xfc, !PT ;  /* 0x0000001b0f1b7212 */ /* 0x000fce00078efcff */
[----:B------:R-:W-:Y:S05]  /*16890*/  @!P0 BRA `(.L_x_5151) ;  /* 0x00000000007c8947 */ /* 0x000fea0003800000 */
[----:B------:R-:W-:Y:S01]  /*168a0*/  IADD3 R3, PT, PT, -R30, RZ, RZ ;  /* 0x000000ff1e037210 */ /* 0x000fe20007ffe1ff */
[----:B------:R-:W-:Y:S01]  /*168b0*/  IMAD.MOV.U32 R2, RZ, RZ, RZ ;  /* 0x000000ffff027224 */ /* 0x000fe200078e00ff */
[----:B------:R-:W-:-:S05]  /*168c0*/  DMUL.RP R26, R28, R26 ;  /* 0x0000001a1c1a7228 */ /* 0x000fca0000008000 */
[----:B------:R-:W-:-:S05]  /*168d0*/  DFMA R2, R24, -R2, R28 ;  /* 0x800000021802722b */ /* 0x000fca000000001c */
[----:B------:R-:W-:Y:S02]  /*168e0*/  LOP3.LUT R15, R27, R15, RZ, 0x3c, !PT ;  /* 0x0000000f1b0f7212 */ /* 0x000fe400078e3cff */
[----:B------:R-:W-:-:S04]  /*168f0*/  IADD3 R2, PT, PT, -R30, -0x43300000, RZ ;  /* 0xbcd000001e027810 */ /* 0x000fc80007ffe1ff */
[----:B------:R-:W-:-:S04]  /*16900*/  FSETP.NEU.AND P0, PT, |R3|, R2, PT ;  /* 0x000000020300720b */ /* 0x000fc80003f0d200 */
[----:B------:R-:W-:Y:S02]  /*16910*/  FSEL R24, R26, R24, !P0 ;  /* 0x000000181a187208 */ /* 0x000fe40004000000 */
[----:B------:R-:W-:Y:S01]  /*16920*/  FSEL R25, R15, R25, !P0 ;  /* 0x000000190f197208 */ /* 0x000fe20004000000 */
[----:B------:R-:W-:Y:S06]  /*16930*/  BRA `(.L_x_5151) ;  /* 0x0000000000547947 */ /* 0x000fec0003800000 */
.L_x_5150:
[----:B------:R-:W-:-:S14]  /*16940*/  DSETP.NAN.AND P0, PT, R30, R30, PT ;  /* 0x0000001e1e00722a */ /* 0x000fdc0003f08000 */
[----:B------:R-:W-:Y:S05]  /*16950*/  @P0 BRA `(.L_x_5152) ;  /* 0x0000000000440947 */ /* 0x000fea0003800000 */
[----:B------:R-:W-:-:S14]  /*16960*/  DSETP.NAN.AND P0, PT, R2, R2, PT ;  /* 0x000000020200722a */ /* 0x000fdc0003f08000 */
[----:B------:R-:W-:Y:S05]  /*16970*/  @P0 BRA `(.L_x_5153) ;  /* 0x0000000000300947 */ /* 0x000fea0003800000 */
[----:B------:R-:W-:Y:S01]  /*16980*/  ISETP.NE.AND P0, PT, R33, R32, PT ;  /* 0x000000202100720c */ /* 0x000fe20003f05270 */
[----:B------:R-:W-:Y:S02]  /*16990*/  IMAD.MOV.U32 R24, RZ, RZ, 0x0 ;  /* 0x00000000ff187424 */ /* 0x000fe400078e00ff */
[----:B------:R-:W-:-:S10]  /*169a0*/  IMAD.MOV.U32 R25, RZ, RZ, -0x80000 ;  /* 0xfff80000ff197424 */ /* 0x000fd400078e00ff */
[----:B------:R-:W-:Y:S05]  /*169b0*/  @!P0 BRA `(.L_x_5151) ;  /* 0x0000000000348947 */ /* 0x000fea0003800000 */
[----:B------:R-:W-:Y:S02]  /*169c0*/  ISETP.NE.AND P0, PT, R33, 0x7ff00000, PT ;  /* 0x7ff000002100780c */ /* 0x000fe40003f05270 */
[----:B------:R-:W-:Y:S02]  /*169d0*/  LOP3.LUT R25, R31, 0x80000000, R3, 0x48, !PT ;  /* 0x800000001f197812 */ /* 0x000fe400078e4803 */
[----:B------:R-:W-:-:S13]  /*169e0*/  ISETP.EQ.OR P0, PT, R32, RZ, !P0 ;  /* 0x000000ff2000720c */ /* 0x000fda0004702670 */
[----:B------:R-:W-:Y:S01]  /*169f0*/  @P0 LOP3.LUT R2, R25, 0x7ff00000, RZ, 0xfc, !PT ;  /* 0x7ff0000019020812 */ /* 0x000fe200078efcff */
[----:B------:R-:W-:Y:S01]  /*16a00*/  @!P0 IMAD.MOV.U32 R24, RZ, RZ, RZ ;  /* 0x000000ffff188224 */ /* 0x000fe200078e00ff */
[----:B------:R-:W-:-:S03]  /*16a10*/  @P0 MOV R24, RZ ;  /* 0x000000ff00180202 */ /* 0x000fc60000000f00 */
[----:B------:R-:W-:Y:S01]  /*16a20*/  @P0 IMAD.MOV.U32 R25, RZ, RZ, R2 ;  /* 0x000000ffff190224 */ /* 0x000fe200078e0002 */
[----:B------:R-:W-:Y:S06]  /*16a30*/  BRA `(.L_x_5151) ;  /* 0x0000000000147947 */ /* 0x000fec0003800000 */
.L_x_5153:
[----:B------:R-:W-:Y:S01]  /*16a40*/  LOP3.LUT R25, R3, 0x80000, RZ, 0xfc, !PT ;  /* 0x0008000003197812 */ /* 0x000fe200078efcff */
[----:B------:R-:W-:Y:S01]  /*16a50*/  IMAD.MOV.U32 R24, RZ, RZ, R2 ;  /* 0x000000ffff187224 */ /* 0x000fe200078e0002 */
[----:B------:R-:W-:Y:S06]  /*16a60*/  BRA `(.L_x_5151) ;  /* 0x0000000000087947 */ /* 0x000fec0003800000 */
.L_x_5152:
[----:B------:R-:W-:Y:S01]  /*16a70*/  LOP3.LUT R25, R31, 0x80000, RZ, 0xfc, !PT ;  /* 0x000800001f197812 */ /* 0x000fe200078efcff */
[----:B------:R-:W-:-:S07]  /*16a80*/  IMAD.MOV.U32 R24, RZ, RZ, R30 ;  /* 0x000000ffff187224 */ /* 0x000fce00078e001e */
.L_x_5151:
[----:B------:R-:W-:Y:S05]  /*16a90*/  BSYNC.RECONVERGENT B0 ;  /* 0x0000000000007941 */ /* 0x000fea0003800200 */
.L_x_5149:
[----:B------:R-:W-:Y:S02]  /*16aa0*/  HFMA2 R3, -RZ, RZ, 0, 0 ;  /* 0x00000000ff037431 */ /* 0x000fe400000001ff */
[----:B------:R-:W-:-:S04]  /*16ab0*/  IMAD.MOV.U32 R2, RZ, RZ, R0 ;  /* 0x000000ffff027224 */ /* 0x000fc800078e0000 */
[----:B------:R-:W-:Y:S05]  /*16ac0*/  RET.REL.NODEC R2 `(_ZN2at6native18elementwise_kernelILi128ELi4EZNS0_15gpu_kernel_implIZZZNS0_15tan_kernel_cudaERNS_18TensorIteratorBaseEENKUlvE_clEvENKUlvE_clEvEUlN3c107complexIdEEE_EEvS4_RKT_EUliE_EEviT1_) ;  /* 0xfffffe94024c7950 */ /* 0x000fea0003c3ffff */
        .weak           $__internal_1_$__cuda_sm20_dsqrt_rn_f64_mediumpath_v1
        .type           $__internal_1_$__cuda_sm20_dsqrt_rn_f64_mediumpath_v1,@function
        .size           $__internal_1_$__cuda_sm20_dsqrt_rn_f64_mediumpath_v1,($_ZN2at6native18elementwise_kernelILi128ELi4EZNS0_15gpu_kernel_implIZZZNS0_15tan_kernel_cudaERNS_18TensorIteratorBaseEENKUlvE_clEvENKUlvE_clEvEUlN3c107complexIdEEE_EEvS4_RKT_EUliE_EEviT1_$__internal_trig_reduction_slowpathd - $__internal_1_$__cuda_sm20_dsqrt_rn_f64_mediumpath_v1)
$__internal_1_$__cuda_sm20_dsqrt_rn_f64_mediumpath_v1:
[----:B------:R-:W-:Y:S01]  /*16ad0*/  ISETP.GE.U32.AND P0, PT, R2, -0x3400000, PT ;  /* 0xfcc000000200780c */ /* 0x000fe20003f06070 */
[----:B------:R-:W-:Y:S01]  /*16ae0*/  BSSY.RECONVERGENT B1, `(.L_x_5154) ;  /* 0x0000029000017945 */ /* 0x000fe20003800200 */
[----:B------:R-:W-:Y:S01]  /*16af0*/  IMAD.MOV.U32 R8, RZ, RZ, R12 ;  /* 0x000000ffff087224 */ /* 0x000fe200078e000c */
[----:B------:R-:W-:Y:S01]  /*16b00*/  MOV R12, R15 ;  /* 0x0000000f000c7202 */ /* 0x000fe20000000f00 */
[----:B------:R-:W-:Y:S02]  /*16b10*/  IMAD.MOV.U32 R9, RZ, RZ, R13 ;  /* 0x000000ffff097224 */ /* 0x000fe400078e000d */
[----:B------:R-:W-:Y:S02]  /*16b20*/  IMAD.MOV.U32 R2, RZ, RZ, R0 ;  /* 0x000000ffff027224 */ /* 0x000fe400078e0000 */
[----:B------:R-:W-:Y:S02]  /*16b30*/  IMAD.MOV.U32 R10, RZ, RZ, R14 ;  /* 0x000000ffff0a7224 */ /* 0x000fe400078e000e */
[----:B------:R-:W-:-:S03]  /*16b40*/  IMAD.MOV.U32 R13, RZ, RZ, R24 ;  /* 0x000000ffff0d7224 */ /* 0x000fc600078e0018 */
[----:B------:R-:W-:Y:S05]  /*16b50*/  @!P0 BRA `(.L_x_5155) ;  /* 0x0000000000208947 */ /* 0x000fea0003800000 */
[----:B------:R-:W-:-:S10]  /*16b60*/  DFMA.RM R2, R2, R10, R12 ;  /* 0x0000000a0202722b */ /* 0x000fd4000000400c */
[----:B------:R-:W-:-:S05]  /*16b70*/  IADD3 R10, P0, PT, R2, 0x1, RZ ;  /* 0x00000001020a7810 */ /* 0x000fca0007f1e0ff */
[----:B------:R-:W-:-:S06]  /*16b80*/  IMAD.X R11, RZ, RZ, R3, P0 ;  /* 0x000000ffff0b7224 */ /* 0x000fcc00000e0603 */
[----:B------:R-:W-:-:S08]  /*16b90*/  DFMA.RP R8, -R2, R10, R8 ;  /* 0x0000000a0208722b */ /* 0x000fd00000008108 */
[----:B------:R-:W-:-:S06]  /*16ba0*/  DSETP.GT.AND P0, PT, R8, RZ, PT ;  /* 0x000000ff0800722a */ /* 0x000fcc0003f04000 */
[----:B------:R-:W-:Y:S02]  /*16bb0*/  FSEL R2, R10, R2, P0 ;  /* 0x000000020a027208 */ /* 0x000fe40000000000 */
[----:B------:R-:W-:Y:S01]  /*16bc0*/  FSEL R3, R11, R3, P0 ;  /* 0x000000030b037208 */ /* 0x000fe20000000000 */
[----:B------:R-:W-:Y:S06]  /*16bd0*/  BRA `(.L_x_5156) ;  /* 0x0000000000647947 */ /* 0x000fec0003800000 */
.L_x_5155:
[----:B------:R-:W-:-:S14]  /*16be0*/  DSETP.NE.AND P0, PT, R8, RZ, PT ;  /* 0x000000ff0800722a */ /* 0x000fdc0003f05000 */
[----:B------:R-:W-:Y:S05]  /*16bf0*/  @!P0 BRA `(.L_x_5157) ;  /* 0x0000000000588947 */ /* 0x000fea0003800000 */
[----:B------:R-:W-:-:S13]  /*16c00*/  ISETP.GE.AND P0, PT, R9, RZ, PT ;  /* 0x000000ff0900720c */ /* 0x000fda0003f06270 */
[----:B------:R-:W-:Y:S02]  /*16c10*/  @!P0 IMAD.MOV.U32 R2, RZ, RZ, 0x0 ;  /* 0x00000000ff028424 */ /* 0x000fe400078e00ff */
[----:B------:R-:W-:Y:S01]  /*16c20*/  @!P0 IMAD.MOV.U32 R3, RZ, RZ, -0x80000 ;  /* 0xfff80000ff038424 */ /* 0x000fe200078e00ff */
[----:B------:R-:W-:Y:S06]  /*16c30*/  @!P0 BRA `(.L_x_5156) ;  /* 0x00000000004c8947 */ /* 0x000fec0003800000 */
[----:B------:R-:W-:-:S13]  /*16c40*/  ISETP.GT.AND P0, PT, R9, 0x7fefffff, PT ;  /* 0x7fefffff0900780c */ /* 0x000fda0003f04270 */
[----:B------:R-:W-:Y:S05]  /*16c50*/  @P0 BRA `(.L_x_5157) ;  /* 0x0000000000400947 */ /* 0x000fea0003800000 */
[----:B------:R-:W-:Y:S01]  /*16c60*/  DMUL R2, R8, 8.11296384146066816958e+31 ;  /* 0x4690000008027828 */ /* 0x000fe20000000000 */
[----:B------:R-:W-:Y:S01]  /*16c70*/  IMAD.MOV.U32 R12, RZ, RZ, 0x0 ;  /* 0x00000000ff0c7424 */ /* 0x000fe200078e00ff */
[----:B------:R-:W-:Y:S01]  /*16c80*/  MOV R8, RZ ;  /* 0x000000ff00087202 */ /* 0x000fe20000000f00 */
[----:B------:R-:W-:-:S03]  /*16c90*/  IMAD.MOV.U32 R13, RZ, RZ, 0x3fd80000 ;  /* 0x3fd80000ff0d7424 */ /* 0x000fc600078e00ff */
[----:B------:R-:W0:Y:S02]  /*16ca0*/  MUFU.RSQ64H R9, R3 ;  /* 0x0000000300097308 */ /* 0x000e240000001c00 */
[----:B0-----:R-:W-:-:S08]  /*16cb0*/  DMUL R10, R8, R8 ;  /* 0x00000008080a7228 */ /* 0x001fd00000000000 */
[----:B------:R-:W-:-:S08]  /*16cc0*/  DFMA R10, R2, -R10, 1 ;  /* 0x3ff00000020a742b */ /* 0x000fd0000000080a */
[----:B------:R-:W-:Y:S02]  /*16cd0*/  DFMA R12, R10, R12, 0.5 ;  /* 0x3fe000000a0c742b */ /* 0x000fe4000000000c */
[----:B------:R-:W-:-:S08]  /*16ce0*/  DMUL R10, R8, R10 ;  /* 0x0000000a080a7228 */ /* 0x000fd00000000000 */
[----:B------:R-:W-:-:S08]  /*16cf0*/  DFMA R10, R12, R10, R8 ;  /* 0x0000000a0c0a722b */ /* 0x000fd00000000008 */
[----:B------:R-:W-:Y:S02]  /*16d00*/  DMUL R8, R2, R10 ;  /* 0x0000000a02087228 */ /* 0x000fe40000000000 */
[----:B------:R-:W-:-:S06]  /*16d10*/  VIADD R11, R11, 0xfff00000 ;  /* 0xfff000000b0b7836 */ /* 0x000fcc0000000000 */
[----:B------:R-:W-:-:S08]  /*16d20*/  DFMA R12, R8, -R8, R2 ;  /* 0x80000008080c722b */ /* 0x000fd00000000002 */
[----:B------:R-:W-:-:S10]  /*16d30*/  DFMA R2, R10, R12, R8 ;  /* 0x0000000c0a02722b */ /* 0x000fd40000000008 */
[----:B------:R-:W-:Y:S01]  /*16d40*/  VIADD R3, R3, 0xfcb00000 ;  /* 0xfcb0000003037836 */ /* 0x000fe20000000000 */
[----:B------:R-:W-:Y:S06]  /*16d50*/  BRA `(.L_x_5156) ;  /* 0x0000000000047947 */ /* 0x000fec0003800000 */
.L_x_5157:
[----:B------:R-:W-:-:S11]  /*16d60*/  DADD R2, R8, R8 ;  /* 0x0000000008027229 */ /* 0x000fd60000000008 */
.L_x_5156:
[----:B------:R-:W-:Y:S05]  /*16d70*/  BSYNC.RECONVERGENT B1 ;  /* 0x0000000000017941 */ /* 0x000fea0003800200 */
.L_x_5154:
[----:B------:R-:W-:Y:S01]  /*16d80*/  MOV R10, R2 ;  /* 0x00000002000a7202 */ /* 0x000fe20000000f00 */
[----:B------:R-:W-:Y:S02]  /*16d90*/  IMAD.MOV.U32 R11, RZ, RZ, R3 ;  /* 0x000000ffff0b7224 */ /* 0x000fe400078e0003 */
[----:B------:R-:W-:Y:S02]  /*16da0*/  IMAD.MOV.U32 R2, RZ, RZ, R25 ;  /* 0x000000ffff027224 */ /* 0x000fe400078e0019 */
[----:B------:R-:W-:-:S04]  /*16db0*/  IMAD.MOV.U32 R3, RZ, RZ, 0x0 ;  /* 0x00000000ff037424 */ /* 0x000fc800078e00ff */
[----:B------:R-:W-:Y:S05]  /*16dc0*/  RET.REL.NODEC R2 `(_ZN2at6native18elementwise_kernelILi128ELi4EZNS0_15gpu_kernel_implIZZZNS0_15tan_kernel_cudaERNS_18TensorIteratorBaseEENKUlvE_clEvENKUlvE_clEvEUlN3c107complexIdEEE_EEvS4_RKT_EUliE_EEviT1_) ;  /* 0xfffffe90028c7950 */ /* 0x000fea0003c3ffff */
        .type           $_ZN2at6native18elementwise_kernelILi128ELi4EZNS0_15gpu_kernel_implIZZZNS0_15tan_kernel_cudaERNS_18TensorIteratorBaseEENKUlvE_clEvENKUlvE_clEvEUlN3c107complexIdEEE_EEvS4_RKT_EUliE_EEviT1_$__internal_trig_reduction_slowpathd,@function
        .size           $_ZN2at6native18elementwise_kernelILi128ELi4EZNS0_15gpu_kernel_implIZZZNS0_15tan_kernel_cudaERNS_18TensorIteratorBaseEENKUlvE_clEvENKUlvE_clEvEUlN3c107complexIdEEE_EEvS4_RKT_EUliE_EEviT1_$__internal_trig_reduction_slowpathd,(.L_x_7473 - $_ZN2at6native18elementwise_kernelILi128ELi4EZNS0_15gpu_kernel_implIZZZNS0_15tan_kernel_cudaERNS_18TensorIteratorBaseEENKUlvE_clEvENKUlvE_clEvEUlN3c107complexIdEEE_EEvS4_RKT_EUliE_EEviT1_$__internal_trig_reduction_slowpathd)
$_ZN2at6native18elementwise_kernelILi128ELi4EZNS0_15gpu_kernel_implIZZZNS0_15tan_kernel_cudaERNS_18TensorIteratorBaseEENKUlvE_clEvENKUlvE_clEvEUlN3c107complexIdEEE_EEvS4_RKT_EUliE_EEviT1_$__internal_trig_reduction_slowpathd:
[----:B------:R-:W-:Y:S01]  /*16dd0*/  SHF.R.U32.HI R0, RZ, 0x14, R12 ;  /* 0x00000014ff007819 */ /* 0x000fe2000001160c */
[----:B------:R-:W-:Y:S02]  /*16de0*/  HFMA2 R4, -RZ, RZ, 0, 0 ;  /* 0x00000000ff047431 */ /* 0x000fe400000001ff */
[----:B------:R-:W-:Y:S01]  /*16df0*/  IMAD.MOV.U32 R7, RZ, RZ, R2 ;  /* 0x000000ffff077224 */ /* 0x000fe200078e0002 */
        /* <DEDUP_REMOVED lines=16> */
[----:B------:R-:W-:Y:S01]  /*16f00*/  IMAD.SHL.U32 R33, R7, 0x800, RZ ;  /* 0x0000080007217824 */ /* 0x000fe200078e00ff */
[----:B------:R-:W-:Y:S01]  /*16f10*/  IADD3 R11, PT, PT, RZ, -R8, -R9 ;  /* 0x80000008ff0b7210 */ /* 0x000fe20007ffe809 */
[----:B------:R-:W-:Y:S01]  /*16f20*/  IMAD.MOV.U32 R13, RZ, RZ, R4 ;  /* 0x000000ffff0d7224 */ /* 0x000fe200078e0004 */
[----:B------:R-:W-:Y:S01]  /*16f30*/  CS2R R28, SRZ ;  /* 0x00000000001c7805 */ /* 0x000fe2000001ff00 */
[----:B------:R-:W-:Y:S01]  /*16f40*/  IMAD.MOV.U32 R32, RZ, RZ, RZ ;  /* 0x000000ffff207224 */ /* 0x000fe200078e00ff */
[----:B------:R-:W1:Y:S01]  /*16f50*/  LDC.64 R2, c[0x4][0x168] ;  /* 0x01005a00ff027b82 */ /* 0x000e620000000a00 */
[----:B------:R-:W-:-:S07]  /*16f60*/  LOP3.LUT R35, R5, 0x80000000, RZ, 0xfc, !PT ;  /* 0x8000000005237812 */ /* 0x000fce00078efcff */
.L_x_5162:
[----:B0-----:R-:W-:Y:S01]  /*16f70*/  R2UR UR4, R30 ;  /* 0x000000001e0472ca */ /* 0x001fe200000e0000 */
[----:B-1----:R-:W-:Y:S01]  /*16f80*/  IMAD.WIDE R4, R13, 0x8, R2 ;  /* 0x000000080d047825 */ /* 0x002fe200078e0202 */
[----:B------:R-:W-:-:S13]  /*16f90*/  R2UR UR5, R31 ;  /* 0x000000001f0572ca */ /* 0x000fda00000e0000 */
[----:B------:R-:W2:Y:S01]  /*16fa0*/  LDG.E.64.CONSTANT R4, desc[UR4][R4.64] ;  /* 0x0000000404047981 */ /* 0x000ea2000c1e9b00 */
[----:B------:R-:W-:Y:S01]  /*16fb0*/  MOV R6, R28 ;  /* 0x0000001c00067202 */ /* 0x000fe20000000f00 */
[----:B------:R-:W-:Y:S02]  /*16fc0*/  IMAD.MOV.U32 R7, RZ, RZ, R29 ;  /* 0x000000ffff077224 */ /* 0x000fe400078e001d */
[----:B------:R-:W-:Y:S02]  /*16fd0*/  VIADD R11, R11, 0x1 ;  /* 0x000000010b0b7836 */ /* 0x000fe40000000000 */
[----:B------:R-:W-:Y:S02]  /*16fe0*/  VIADD R13, R13, 0x1 ;  /* 0x000000010d0d7836 */ /* 0x000fe40000000000 */
        /* <DEDUP_REMOVED lines=8> */
[----:B------:R-:W-:Y:S01]  /*17070*/  IMAD.X R4, RZ, RZ, R28, P2 ;  /* 0x000000ffff047224 */ /* 0x000fe200010e061c */
[----:B------:R2:W-:Y:S01]  /*17080*/  STL.64 [R15], R6 ;  /* 0x000000060f007387 */ /* 0x0005e20000100a00 */
[----:B------:R-:W-:-:S03]  /*17090*/  IMAD.HI.U32 R34, R5, R35, RZ ;  /* 0x0000002305227227 */ /* 0x000fc600078e00ff */
[----:B------:R-:W-:Y:S01]  /*170a0*/  IADD3.X R4, P0, PT, R29, R4, RZ, P0, !PT ;  /* 0x000000041d047210 */ /* 0x000fe2000071e4ff */
[----:B------:R-:W-:Y:S02]  /*170b0*/  IMAD R5, R5, R35, RZ ;  /* 0x0000002305057224 */ /* 0x000fe400078e02ff */
[----:B------:R-:W-:-:S03]  /*170c0*/  VIADD R32, R32, 0x1 ;  /* 0x0000000120207836 */ /* 0x000fc60000000000 */
[----:B------:R-:W-:Y:S02]  /*170d0*/  IADD3.X R28, P1, PT, R5, R4, RZ, P1, !PT ;  /* 0x00000004051c7210 */ /* 0x000fe40000f3e4ff */
[----:B------:R-:W-:Y:S02]  /*170e0*/  IADD3.X R4, PT, PT, R34, RZ, RZ, P0, !PT ;  /* 0x000000ff22047210 */ /* 0x000fe400007fe4ff */
[----:B------:R-:W-:-:S03]  /*170f0*/  ISETP.NE.AND P0, PT, R11, -0xf, PT ;  /* 0xfffffff10b00780c */ /* 0x000fc60003f05270 */
[----:B------:R-:W-:-:S10]  /*17100*/  IMAD.X R29, RZ, RZ, R4, P1 ;  /* 0x000000ffff1d7224 */ /* 0x000fd400008e0604 */
[----:B--2---:R-:W-:Y:S05]  /*17110*/  @P0 BRA `(.L_x_5162) ;  /* 0xfffffffc00940947 */ /* 0x004fea000383ffff */
[----:B------:R-:W-:Y:S05]  /*17120*/  BSYNC.RECONVERGENT B1 ;  /* 0x0000000000017941 */ /* 0x000fea0003800200 */
.L_x_5161:
[----:B------:R-:W-:-:S07]  /*17130*/  IMAD.MOV.U32 R4, RZ, RZ, R9 ;  /* 0x000000ffff047224 */ /* 0x000fce00078e0009 */
.L_x_5160:
[----:B------:R-:W-:Y:S05]  /*17140*/  BSYNC.RECONVERGENT B0 ;  /* 0x0000000000007941 */ /* 0x000fea0003800200 */
.L_x_5159:
        /* <DEDUP_REMOVED lines=16> */
[----:B------:R-:W-:Y:S02]  /*17250*/  @P0 SHF.R.U32.HI R7, RZ, R0, R9 ;  /* 0x00000000ff070219 */ /* 0x000fe40000011609 */
[----:B------:R-:W-:Y:S02]  /*17260*/  @P0 LOP3.LUT R2, R11, R6, RZ, 0xfc, !PT ;  /* 0x000000060b020212 */ /* 0x000fe400078efcff */
[----:B----4-:R-:W-:Y:S02]  /*17270*/  @P0 SHF.L.U32 R9, R4, R33, RZ ;  /* 0x0000002104090219 */ /* 0x010fe400000006ff */
[----:B0-----:R-:W-:Y:S02]  /*17280*/  @P0 SHF.R.U64 R28, R13, R0, R15 ;  /* 0x000000000d1c0219 */ /* 0x001fe4000000120f */
[----:B------:R-:W-:Y:S01]  /*17290*/  @P0 LOP3.LUT R3, R8, R7, RZ, 0xfc, !PT ;  /* 0x0000000708030212 */ /* 0x000fe200078efcff */
[----:B------:R-:W-:Y:S01]  /*172a0*/  IMAD.SHL.U32 R8, R2, 0x4, RZ ;  /* 0x0000000402087824 */ /* 0x000fe200078e00ff */
[----:B------:R-:W-:-:S02]  /*172b0*/  @P0 SHF.L.U64.HI R7, R4, R33, R5 ;  /* 0x0000002104070219 */ /* 0x000fc40000010205 */
[----:B------:R-:W-:Y:S02]  /*172c0*/  @P0 LOP3.LUT R4, R9, R28, RZ, 0xfc, !PT ;  /* 0x0000001c09040212 */ /* 0x000fe400078efcff */
[----:B------:R-:W-:Y:S02]  /*172d0*/  @P0 SHF.R.U32.HI R0, RZ, R0, R15 ;  /* 0x00000000ff000219 */ /* 0x000fe4000001160f */
        /* <DEDUP_REMOVED lines=25> */
[----:B------:R-:W-:Y:S02]  /*17470*/  LOP3.LUT R2, R0, 0x3f, RZ, 0xc0, !PT ;  /* 0x0000003f00027812 */ /* 0x000fe400078ec0ff */
[--C-:B------:R-:W-:Y:S02]  /*17480*/  SHF.R.U64 R6, R8, 0x1, R9.reuse ;  /* 0x0000000108067819 */ /* 0x100fe40000001209 */
        /* <DEDUP_REMOVED lines=8> */
.L_x_5164:
[----:B------:R-:W-:Y:S05]  /*17510*/  BSYNC.RECONVERGENT B0 ;  /* 0x0000000000007941 */ /* 0x000fea0003800200 */
.L_x_5163:
        /* <DEDUP_REMOVED lines=23> */
[----:B------:R-:W-:Y:S01]  /*17690*/  IMAD.X R6, RZ, RZ, R6, P2 ;  /* 0x000000ffff067224 */ /* 0x000fe200010e0606 */
[----:B------:R-:W-:-:S02]  /*176a0*/  IADD3 R7, PT, PT, R7, -R0, RZ ;  /* 0x8000000007077210 */ /* 0x000fc40007ffe0ff */
[----:B------:R-:W-:Y:S02]  /*176b0*/  @!P0 LOP3.LUT R2, R2, 0x80000000, RZ, 0x3c, !PT ;  /* 0x8000000002028812 */ /* 0x000fe400078e3cff */
[----:B------:R-:W-:-:S04]  /*176c0*/  SHF.R.U64 R3, R3, 0xa, R6 ;  /* 0x0000000a03037819 */ /* 0x000fc80000001206 */
[----:B------:R-:W-:-:S03]  /*176d0*/  IADD3 R3, P2, PT, R3, 0x1, RZ ;  /* 0x0000000103037810 */ /* 0x000fc60007f5e0ff */
[----:B------:R-:W-:Y:S01]  /*176e0*/  @P1 IMAD.MOV R4, RZ, RZ, -R4 ;  /* 0x000000ffff041224 */ /* 0x000fe200078e0a04 */
[----:B------:R-:W-:-:S04]  /*176f0*/  LEA.HI.X R6, R6, RZ, RZ, 0x16, P2 ;  /* 0x000000ff06067211 */ /* 0x000fc800010fb4ff */
[--C-:B------:R-:W-:Y:S01]  /*17700*/  SHF.R.U64 R0, R3, 0x1, R6.reuse ;  /* 0x0000000103007819 */ /* 0x100fe20000001206 */
[----:B------:R-:W-:Y:S01]  /*17710*/  IMAD.SHL.U32 R3, R7, 0x100000, RZ ;  /* 0x0010000007037824 */ /* 0x000fe200078e00ff */
[----:B------:R-:W-:Y:S02]  /*17720*/  SHF.R.U32.HI R6, RZ, 0x1, R6 ;  /* 0x00000001ff067819 */ /* 0x000fe40000011606 */
[----:B------:R-:W-:-:S04]  /*17730*/  IADD3 R7, P2, P3, RZ, RZ, R0 ;  /* 0x000000ffff077210 */ /* 0x000fc80007b5e000 */
[----:B------:R-:W-:-:S04]  /*17740*/  IADD3.X R3, PT, PT, R3, 0x3fe00000, R6, P2, P3 ;  /* 0x3fe0000003037810 */ /* 0x000fc800017e6406 */
[----:B------:R-:W-:-:S07]  /*17750*/  LOP3.LUT R12, R3, R2, RZ, 0xfc, !PT ;  /* 0x00000002030c7212 */ /* 0x000fce00078efcff */
.L_x_5158:
[----:B------:R-:W-:Y:S01]  /*17760*/  IMAD.MOV.U32 R11, RZ, RZ, 0x0 ;  /* 0x00000000ff0b7424 */ /* 0x000fe200078e00ff */
[----:B------:R-:W-:Y:S01]  /*17770*/  MOV R2, R7 ;  /* 0x0000000700027202 */ /* 0x000fe20000000f00 */
[----:B------:R-:W-:Y:S02]  /*17780*/  IMAD.MOV.U32 R0, RZ, RZ, R4 ;  /* 0x000000ffff007224 */ /* 0x000fe400078e0004 */
[----:B------:R-:W-:Y:S01]  /*17790*/  IMAD.MOV.U32 R3, RZ, RZ, R12 ;  /* 0x000000ffff037224 */ /* 0x000fe200078e000c */
[----:B------:R-:W-:Y:S06]  /*177a0*/  RET.REL.NODEC R10 `(_ZN2at6native18elementwise_kernelILi128ELi4EZNS0_15gpu_kernel_implIZZZNS0_15tan_kernel_cudaERNS_18TensorIteratorBaseEENKUlvE_clEvENKUlvE_clEvEUlN3c107complexIdEEE_EEvS4_RKT_EUliE_EEviT1_) ;  /* 0xfffffe880a147950 */ /* 0x000fec0003c3ffff */
.L_x_5165:
        /* <DEDUP_REMOVED lines=13> */
.L_x_7473:


//--------------------- .text._ZN2at6native27unrolled_elementwise_kernelIZZZNS0_15tan_kernel_cudaERNS_18TensorIteratorBaseEENKUlvE_clEvENKUlvE_clEvEUlN3c107complexIdEEE_St5arrayIPcLm2EELi4E23TrivialOffsetCalculatorILi1EjESE_NS0_6memory12LoadWithCastILi1EEENSF_13StoreWithCastILi1EEEEEviT_T0_T2_T3_T4_T5_ --------------------------
	.section	.text._ZN2at6native27unrolled_elementwise_kernelIZZZNS0_15tan_kernel_cudaERNS_18TensorIteratorBaseEENKUlvE_clEvENKUlvE_clEvEUlN3c107complexIdEEE_St5arrayIPcLm2EELi4E23TrivialOffsetCalculatorILi1EjESE_NS0_6memory12LoadWithCastILi1EEENSF_13StoreWithCastILi1EEEEEviT_T0_T2_T3_T4_T5_,"ax",@progbits
	.align	128
        .global         _ZN2at6native27unrolled_elementwise_kernelIZZZNS0_15tan_kernel_cudaERNS_18TensorIteratorBaseEENKUlvE_clEvENKUlvE_clEvEUlN3c107complexIdEEE_St5arrayIPcLm2EELi4E23TrivialOffsetCalculatorILi1EjESE_NS0_6memory12LoadWithCastILi1EEENSF_13StoreWithCastILi1EEEEEviT_T0_T2_T3_T4_T5_
        .type           _ZN2at6native27unrolled_elementwise_kernelIZZZNS0_15tan_kernel_cudaERNS_18TensorIteratorBaseEENKUlvE_clEvENKUlvE_clEvEUlN3c107complexIdEEE_St5arrayIPcLm2EELi4E23TrivialOffsetCalculatorILi1EjESE_NS0_6memory12LoadWithCastILi1EEENSF_13StoreWithCastILi1EEEEEviT_T0_T2_T3_T4_T5_,@function
        .size           _ZN2at6native27unrolled_elementwise_kernelIZZZNS0_15tan_kernel_cudaERNS_18TensorIteratorBaseEENKUlvE_clEvENKUlvE_clEvEUlN3c107complexIdEEE_St5arrayIPcLm2EELi4E23TrivialOffsetCalculatorILi1EjESE_NS0_6memory12LoadWithCastILi1EEENSF_13StoreWithCastILi1EEEEEviT_T0_T2_T3_T4_T5_,(.L_x_7476 - _ZN2at6native27unrolled_elementwise_kernelIZZZNS0_15tan_kernel_cudaERNS_18TensorIteratorBaseEENKUlvE_clEvENKUlvE_clEvEUlN3c107complexIdEEE_St5arrayIPcLm2EELi4E23TrivialOffsetCalculatorILi1EjESE_NS0_6memory12LoadWithCastILi1EEENSF_13StoreWithCastILi1EEEEEviT_T0_T2_T3_T4_T5_)
        .other          _ZN2at6native27unrolled_elementwise_kernelIZZZNS0_15tan_kernel_cudaERNS_18TensorIteratorBaseEENKUlvE_clEvENKUlvE_clEvEUlN3c107complexIdEEE_St5arrayIPcLm2EELi4E23TrivialOffsetCalculatorILi1EjESE_NS0_6memory12LoadWithCastILi1EEENSF_13StoreWithCastILi1EEEEEviT_T0_T2_T3_T4_T5_,@"STO_CUDA_ENTRY STV_DEFAULT"
_ZN2at6native27unrolled_elementwise_kernelIZZZNS0_15tan_kernel_cudaERNS_18TensorIteratorBaseEENKUlvE_clEvENKUlvE_clEvEUlN3c107complexIdEEE_St5arrayIPcLm2EELi4E23TrivialOffsetCalculatorILi1EjESE_NS0_6memory12LoadWithCastILi1EEENSF_13StoreWithCastILi1EEEEEviT_T0_T2_T3_T4_T5_:
.text._ZN2at6native27unrolled_elementwise_kernelIZZZNS0_15tan_kernel_cudaERNS_18TensorIteratorBaseEENKUlvE_clEvENKUlvE_clEvEUlN3c107complexIdEEE_St5arrayIPcLm2EELi4E23TrivialOffsetCalculatorILi1EjESE_NS0_6memory12LoadWithCastILi1EEENSF_13StoreWithCastILi1EEEEEviT_T0_T2_T3_T4_T5_:
        /* <DEDUP_REMOVED lines=8> */
[----:B------:R-:W-:-:S02]  /*0080*/  CS2R R18, SRZ ;  /* 0x0000000000127805 */ /* 0x000fc4000001ff00 */
[----:B------:R-:W-:Y:S01]  /*0090*/  CS2R R16, SRZ ;  /* 0x0000000000107805 */ /* 0x000fe2000001ff00 */
[----:B-1----:R-:W-:Y:S02]  /*00a0*/  IMAD R33, R35, -0x200, R0 ;  /* 0xfffffe0023217824 */ /* 0x002fe400078e0200 */
        /* <DEDUP_REMOVED lines=25> */
.L_x_5172:
[----:B------:R-:W2:Y:S01]  /*0240*/  LDG.E.U8 R2, desc[UR36][R2.64] ;  /* 0x0000002402027981 */ /* 0x000ea2000c1e1100 */
[----:B------:R-:W-:Y:S01]  /*0250*/  CS2R R18, SRZ ;  /* 0x0000000000127805 */ /* 0x000fe2000001ff00 */
[----:B--2---:R0:W1:Y:S01]  /*0260*/  I2F.F64.U16 R16, R2 ;  /* 0x0000000200107312 */ /* 0x0040620000101800 */
[----:B------:R-:W-:Y:S05]  /*0270*/  BRA `(.L_x_5174) ;  /* 0x0000000c00b87947 */ /* 0x000fea0003800000 */
.L_x_5171:
        /* <DEDUP_REMOVED lines=8> */
[----:B--2---:R0:W1:Y:S01]  /*0300*/  I2F.F64.S64 R16, R2 ;  /* 0x0000000200107312 */ /* 0x0040620000301c00 */
[----:B------:R-:W-:Y:S05]  /*0310*/  BRA `(.L_x_5174) ;  /* 0x0000000c00907947 */ /* 0x000fea0003800000 */
.L_x_5176:
[----:B------:R-:W2:Y:S01]  /*0320*/  LDG.E R2, desc[UR36][R2.64] ;  /* 0x0000002402027981 */ /* 0x000ea2000c1e1900 */
[----:B------:R-:W-:Y:S01]  /*0330*/  CS2R R18, SRZ ;  /* 0x0000000000127805 */ /* 0x000fe2000001ff00 */
[----:B--2---:R2:W3:Y:S01]  /*0340*/  I2F.F64 R16, R2 ;  /* 0x0000000200107312 */ /* 0x0044e20000201c00 */
[----:B------:R-:W-:Y:S05]  /*0350*/  BRA `(.L_x_5174) ;  /* 0x0000000c00807947 */ /* 0x000fea0003800000 */
.L_x_5175:
[----:B------:R-:W2:Y:S01]  /*0360*/  LDG.E.U16 R2, desc[UR36][R2.64] ;  /* 0x0000002402027981 */ /* 0x000ea2000c1e1500 */
[----:B------:R-:W-:Y:S01]  /*0370*/  CS2R R18, SRZ ;  /* 0x0000000000127805 */ /* 0x000fe2000001ff00 */
[----:B--2---:R4:W0:Y:S01]  /*0380*/  I2F.F64.S16 R16, R2 ;  /* 0x0000000200107312 */ /* 0x0048220000101c00 */
[----:B------:R-:W-:Y:S05]  /*0390*/  BRA `(.L_x_5174) ;  /* 0x0000000c00707947 */ /* 0x000fea0003800000 */
.L_x_5170:
        /* <DEDUP_REMOVED lines=11> */
.L_x_5178:
[----:B------:R-:W2:Y:S01]  /*0450*/  LDG.E.U16 R0, desc[UR36][R2.64] ;  /* 0x0000002402007981 */ /* 0x000ea2000c1e1500 */
[----:B------:R-:W-:Y:S01]  /*0460*/  CS2R R18, SRZ ;  /* 0x0000000000127805 */ /* 0x000fe2000001ff00 */
[----:B--2---:R-:W-:-:S05]  /*0470*/  HADD2.F32 R0, -RZ, R0.H0_H0 ;  /* 0x20000000ff007230 */ /* 0x004fca0000004100 */
[----:B------:R-:W-:-:S04]  /*0480*/  FMUL.FTZ R0, R0, 1 ;  /* 0x3f80000000007820 */ /* 0x000fc80000410000 */
[----:B------:R0:W1:Y:S01]  /*0490*/  F2F.F64.F32 R16, R0 ;  /* 0x0000000000107310 */ /* 0x0000620000201800 */
[----:B------:R-:W-:Y:S05]  /*04a0*/  BRA `(.L_x_5174) ;  /* 0x0000000c002c7947 */ /* 0x000fea0003800000 */
.L_x_5177:
        /* <DEDUP_REMOVED lines=12> */
.L_x_5180:
        /* <DEDUP_REMOVED lines=8> */
.L_x_5179:
[----:B------:R0:W5:Y:S01]  /*05f0*/  LDG.E.64 R16, desc[UR36][R2.64] ;  /* 0x0000002402107981 */ /* 0x000162000c1e1b00 */
[----:B------:R-:W-:Y:S01]  /*0600*/  CS2R R18, SRZ ;  /* 0x0000000000127805 */ /* 0x000fe2000001ff00 */
[----:B------:R-:W-:Y:S06]  /*0610*/  BRA `(.L_x_5174) ;  /* 0x0000000800d07947 */ /* 0x000fec0003800000 */
.L_x_5169:
        /* <DEDUP_REMOVED lines=14> */
.L_x_5183:
[----:B------:R0:W5:Y:S01]  /*0700*/  LDG.E.128 R16, desc[UR36][R2.64] ;  /* 0x0000002402107981 */ /* 0x000162000c1e1d00 */
[----:B------:R-:W-:Y:S05]  /*0710*/  BRA `(.L_x_5174) ;  /* 0x0000000800907947 */ /* 0x000fea0003800000 */
.L_x_5182:
        /* <DEDUP_REMOVED lines=28> */
.L_x_5185:
[----:B------:R-:W2:Y:S01]  /*08e0*/  LDG.E.U8 R0, desc[UR36][R2.64] ;  /* 0x0000002402007981 */ /* 0x000ea2000c1e1100 */
[----:B------:R-:W-:Y:S01]  /*08f0*/  CS2R R18, SRZ ;  /* 0x0000000000127805 */ /* 0x000fe2000001ff00 */
        /* <DEDUP_REMOVED lines=13> */
.L_x_5184:
[----:B------:R-:W2:Y:S01]  /*09d0*/  LDG.E.U16 R0, desc[UR36][R2.64] ;  /* 0x0000002402007981 */ /* 0x000ea2000c1e1500 */
[----:B------:R-:W-:Y:S01]  /*09e0*/  CS2R R18, SRZ ;  /* 0x0000000000127805 */ /* 0x000fe2000001ff00 */
[----:B--2---:R-:W-:-:S04]  /*09f0*/  IMAD.U32 R0, R0, 0x10000, RZ ;  /* 0x0001000000007824 */ /* 0x004fc800078e00ff */
[----:B------:R-:W-:-:S04]  /*0a00*/  FMUL.FTZ R0, R0, 1 ;  /* 0x3f80000000007820 */ /* 0x000fc80000410000 */
[----:B------:R0:W1:Y:S01]  /*0a10*/  F2F.F64.F32 R16, R0 ;  /* 0x0000000000107310 */ /* 0x0000620000201800 */
[----:B------:R-:W-:Y:S05]  /*0a20*/  BRA `(.L_x_5174) ;  /* 0x0000000400cc7947 */ /* 0x000fea0003800000 */
.L_x_5181:
        /* <DEDUP_REMOVED lines=12> */
.L_x_5188:
        /* <DEDUP_REMOVED lines=22> */
.L_x_5190:
[----:B------:R-:W-:Y:S05]  /*0c50*/  BSYNC.RECONVERGENT B0 ;  /* 0x0000000000007941 */ /* 0x000fea0003800200 */
.L_x_5189:
[----:B------:R-:W-:Y:S01]  /*0c60*/  IMAD.SHL.U32 R0, R0, 0x100000, RZ ;  /* 0x0010000000007824 */ /* 0x000fe200078e00ff */
[----:B------:R-:W-:-:S04]  /*0c70*/  LEA R2, R2, 0x3b800000, 0x17 ;  /* 0x3b80000002027811 */ /* 0x000fc800078eb8ff */
[----:B------:R-:W-:-:S05]  /*0c80*/  LOP3.LUT R0, R2, R0, R7, 0xfe, !PT ;  /* 0x0000000002007212 */ /* 0x000fca00078efe07 */
[----:B------:R-:W-:-:S04]  /*0c90*/  FMUL.FTZ R0, R0, 1 ;  /* 0x3f80000000007820 */ /* 0x000fc80000410000 */
[----:B------:R0:W1:Y:S01]  /*0ca0*/  F2F.F64.F32 R16, R0 ;  /* 0x0000000000107310 */ /* 0x0000620000201800 */
[----:B------:R-:W-:Y:S05]  /*0cb0*/  BRA `(.L_x_5174) ;  /* 0x0000000400287947 */ /* 0x000fea0003800000 */
.L_x_5187:
        /* <DEDUP_REMOVED lines=22> */
.L_x_5192:
[----:B------:R-:W-:Y:S05]  /*0e20*/  BSYNC.RECONVERGENT B0 ;  /* 0x0000000000007941 */ /* 0x000fea0003800200 */
.L_x_5191:
[----:B------:R-:W-:Y:S01]  /*0e30*/  IMAD.SHL.U32 R0, R0, 0x200000, RZ ;  /* 0x0020000000007824 */ /* 0x000fe200078e00ff */
[----:B------:R-:W-:-:S04]  /*0e40*/  LEA R3, R2, 0x37800000, 0x17 ;  /* 0x3780000002037811 */ /* 0x000fc800078eb8ff */
[----:B------:R-:W-:-:S05]  /*0e50*/  LOP3.LUT R0, R3, R0, R4, 0xfe, !PT ;  /* 0x0000000003007212 */ /* 0x000fca00078efe04 */
[----:B------:R-:W-:-:S04]  /*0e60*/  FMUL.FTZ R0, R0, 1 ;  /* 0x3f80000000007820 */ /* 0x000fc80000410000 */
[----:B------:R0:W1:Y:S01]  /*0e70*/  F2F.F64.F32 R16, R0 ;  /* 0x0000000000107310 */ /* 0x0000620000201800 */
[----:B------:R-:W-:Y:S05]  /*0e80*/  BRA `(.L_x_5174) ;  /* 0x0000000000b47947 */ /* 0x000fea0003800000 */
.L_x_5186:
[----:B------:R-:W-:-:S09]  /*0e90*/  UISETP.NE.AND UP0, UPT, UR4, 0x1c, UPT ;  /* 0x0000001c0400788c */ /* 0x000fd2000bf05270 */
[----:B------:R-:W-:Y:S05]  /*0ea0*/  BRA.U !UP0, `(.L_x_5193) ;  /* 0x0000000108a07547 */ /* 0x000fea000b800000 */
[----:B------:R-:W-:-:S09]  /*0eb0*/  UISETP.NE.AND UP0, UPT, UR4, 0x1d, UPT ;  /* 0x0000001d0400788c */ /* 0x000fd2000bf05270 */
[----:B------:R-:W-:Y:S05]  /*0ec0*/  BRA.U !UP0, `(.L_x_5194) ;  /* 0x0000000108887547 */ /* 0x000fea000b800000 */
[----:B------:R-:W-:-:S09]  /*0ed0*/  UISETP.NE.AND UP0, UPT, UR4, 0x2c, UPT ;  /* 0x0000002c0400788c */ /* 0x000fd2000bf05270 */
[----:B------:R-:W-:Y:S05]  /*0ee0*/  BRA.U !UP0, `(.L_x_5195) ;  /* 0x00000001084c7547 */ /* 0x000fea000b800000 */
.L_x_5173:
        /* <DEDUP_REMOVED lines=16> */
.L_x_5196:
[----:B------:R-:W-:Y:S02]  /*0ff0*/  CS2R R16, SRZ ;  /* 0x0000000000107805 */ /* 0x000fe4000001ff00 */
[----:B------:R-:W-:Y:S01]  /*1000*/  CS2R R18, SRZ ;  /* 0x0000000000127805 */ /* 0x000fe2000001ff00 */
[----:B------:R-:W-:Y:S06]  /*1010*/  BRA `(.L_x_5174) ;  /* 0x0000000000507947 */ /* 0x000fec0003800000 */
.L_x_5195:
[----:B------:R-:W2:Y:S01]  /*1020*/  LDG.E.U8 R2, desc[UR36][R2.64] ;  /* 0x0000002402027981 */ /* 0x000ea2000c1e1100 */
[----:B------:R-:W-:Y:S01]  /*1030*/  CS2R R18, SRZ ;  /* 0x0000000000127805 */ /* 0x000fe2000001ff00 */
        /* <DEDUP_REMOVED lines=11> */
.L_x_5194:
[----:B------:R-:W2:Y:S01]  /*10f0*/  LDG.E.64 R2, desc[UR36][R2.64] ;  /* 0x0000002402027981 */ /* 0x000ea2000c1e1b00 */
[----:B------:R-:W-:Y:S01]  /*1100*/  CS2R R18, SRZ ;  /* 0x0000000000127805 */ /* 0x000fe2000001ff00 */
[----:B--2---:R0:W1:Y:S01]  /*1110*/  I2F.F64.U64 R16, R2 ;  /* 0x0000000200107312 */ /* 0x0040620000301800 */
[----:B------:R-:W-:Y:S05]  /*1120*/  BRA `(.L_x_5174) ;  /* 0x00000000000c7947 */ /* 0x000fea0003800000 */
.L_x_5193:
[----:B------:R-:W2:Y:S01]  /*1130*/  LDG.E R2, desc[UR36][R2.64] ;  /* 0x0000002402027981 */ /* 0x000ea2000c1e1900 */
[----:B------:R-:W-:Y:S01]  /*1140*/  CS2R R18, SRZ ;  /* 0x0000000000127805 */ /* 0x000fe2000001ff00 */
[----:B--2---:R0:W1:Y:S06]  /*1150*/  I2F.F64.U32 R16, R2 ;  /* 0x0000000200107312 */ /* 0x00406c0000201800 */
.L_x_5174:
[----:B------:R-:W-:Y:S05]  /*1160*/  BSYNC.RECONVERGENT B7 ;  /* 0x0000000000077941 */ /* 0x000fea0003800200 */
.L_x_5168:
[----:B------:R-:W-:-:S07]  /*1170*/  VIADD R32, R44, 0x80 ;  /* 0x000000802c207836 */ /* 0x000fce0000000000 */
.L_x_5167:
[----:B------:R-:W-:Y:S05]  /*1180*/  BSYNC.RECONVERGENT B6 ;  /* 0x0000000000067941 */ /* 0x000fea0003800200 */
.L_x_5166:
[----:B------:R-:W-:Y:S01]  /*1190*/  ISETP.GE.AND P0, PT, R32, R33, PT ;  /* 0x000000212000720c */ /* 0x000fe20003f06270 */
[----:B------:R-:W-:Y:S01]  /*11a0*/  BSSY.RECONVERGENT B6, `(.L_x_5197) ;  /* 0x000010e000067945 */ /* 0x000fe20003800200 */
[----:B------:R-:W-:Y:S02]  /*11b0*/  CS2R R30, SRZ ;  /* 0x00000000001e7805 */ /* 0x000fe4000001ff00 */
[----:B------:R-:W-:-:S09]  /*11c0*/  CS2R R28, SRZ ;  /* 0x00000000001c7805 */ /* 0x000fd2000001ff00 */
        /* <DEDUP_REMOVED lines=21> */
[----:B--2---:R0:W2:Y:S01]  /*1320*/  I2F.F64.S16 R28, R2 ;  /* 0x00000002001c7312 */ /* 0x0040a20000101c00 */
[----:B------:R-:W-:Y:S05]  /*1330*/  BRA `(.L_x_5205) ;  /* 0x0000000c00c87947 */ /* 0x000fea0003800000 */
.L_x_5203:
[----:B------:R-:W2:Y:S01]  /*1340*/  LDG.E.U8 R2, desc[UR36][R2.64] ;  /* 0x0000002402027981 */ /* 0x000ea2000c1e1100 */
[----:B------:R-:W-:Y:S01]  /*1350*/  CS2R R30, SRZ ;  /* 0x00000000001e7805 */ /* 0x000fe2000001ff00 */
[----:B--2---:R0:W2:Y:S01]  /*1360*/  I2F.F64.U16 R28, R2 ;  /* 0x00000002001c7312 */ /* 0x0040a20000101800 */
[----:B------:R-:W-:Y:S05]  /*1370*/  BRA `(.L_x_5205) ;  /* 0x0000000c00b87947 */ /* 0x000fea0003800000 */
.L_x_5202:
        /* <DEDUP_REMOVED lines=10> */
.L_x_5207:
[----:B------:R-:W2:Y:S01]  /*1420*/  LDG.E R2, desc[UR36][R2.64] ;  /* 0x0000002402027981 */ /* 0x000ea2000c1e1900 */
[----:B------:R-:W-:Y:S01]  /*1430*/  CS2R R30, SRZ ;  /* 0x00000000001e7805 */ /* 0x000fe2000001ff00 */
[----:B--2---:R0:W2:Y:S01]  /*1440*/  I2F.F64 R28, R2 ;  /* 0x00000002001c7312 */ /* 0x0040a20000201c00 */
[----:B------:R-:W-:Y:S05]  /*1450*/  BRA `(.L_x_5205) ;  /* 0x0000000c00807947 */ /* 0x000fea0003800000 */
.L_x_5206:
[----:B------:R-:W2:Y:S01]  /*1460*/  LDG.E.U16 R2, desc[UR36][R2.64] ;  /* 0x0000002402027981 */ /* 0x000ea2000c1e1500 */
[----:B------:R-:W-:Y:S01]  /*1470*/  CS2R R30, SRZ ;  /* 0x00000000001e7805 */ /* 0x000fe2000001ff00 */
[----:B--2---:R0:W2:Y:S01]  /*1480*/  I2F.F64.S16 R28, R2 ;  /* 0x00000002001c7312 */ /* 0x0040a20000101c00 */
[----:B------:R-:W-:Y:S05]  /*1490*/  BRA `(.L_x_5205) ;  /* 0x0000000c00707947 */ /* 0x000fea0003800000 */
.L_x_5201:
        /* <DEDUP_REMOVED lines=9> */
[----:B------:R-:W4:Y:S01]  /*1530*/  F2F.F64.F32 R28, R28 ;  /* 0x0000001c001c7310 */ /* 0x000f220000201800 */
[----:B------:R-:W-:Y:S05]  /*1540*/  BRA `(.L_x_5205) ;  /* 0x0000000c00447947 */ /* 0x000fea0003800000 */
.L_x_5209:
[----:B------:R-:W2:Y:S01]  /*1550*/  LDG.E.U16 R0, desc[UR36][R2.64] ;  /* 0x0000002402007981 */ /* 0x000ea2000c1e1500 */
[----:B------:R-:W-:Y:S01]  /*1560*/  CS2R R30, SRZ ;  /* 0x00000000001e7805 */ /* 0x000fe2000001ff00 */
[----:B--2---:R-:W-:-:S05]  /*1570*/  HADD2.F32 R0, -RZ, R0.H0_H0 ;  /* 0x20000000ff007230 */ /* 0x004fca0000004100 */
[----:B------:R-:W-:-:S04]  /*1580*/  FMUL.FTZ R0, R0, 1 ;  /* 0x3f80000000007820 */ /* 0x000fc80000410000 */
[----:B------:R0:W2:Y:S01]  /*1590*/  F2F.F64.F32 R28, R0 ;  /* 0x00000000001c7310 */ /* 0x0000a20000201800 */
[----:B------:R-:W-:Y:S05]  /*15a0*/  BRA `(.L_x_5205) ;  /* 0x0000000c002c7947 */ /* 0x000fea0003800000 */
.L_x_5208:
        /* <DEDUP_REMOVED lines=10> */
[----:B------:R-:W2:Y:S01]  /*1650*/  F2F.F64.F32 R30, R30 ;  /* 0x0000001e001e7310 */ /* 0x000ea20000201800 */
[----:B------:R-:W-:Y:S05]  /*1660*/  BRA `(.L_x_5205) ;  /* 0x0000000800fc7947 */ /* 0x000fea0003800000 */
.L_x_5211:
[----:B------:R-:W2:Y:S02]  /*1670*/  LDG.E R2, desc[UR36][R2.64] ;  /* 0x0000002402027981 */ /* 0x000ea4000c1e1900 */
[--C-:B--2---:R-:W-:Y:S02]  /*1680*/  HADD2.F32 R0, -RZ, R2.reuse.H0_H0 ;  /* 0x20000002ff007230 */ /* 0x104fe40000004100 */
[----:B------:R-:W-:-:S03]  /*1690*/  HADD2.F32 R4, -RZ, R2.H1_H1 ;  /* 0x30000002ff047230 */ /* 0x000fc60000004100 */
[----:B------:R-:W-:Y:S02]  /*16a0*/  FMUL.FTZ R0, R0, 1 ;  /* 0x3f80000000007820 */ /* 0x000fe40000410000 */
[----:B------:R-:W-:Y:S02]  /*16b0*/  FMUL.FTZ R4, R4, 1 ;  /* 0x3f80000004047820 */ /* 0x000fe40000410000 */
[----:B------:R0:W2:Y:S08]  /*16c0*/  F2F.F64.F32 R28, R0 ;  /* 0x00000000001c7310 */ /* 0x0000b00000201800 */
[----:B------:R0:W4:Y:S01]  /*16d0*/  F2F.F64.F32 R30, R4 ;  /* 0x00000004001e7310 */ /* 0x0001220000201800 */
[----:B------:R-:W-:Y:S05]  /*16e0*/  BRA `(.L_x_5205) ;  /* 0x0000000800dc7947 */ /* 0x000fea0003800000 */
.L_x_5210:
[----:B------:R0:W5:Y:S01]  /*16f0*/  LDG.E.64 R28, desc[UR36][R2.64] ;  /* 0x00000024021c7981 */ /* 0x000162000c1e1b00 */
[----:B------:R-:W-:Y:S01]  /*1700*/  CS2R R30, SRZ ;  /* 0x00000000001e7805 */ /* 0x000fe2000001ff00 */
[----:B------:R-:W-:Y:S06]  /*1710*/  BRA `(.L_x_5205) ;  /* 0x0000000800d07947 */ /* 0x000fec0003800000 */
.L_x_5200:
        /* <DEDUP_REMOVED lines=14> */
.L_x_5214:
[----:B------:R0:W5:Y:S01]  /*1800*/  LDG.E.128 R28, desc[UR36][R2.64] ;  /* 0x00000024021c7981 */ /* 0x000162000c1e1d00 */
[----:B------:R-:W-:Y:S05]  /*1810*/  BRA `(.L_x_5205) ;  /* 0x0000000800907947 */ /* 0x000fea0003800000 */
.L_x_5213:
        /* <DEDUP_REMOVED lines=26> */
[----:B------:R0:W2:Y:S01]  /*19c0*/  F2F.F64.F32 R28, R5 ;  /* 0x00000005001c7310 */ /* 0x0000a20000201800 */
[----:B------:R-:W-:Y:S05]  /*19d0*/  BRA `(.L_x_5205) ;  /* 0x0000000800207947 */ /* 0x000fea0003800000 */
.L_x_5216:
[----:B------:R-:W2:Y:S01]  /*19e0*/  LDG.E.U8 R2, desc[UR36][R2.64] ;  /* 0x0000002402027981 */ /* 0x000ea2000c1e1100 */
[----:B------:R-:W-:Y:S01]  /*19f0*/  CS2R R30, SRZ ;  /* 0x00000000001e7805 */ /* 0x000fe2000001ff00 */
        /* <DEDUP_REMOVED lines=11> */
[----:B------:R0:W2:Y:S01]  /*1ab0*/  F2F.F64.F32 R28, R0 ;  /* 0x00000000001c7310 */ /* 0x0000a20000201800 */
[----:B------:R-:W-:Y:S05]  /*1ac0*/  BRA `(.L_x_5205) ;  /* 0x0000000400e47947 */ /* 0x000fea0003800000 */
.L_x_5215:
[----:B------:R-:W2:Y:S01]  /*1ad0*/  LDG.E.U16 R0, desc[UR36][R2.64] ;  /* 0x0000002402007981 */ /* 0x000ea2000c1e1500 */
[----:B------:R-:W-:Y:S01]  /*1ae0*/  CS2R R30, SRZ ;  /* 0x00000000001e7805 */ /* 0x000fe2000001ff00 */
[----:B--2---:R-:W-:-:S04]  /*1af0*/  IMAD.U32 R0, R0, 0x10000, RZ ;  /* 0x0001000000007824 */ /* 0x004fc800078e00ff */
[----:B------:R-:W-:-:S04]  /*1b00*/  FMUL.FTZ R0, R0, 1 ;  /* 0x3f80000000007820 */ /* 0x000fc80000410000 */
[----:B------:R0:W2:Y:S01]  /*1b10*/  F2F.F64.F32 R28, R0 ;  /* 0x00000000001c7310 */ /* 0x0000a20000201800 */
[----:B------:R-:W-:Y:S05]  /*1b20*/  BRA `(.L_x_5205) ;  /* 0x0000000400cc7947 */ /* 0x000fea0003800000 */
.L_x_5212:
        /* <DEDUP_REMOVED lines=10> */
[----:B--2---:R0:W2:Y:S01]  /*1bd0*/  I2F.F64.U16 R28, R2 ;  /* 0x00000002001c7312 */ /* 0x0040a20000101800 */
[----:B------:R-:W-:Y:S05]  /*1be0*/  BRA `(.L_x_5205) ;  /* 0x00000004009c7947 */ /* 0x000fea0003800000 */
.L_x_5219:
        /* <DEDUP_REMOVED lines=22> */
.L_x_5221:
[----:B------:R-:W-:Y:S05]  /*1d50*/  BSYNC.RECONVERGENT B0 ;  /* 0x0000000000007941 */ /* 0x000fea0003800200 */
.L_x_5220:
[----:B------:R-:W-:Y:S01]  /*1d60*/  IMAD.SHL.U32 R0, R0, 0x100000, RZ ;  /* 0x0010000000007824 */ /* 0x000fe200078e00ff */
[----:B------:R-:W-:-:S04]  /*1d70*/  LEA R2, R2, 0x3b800000, 0x17 ;  /* 0x3b80000002027811 */ /* 0x000fc800078eb8ff */
[----:B------:R-:W-:-:S05]  /*1d80*/  LOP3.LUT R0, R2, R0, R7, 0xfe, !PT ;  /* 0x0000000002007212 */ /* 0x000fca00078efe07 */
[----:B------:R-:W-:-:S04]  /*1d90*/  FMUL.FTZ R0, R0, 1 ;  /* 0x3f80000000007820 */ /* 0x000fc80000410000 */
[----:B------:R0:W2:Y:S01]  /*1da0*/  F2F.F64.F32 R28, R0 ;  /* 0x00000000001c7310 */ /* 0x0000a20000201800 */
[----:B------:R-:W-:Y:S05]  /*1db0*/  BRA `(.L_x_5205) ;  /* 0x0000000400287947 */ /* 0x000fea0003800000 */
.L_x_5218:
        /* <DEDUP_REMOVED lines=22> */
.L_x_5223:
[----:B------:R-:W-:Y:S05]  /*1f20*/  BSYNC.RECONVERGENT B0 ;  /* 0x0000000000007941 */ /* 0x000fea0003800200 */
.L_x_5222:
[----:B------:R-:W-:Y:S01]  /*1f30*/  IMAD.SHL.U32 R0, R0, 0x200000, RZ ;  /* 0x0020000000007824 */ /* 0x000fe200078e00ff */
[----:B------:R-:W-:-:S04]  /*1f40*/  LEA R2, R2, 0x37800000, 0x17 ;  /* 0x3780000002027811 */ /* 0x000fc800078eb8ff */
[----:B------:R-:W-:-:S05]  /*1f50*/  LOP3.LUT R0, R2, R0, R7, 0xfe, !PT ;  /* 0x0000000002007212 */ /* 0x000fca00078efe07 */
[----:B------:R-:W-:-:S04]  /*1f60*/  FMUL.FTZ R0, R0, 1 ;  /* 0x3f80000000007820 */ /* 0x000fc80000410000 */
[----:B------:R0:W2:Y:S01]  /*1f70*/  F2F.F64.F32 R28, R0 ;  /* 0x00000000001c7310 */ /* 0x0000a20000201800 */
[----:B------:R-:W-:Y:S05]  /*1f80*/  BRA `(.L_x_5205) ;  /* 0x0000000000b47947 */ /* 0x000fea0003800000 */
.L_x_5217:
        /* <DEDUP_REMOVED lines=17> */
[----:B------:R0:W2:Y:S01]  /*20a0*/  @P0 F2F.F64.F32 R28, R0 ;  /* 0x00000000001c0310 */ /* 0x0000a20000201800 */
[----:B------:R-:W-:Y:S05]  /*20b0*/  BRA `(.L_x_5205) ;  /* 0x0000000000687947 */ /* 0x000fea0003800000 */
.L_x_5204:
[----:B------:R-:W-:Y:S01]  /*20c0*/  MOV R0, 0x0 ;  /* 0x0000000000007802 */ /* 0x000fe20000000f00 */
[----:B------:R-:W0:Y:S01]  /*20d0*/  LDCU.64 UR4, c[0x4][0x158] ;  /* 0x01002b00ff0477ac */ /* 0x000e220008000a00 */
[----:B------:R-:W-:Y:S02]  /*20e0*/  IMAD.MOV.U32 R8, RZ, RZ, 0x4e ;  /* 0x0000004eff087424 */ /* 0x000fe400078e00ff */
[----:B------:R2:W4:Y:S01]  /*20f0*/  LDC.64 R2, c[0x4][R0] ;  /* 0x0100000000027b82 */ /* 0x0005220000000a00 */
[----:B------:R-:W1:Y:S01]  /*2100*/  LDCU.64 UR6, c[0x4][0x160] ;  /* 0x01002c00ff0677ac */ /* 0x000e620008000a00 */
[----:B------:R-:W-:Y:S02]  /*2110*/  IMAD.MOV.U32 R12, RZ, RZ, 0x1 ;  /* 0x00000001ff0c7424 */ /* 0x000fe400078e00ff */
[----:B------:R-:W-:Y:S01]  /*2120*/  IMAD.MOV.U32 R13, RZ, RZ, RZ ;  /* 0x000000ffff0d7224 */ /* 0x000fe200078e00ff */
[----:B------:R-:W3:Y:S01]  /*2130*/  LDCU.64 UR8, c[0x4][0x8] ;  /* 0x01000100ff0877ac */ /* 0x000ee20008000a00 */
[----:B0-----:R-:W-:-:S02]  /*2140*/  IMAD.U32 R4, RZ, RZ, UR4 ;  /* 0x00000004ff047e24 */ /* 0x001fc4000f8e00ff */
[----:B------:R-:W-:Y:S02]  /*2150*/  IMAD.U32 R5, RZ, RZ, UR5 ;  /* 0x00000005ff057e24 */ /* 0x000fe4000f8e00ff */
[----:B-1----:R-:W-:Y:S02]  /*2160*/  IMAD.U32 R6, RZ, RZ, UR6 ;  /* 0x00000006ff067e24 */ /* 0x002fe4000f8e00ff */
[----:B------:R-:W-:Y:S02]  /*2170*/  IMAD.U32 R7, RZ, RZ, UR7 ;  /* 0x00000007ff077e24 */ /* 0x000fe4000f8e00ff */
[----:B---3--:R-:W-:Y:S02]  /*2180*/  IMAD.U32 R10, RZ, RZ, UR8 ;  /* 0x00000008ff0a7e24 */ /* 0x008fe4000f8e00ff */
[----:B--2---:R-:W-:-:S07]  /*2190*/  IMAD.U32 R11, RZ, RZ, UR9 ;  /* 0x00000009ff0b7e24 */ /* 0x004fce000f8e00ff */
[----:B------:R-:W-:-:S07]  /*21a0*/  LEPC R20, `(.L_x_5226) ;  /* 0x000000001014794e */ /* 0x000fce0000000000 */
[----:B----45:R-:W-:Y:S05]  /*21b0*/  CALL.ABS.NOINC R2 ;  /* 0x0000000002007343 */ /* 0x030fea0003c00000 */
.L_x_5226:
[----:B------:R-:W-:Y:S02]  /*21c0*/  CS2R R28, SRZ ;  /* 0x00000000001c7805 */ /* 0x000fe4000001ff00 */
[----:B------:R-:W-:Y:S01]  /*21d0*/  CS2R R30, SRZ ;  /* 0x00000000001e7805 */ /* 0x000fe2000001ff00 */
[----:B------:R-:W-:Y:S06]  /*21e0*/  BRA `(.L_x_5205) ;  /* 0x00000000001c7947 */ /* 0x000fec0003800000 */
.L_x_5225:
[----:B------:R-:W2:Y:S01]  /*21f0*/  LDG.E.64 R28, desc[UR36][R2.64] ;  /* 0x00000024021c7981 */ /* 0x000ea2000c1e1b00 */
[----:B------:R-:W-:Y:S01]  /*2200*/  CS2R R30, SRZ ;  /* 0x00000000001e7805 */ /* 0x000fe2000001ff00 */
[----:B--2---:R-:W0:Y:S01]  /*2210*/  I2F.F64.U64 R28, R28 ;  /* 0x0000001c001c7312 */ /* 0x004e220000301800 */
[----:B------:R-:W-:Y:S05]  /*2220*/  BRA `(.L_x_5205) ;  /* 0x00000000000c7947 */ /* 0x000fea0003800000 */
.L_x_5224:
[----:B------:R-:W2:Y:S01]  /*2230*/  LDG.E R2, desc[UR36][R2.64] ;  /* 0x0000002402027981 */ /* 0x000ea2000c1e1900 */
[----:B------:R-:W-:Y:S01]  /*2240*/  CS2R R30, SRZ ;  /* 0x00000000001e7805 */ /* 0x000fe2000001ff00 */
[----:B--2---:R0:W2:Y:S06]  /*2250*/  I2F.F64.U32 R28, R2 ;  /* 0x00000002001c7312 */ /* 0x0040ac0000201800 */
.L_x_5205:
[----:B------:R-:W-:Y:S05]  /*2260*/  BSYNC.RECONVERGENT B7 ;  /* 0x0000000000077941 */ /* 0x000fea0003800200 */
.L_x_5199:
[----:B------:R-:W-:-:S07]  /*2270*/  VIADD R32, R32, 0x80 ;  /* 0x0000008020207836 */ /* 0x000fce0000000000 */
.L_x_5198:
[----:B------:R-:W-:Y:S05]  /*2280*/  BSYNC.RECONVERGENT B6 ;  /* 0x0000000000067941 */ /* 0x000fea0003800200 */
.L_x_5197:
        /* <DEDUP_REMOVED lines=27> */
.L_x_5233:
[----:B------:R-:W2:Y:S01]  /*2440*/  LDG.E.U8 R2, desc[UR36][R2.64] ;  /* 0x0000002402027981 */ /* 0x000ea2000c1e1100 */
[----:B------:R-:W-:Y:S01]  /*2450*/  CS2R R26, SRZ ;  /* 0x00000000001a7805 */ /* 0x000fe2000001ff00 */
[----:B--2---:R0:W2:Y:S01]  /*2460*/  I2F.F64.U16 R24, R2 ;  /* 0x0000000200187312 */ /* 0x0040a20000101800 */
[----:B------:R-:W-:Y:S05]  /*2470*/  BRA `(.L_x_5235) ;  /* 0x0000000c00b87947 */ /* 0x000fea0003800000 */
.L_x_5232:
        /* <DEDUP_REMOVED lines=10> */
.L_x_5237:
[----:B------:R-:W2:Y:S01]  /*2520*/  LDG.E R2, desc[UR36][R2.64] ;  /* 0x0000002402027981 */ /* 0x000ea2000c1e1900 */
[----:B------:R-:W-:Y:S01]  /*2530*/  CS2R R26, SRZ ;  /* 0x00000000001a7805 */ /* 0x000fe2000001ff00 */
[----:B--2---:R2:W4:Y:S01]  /*2540*/  I2F.F64 R24, R2 ;  /* 0x0000000200187312 */ /* 0x0045220000201c00 */
[----:B------:R-:W-:Y:S05]  /*2550*/  BRA `(.L_x_5235) ;  /* 0x0000000c00807947 */ /* 0x000fea0003800000 */
.L_x_5236:
[----:B------:R-:W2:Y:S01]  /*2560*/  LDG.E.U16 R2, desc[UR36][R2.64] ;  /* 0x0000002402027981 */ /* 0x000ea2000c1e1500 */
[----:B------:R-:W-:Y:S01]  /*2570*/  CS2R R26, SRZ ;  /* 0x00000000001a7805 */ /* 0x000fe2000001ff00 */
[----:B--2---:R0:W2:Y:S01]  /*2580*/  I2F.F64.S16 R24, R2 ;  /* 0x0000000200187312 */ /* 0x0040a20000101c00 */
[----:B------:R-:W-:Y:S05]  /*2590*/  BRA `(.L_x_5235) ;  /* 0x0000000c00707947 */ /* 0x000fea0003800000 */
.L_x_5231:
        /* <DEDUP_REMOVED lines=11> */
.L_x_5239:
[----:B------:R-:W2:Y:S01]  /*2650*/  LDG.E.U16 R0, desc[UR36][R2.64] ;  /* 0x0000002402007981 */ /* 0x000ea2000c1e1500 */
[----:B------:R-:W-:Y:S01]  /*2660*/  CS2R R26, SRZ ;  /* 0x00000000001a7805 */ /* 0x000fe2000001ff00 */
[----:B--2---:R-:W-:-:S05]  /*2670*/  HADD2.F32 R0, -RZ, R0.H0_H0 ;  /* 0x20000000ff007230 */ /* 0x004fca0000004100 */
[----:B------:R-:W-:-:S04]  /*2680*/  FMUL.FTZ R0, R0, 1 ;  /* 0x3f80000000007820 */ /* 0x000fc80000410000 */
[----:B------:R0:W2:Y:S01]  /*2690*/  F2F.F64.F32 R24, R0 ;  /* 0x0000000000187310 */ /* 0x0000a20000201800 */
[----:B------:R-:W-:Y:S05]  /*26a0*/  BRA `(.L_x_5235) ;  /* 0x0000000c002c7947 */ /* 0x000fea0003800000 */
.L_x_5238:
        /* <DEDUP_REMOVED lines=12> */
.L_x_5241:
        /* <DEDUP_REMOVED lines=8> */
.L_x_5240:
[----:B------:R0:W5:Y:S01]  /*27f0*/  LDG.E.64 R24, desc[UR36][R2.64] ;  /* 0x0000002402187981 */ /* 0x000162000c1e1b00 */
[----:B------:R-:W-:Y:S01]  /*2800*/  CS2R R26, SRZ ;  /* 0x00000000001a7805 */ /* 0x000fe2000001ff00 */
[----:B------:R-:W-:Y:S06]  /*2810*/  BRA `(.L_x_5235) ;  /* 0x0000000800d07947 */ /* 0x000fec0003800000 */
.L_x_5230:
        /* <DEDUP_REMOVED lines=14> */
.L_x_5244:
[----:B------:R0:W5:Y:S01]  /*2900*/  LDG.E.128 R24, desc[UR36][R2.64] ;  /* 0x0000002402187981 */ /* 0x000162000c1e1d00 */
[----:B------:R-:W-:Y:S05]  /*2910*/  BRA `(.L_x_5235) ;  /* 0x0000000800907947 */ /* 0x000fea0003800000 */
.L_x_5243:
        /* <DEDUP_REMOVED lines=28> */
.L_x_5246:
        /* <DEDUP_REMOVED lines=15> */
.L_x_5245:
[----:B------:R-:W2:Y:S01]  /*2bd0*/  LDG.E.U16 R0, desc[UR36][R2.64] ;  /* 0x0000002402007981 */ /* 0x000ea2000c1e1500 */
[----:B------:R-:W-:Y:S01]  /*2be0*/  CS2R R26, SRZ ;  /* 0x00000000001a7805 */ /* 0x000fe2000001ff00 */
[----:B--2---:R-:W-:-:S04]  /*2bf0*/  IMAD.U32 R0, R0, 0x10000, RZ ;  /* 0x0001000000007824 */ /* 0x004fc800078e00ff */
[----:B------:R-:W-:-:S04]  /*2c00*/  FMUL.FTZ R0, R0, 1 ;  /* 0x3f80000000007820 */ /* 0x000fc80000410000 */
[----:B------:R0:W2:Y:S01]  /*2c10*/  F2F.F64.F32 R24, R0 ;  /* 0x0000000000187310 */ /* 0x0000a20000201800 */
[----:B------:R-:W-:Y:S05]  /*2c20*/  BRA `(.L_x_5235) ;  /* 0x0000000400cc7947 */ /* 0x000fea0003800000 */
.L_x_5242:
        /* <DEDUP_REMOVED lines=12> */
.L_x_5249:
        /* <DEDUP_REMOVED lines=22> */
.L_x_5251:
[----:B------:R-:W-:Y:S05]  /*2e50*/  BSYNC.RECONVERGENT B0 ;  /* 0x0000000000007941 */ /* 0x000fea0003800200 */
.L_x_5250:
[----:B------:R-:W-:Y:S01]  /*2e60*/  IMAD.SHL.U32 R0, R0, 0x100000, RZ ;  /* 0x0010000000007824 */ /* 0x000fe200078e00ff */
[----:B------:R-:W-:-:S04]  /*2e70*/  LEA R2, R2, 0x3b800000, 0x17 ;  /* 0x3b80000002027811 */ /* 0x000fc800078eb8ff */
[----:B------:R-:W-:-:S05]  /*2e80*/  LOP3.LUT R0, R2, R0, R7, 0xfe, !PT ;  /* 0x0000000002007212 */ /* 0x000fca00078efe07 */
[----:B------:R-:W-:-:S04]  /*2e90*/  FMUL.FTZ R0, R0, 1 ;  /* 0x3f80000000007820 */ /* 0x000fc80000410000 */
[----:B------:R0:W2:Y:S01]  /*2ea0*/  F2F.F64.F32 R24, R0 ;  /* 0x0000000000187310 */ /* 0x0000a20000201800 */
[----:B------:R-:W-:Y:S05]  /*2eb0*/  BRA `(.L_x_5235) ;  /* 0x0000000400287947 */ /* 0x000fea0003800000 */
.L_x_5248:
        /* <DEDUP_REMOVED lines=22> */
.L_x_5253:
[----:B------:R-:W-:Y:S05]  /*3020*/  BSYNC.RECONVERGENT B0 ;  /* 0x0000000000007941 */ /* 0x000fea0003800200 */
.L_x_5252:
[----:B------:R-:W-:Y:S01]  /*3030*/  IMAD.SHL.U32 R0, R0, 0x200000, RZ ;  /* 0x0020000000007824 */ /* 0x000fe200078e00ff */
[----:B------:R-:W-:-:S04]  /*3040*/  LEA R2, R2, 0x37800000, 0x17 ;  /* 0x3780000002027811 */ /* 0x000fc800078eb8ff */
[----:B------:R-:W-:-:S05]  /*3050*/  LOP3.LUT R0, R2, R0, R7, 0xfe, !PT ;  /* 0x0000000002007212 */ /* 0x000fca00078efe07 */
[----:B------:R-:W-:-:S04]  /*3060*/  FMUL.FTZ R0, R0, 1 ;  /* 0x3f80000000007820 */ /* 0x000fc80000410000 */
[----:B------:R0:W2:Y:S01]  /*3070*/  F2F.F64.F32 R24, R0 ;  /* 0x0000000000187310 */ /* 0x0000a20000201800 */
[----:B------:R-:W-:Y:S05]  /*3080*/  BRA `(.L_x_5235) ;  /* 0x0000000000b47947 */ /* 0x000fea0003800000 */
.L_x_5247:
        /* <DEDUP_REMOVED lines=19> */
.L_x_5234:
        /* <DEDUP_REMOVED lines=16> */
.L_x_5256:
[----:B------:R-:W-:Y:S02]  /*32c0*/  CS2R R24, SRZ ;  /* 0x0000000000187805 */ /* 0x000fe4000001ff00 */
[----:B------:R-:W-:Y:S01]  /*32d0*/  CS2R R26, SRZ ;  /* 0x00000000001a7805 */ /* 0x000fe2000001ff00 */
[----:B------:R-:W-:Y:S06]  /*32e0*/  BRA `(.L_x_5235) ;  /* 0x00000000001c7947 */ /* 0x000fec0003800000 */
.L_x_5255:
[----:B------:R-:W2:Y:S01]  /*32f0*/  LDG.E.64 R24, desc[UR36][R2.64] ;  /* 0x0000002402187981 */ /* 0x000ea2000c1e1b00 */
[----:B------:R-:W-:Y:S01]  /*3300*/  CS2R R26, SRZ ;  /* 0x00000000001a7805 */ /* 0x000fe2000001ff00 */
[----:B--2---:R-:W0:Y:S01]  /*3310*/  I2F.F64.U64 R24, R24 ;  /* 0x0000001800187312 */ /* 0x004e220000301800 */
[----:B------:R-:W-:Y:S05]  /*3320*/  BRA `(.L_x_5235) ;  /* 0x00000000000c7947 */ /* 0x000fea0003800000 */
.L_x_5254:
[----:B------:R-:W2:Y:S01]  /*3330*/  LDG.E R2, desc[UR36][R2.64] ;  /* 0x0000002402027981 */ /* 0x000ea2000c1e1900 */
[----:B------:R-:W-:Y:S01]  /*3340*/  CS2R R26, SRZ ;  /* 0x00000000001a7805 */ /* 0x000fe2000001ff00 */
[----:B--2---:R0:W2:Y:S06]  /*3350*/  I2F.F64.U32 R24, R2 ;  /* 0x0000000200187312 */ /* 0x0040ac0000201800 */
.L_x_5235:
[----:B------:R-:W-:Y:S05]  /*3360*/  BSYNC.RECONVERGENT B7 ;  /* 0x0000000000077941 */ /* 0x000fea0003800200 */
.L_x_5229:
[----:B------:R-:W-:-:S07]  /*3370*/  VIADD R32, R32, 0x80 ;  /* 0x0000008020207836 */ /* 0x000fce0000000000 */
.L_x_5228:
[----:B------:R-:W-:Y:S05]  /*3380*/  BSYNC.RECONVERGENT B6 ;  /* 0x0000000000067941 */ /* 0x000fea0003800200 */
.L_x_5227:
        /* <DEDUP_REMOVED lines=23> */
[----:B--2---:R0:W2:Y:S01]  /*3500*/  I2F.F64.S16 R20, R2 ;  /* 0x0000000200147312 */ /* 0x0040a20000101c00 */
[----:B------:R-:W-:Y:S05]  /*3510*/  BRA `(.L_x_5258) ;  /* 0x0000000c00807947 */ /* 0x000fea0003800000 */
.L_x_5262:
[----:B------:R-:W2:Y:S02]  /*3520*/  LDG.E.U8 R2, desc[UR36][R2.64] ;  /* 0x0000002402027981 */ /* 0x000ea4000c1e1100 */
[----:B--2---:R0:W2:Y:S01]  /*3530*/  I2F.F64.U16 R20, R2 ;  /* 0x0000000200147312 */ /* 0x0040a20000101800 */
[----:B------:R-:W-:Y:S05]  /*3540*/  BRA `(.L_x_5258) ;  /* 0x0000000c00747947 */ /* 0x000fea0003800000 */
.L_x_5261:
        /* <DEDUP_REMOVED lines=9> */
.L_x_5265:
[----:B------:R-:W2:Y:S02]  /*35e0*/  LDG.E R2, desc[UR36][R2.64] ;  /* 0x0000002402027981 */ /* 0x000ea4000c1e1900 */
[----:B--2---:R0:W2:Y:S01]  /*35f0*/  I2F.F64 R20, R2 ;  /* 0x0000000200147312 */ /* 0x0040a20000201c00 */
[----:B------:R-:W-:Y:S05]  /*3600*/  BRA `(.L_x_5258) ;  /* 0x0000000c00447947 */ /* 0x000fea0003800000 */
.L_x_5264:
[----:B------:R-:W2:Y:S02]  /*3610*/  LDG.E.U16 R2, desc[UR36][R2.64] ;  /* 0x0000002402027981 */ /* 0x000ea4000c1e1500 */
[----:B--2---:R0:W2:Y:S01]  /*3620*/  I2F.F64.S16 R20, R2 ;  /* 0x0000000200147312 */ /* 0x0040a20000101c00 */
[----:B------:R-:W-:Y:S05]  /*3630*/  BRA `(.L_x_5258) ;  /* 0x0000000c00387947 */ /* 0x000fea0003800000 */
.L_x_5260:
        /* <DEDUP_REMOVED lines=10> */
.L_x_5267:
[----:B------:R-:W2:Y:S02]  /*36e0*/  LDG.E.U16 R0, desc[UR36][R2.64] ;  /* 0x0000002402007981 */ /* 0x000ea4000c1e1500 */
[----:B--2---:R-:W-:-:S05]  /*36f0*/  HADD2.F32 R0, -RZ, R0.H0_H0 ;  /* 0x20000000ff007230 */ /* 0x004fca0000004100 */
[----:B------:R-:W-:-:S04]  /*3700*/  FMUL.FTZ R0, R0, 1 ;  /* 0x3f80000000007820 */ /* 0x000fc80000410000 */
[----:B------:R0:W2:Y:S01]  /*3710*/  F2F.F64.F32 R20, R0 ;  /* 0x0000000000147310 */ /* 0x0000a20000201800 */
[----:B------:R-:W-:Y:S05]  /*3720*/  BRA `(.L_x_5258) ;  /* 0x0000000800fc7947 */ /* 0x000fea0003800000 */
.L_x_5266:
        /* <DEDUP_REMOVED lines=12> */
.L_x_5269:
        /* <DEDUP_REMOVED lines=8> */
.L_x_5268:
[----:B------:R0:W5:Y:S01]  /*3870*/  LDG.E.64 R20, desc[UR36][R2.64] ;  /* 0x0000002402147981 */ /* 0x000162000c1e1b00 */
[----:B------:R-:W-:Y:S05]  /*3880*/  BRA `(.L_x_5258) ;  /* 0x0000000800a47947 */ /* 0x000fea0003800000 */
.L_x_5259:
        /* <DEDUP_REMOVED lines=13> */
.L_x_5272:
[----:B------:R0:W5:Y:S01]  /*3960*/  LDG.E.128 R20, desc[UR36][R2.64] ;  /* 0x0000002402147981 */ /* 0x000162000c1e1d00 */
[----:B------:R-:W-:Y:S05]  /*3970*/  BRA `(.L_x_5258) ;  /* 0x0000000800687947 */ /* 0x000fea0003800000 */
.L_x_5271:
        /* <DEDUP_REMOVED lines=27> */
.L_x_5274:
        /* <DEDUP_REMOVED lines=14> */
.L_x_5273:
[----:B------:R-:W2:Y:S02]  /*3c10*/  LDG.E.U16 R0, desc[UR36][R2.64] ;  /* 0x0000002402007981 */ /* 0x000ea4000c1e1500 */
[----:B--2---:R-:W-:-:S04]  /*3c20*/  IMAD.U32 R0, R0, 0x10000, RZ ;  /* 0x0001000000007824 */ /* 0x004fc800078e00ff */
[----:B------:R-:W-:-:S04]  /*3c30*/  FMUL.FTZ R0, R0, 1 ;  /* 0x3f80000000007820 */ /* 0x000fc80000410000 */
[----:B------:R0:W2:Y:S01]  /*3c40*/  F2F.F64.F32 R20, R0 ;  /* 0x0000000000147310 */ /* 0x0000a20000201800 */
[----:B------:R-:W-:Y:S05]  /*3c50*/  BRA `(.L_x_5258) ;  /* 0x0000000400b07947 */ /* 0x000fea0003800000 */
.L_x_5270:
        /* <DEDUP_REMOVED lines=9> */
[----:B--2---:R0:W2:Y:S01]  /*3cf0*/  I2F.F64.U16 R20, R2 ;  /* 0x0000000200147312 */ /* 0x0040a20000101800 */
[----:B------:R-:W-:Y:S05]  /*3d00*/  BRA `(.L_x_5258) ;  /* 0x0000000400847947 */ /* 0x000fea0003800000 */
.L_x_5277:
        /* <DEDUP_REMOVED lines=21> */
.L_x_5279:
[----:B------:R-:W-:Y:S05]  /*3e60*/  BSYNC.RECONVERGENT B0 ;  /* 0x0000000000007941 */ /* 0x000fea0003800200 */
.L_x_5278:
[----:B------:R-:W-:Y:S01]  /*3e70*/  IMAD.SHL.U32 R0, R0, 0x100000, RZ ;  /* 0x0010000000007824 */ /* 0x000fe200078e00ff */
[----:B------:R-:W-:-:S04]  /*3e80*/  LEA R2, R2, 0x3b800000, 0x17 ;  /* 0x3b80000002027811 */ /* 0x000fc800078eb8ff */
[----:B------:R-:W-:-:S05]  /*3e90*/  LOP3.LUT R0, R2, R0, R7, 0xfe, !PT ;  /* 0x0000000002007212 */ /* 0x000fca00078efe07 */
[----:B------:R-:W-:-:S04]  /*3ea0*/  FMUL.FTZ R0, R0, 1 ;  /* 0x3f80000000007820 */ /* 0x000fc80000410000 */
[----:B------:R0:W2:Y:S01]  /*3eb0*/  F2F.F64.F32 R20, R0 ;  /* 0x0000000000147310 */ /* 0x0000a20000201800 */
[----:B------:R-:W-:Y:S05]  /*3ec0*/  BRA `(.L_x_5258) ;  /* 0x0000000400147947 */ /* 0x000fea0003800000 */
.L_x_5276:
        /* <DEDUP_REMOVED lines=21> */
.L_x_5281:
[----:B------:R-:W-:Y:S05]  /*4020*/  BSYNC.RECONVERGENT B0 ;  /* 0x0000000000007941 */ /* 0x000fea0003800200 */
.L_x_5280:
[----:B------:R-:W-:Y:S01]  /*4030*/  IMAD.SHL.U32 R0, R0, 0x200000, RZ ;  /* 0x0020000000007824 */ /* 0x000fe200078e00ff */
[----:B------:R-:W-:-:S04]  /*4040*/  LEA R2, R2, 0x37800000, 0x17 ;  /* 0x3780000002027811 */ /* 0x000fc800078eb8ff */
[----:B------:R-:W-:-:S05]  /*4050*/  LOP3.LUT R0, R2, R0, R7, 0xfe, !PT ;  /* 0x0000000002007212 */ /* 0x000fca00078efe07 */
[----:B------:R-:W-:-:S04]  /*4060*/  FMUL.FTZ R0, R0, 1 ;  /* 0x3f80000000007820 */ /* 0x000fc80000410000 */
[----:B------:R0:W2:Y:S01]  /*4070*/  F2F.F64.F32 R20, R0 ;  /* 0x0000000000147310 */ /* 0x0000a20000201800 */
[----:B------:R-:W-:Y:S05]  /*4080*/  BRA `(.L_x_5258) ;  /* 0x0000000000a47947 */ /* 0x000fea0003800000 */
.L_x_5275:
        /* <DEDUP_REMOVED lines=18> */
.L_x_5263:
        /* <DEDUP_REMOVED lines=16> */
.L_x_5284:
[----:B------:R-:W-:Y:S01]  /*42b0*/  CS2R R20, SRZ ;  /* 0x0000000000147805 */ /* 0x000fe2000001ff00 */
[----:B------:R-:W-:Y:S06]  /*42c0*/  BRA `(.L_x_5258) ;  /* 0x0000000000147947 */ /* 0x000fec0003800000 */
.L_x_5283:
[----:B------:R-:W2:Y:S02]  /*42d0*/  LDG.E.64 R20, desc[UR36][R2.64] ;  /* 0x0000002402147981 */ /* 0x000ea4000c1e1b00 */
[----:B--2---:R-:W0:Y:S01]  /*42e0*/  I2F.F64.U64 R20, R20 ;  /* 0x0000001400147312 */ /* 0x004e220000301800 */
[----:B------:R-:W-:Y:S05]  /*42f0*/  BRA `(.L_x_5258) ;  /* 0x0000000000087947 */ /* 0x000fea0003800000 */
.L_x_5282:
[----:B------:R-:W2:Y:S02]  /*4300*/  LDG.E R2, desc[UR36][R2.64] ;  /* 0x0000002402027981 */ /* 0x000ea4000c1e1900 */
[----:B--2---:R0:W2:Y:S02]  /*4310*/  I2F.F64.U32 R20, R2 ;  /* 0x0000000200147312 */ /* 0x0040a40000201800 */
.L_x_5258:
[----:B------:R-:W-:Y:S05]  /*4320*/  BSYNC.RECONVERGENT B6 ;  /* 0x0000000000067941 */ /* 0x000fea0003800200 */
.L_x_5257:
[----:B------:R-:W-:Y:S01]  /*4330*/  ISETP.GE.AND P0, PT, R44, R33, PT ;  /* 0x000000212c00720c */ /* 0x000fe20003f06270 */
[----:B------:R-:W-:Y:S01]  /*4340*/  BSSY.RECONVERGENT B3, `(.L_x_5285) ;  /* 0x0000249000037945 */ /* 0x000fe20003800200 */
[----:B------:R-:W-:Y:S02]  /*4350*/  CS2R R6, SRZ ;  /* 0x0000000000067805 */ /* 0x000fe4000001ff00 */
[----:B0-----:R-:W-:-:S09]  /*4360*/  CS2R R4, SRZ ;  /* 0x0000000000047805 */ /* 0x001fd2000001ff00 */
[----:B------:R-:W-:Y:S05]  /*4370*/  @P0 BRA `(.L_x_5286) ;  /* 0x0000002400140947 */ /* 0x000fea0003800000 */
[----:B-12--5:R-:W-:Y:S01]  /*4380*/  DADD R6, -RZ, -R18 ;  /* 0x00000000ff067229 */ /* 0x026fe20000000912 */
[----:B------:R-:W-:Y:S09]  /*4390*/  BSSY.RECONVERGENT B2, `(.L_x_5287) ;  /* 0x0000242000027945 */ /* 0x000ff20003800200 */
[----:B------:R-:W-:-:S04]  /*43a0*/  LOP3.LUT R0, R7, 0x7fffffff, RZ, 0xc0, !PT ;  /* 0x7fffffff07007812 */ /* 0x000fc800078ec0ff */
        /* <DEDUP_REMOVED lines=34> */
[----:B------:R-:W-:Y:S05]  /*45d0*/  CALL.REL.NOINC `($_ZN2at6native27unrolled_elementwise_kernelIZZZNS0_15tan_kernel_cudaERNS_18TensorIteratorBaseEENKUlvE_clEvENKUlvE_clEvEUlN3c107complexIdEEE_St5arrayIPcLm2EELi4E23TrivialOffsetCalculatorILi1EjESE_NS0_6memory12LoadWithCastILi1EEENSF_13StoreWithCastILi1EEEEEviT_T0_T2_T3_T4_T5_$__internal_trig_reduction_slowpathd) ;  /* 0x000000e000307944 */ /* 0x000fea0003c00000 */
.L_x_5293:
[----:B------:R-:W-:Y:S05]  /*45e0*/  BSYNC.RECONVERGENT B5 ;  /* 0x0000000000057941 */ /* 0x000fea0003800200 */
.L_x_5292:
        /* <DEDUP_REMOVED lines=10> */
[----:B------:R-:W-:Y:S01]  /*4690*/  BSSY.RECONVERGENT B5, `(.L_x_5294) ;  /* 0x000001c000057945 */ /* 0x000fe20003800200 */
[----:B------:R-:W-:Y:S01]  /*46a0*/  IMAD.MOV.U32 R33, RZ, RZ, 0x3da8ff83 ;  /* 0x3da8ff83ff217424 */ /* 0x000fe200078e00ff */
[----:B------:R-:W-:Y:S01]  /*46b0*/  ISETP.NE.U32.AND P0, PT, R18, 0x1, PT ;  /* 0x000000011200780c */ /* 0x000fe20003f05070 */
[----:B------:R-:W-:-:S03]  /*46c0*/  DMUL R18, R2, R2 ;  /* 0x0000000202127228 */ /* 0x000fc60000000000 */
[----:B------:R-:W-:Y:S02]  /*46d0*/  FSEL R40, R40, -8.06006814911005101289e+34, !P0 ;  /* 0xf9785eba28287808 */ /* 0x000fe40004000000 */
        /* <DEDUP_REMOVED lines=19> */
[----:B------:R-:W-:Y:S05]  /*4810*/  CALL.REL.NOINC `($_ZN2at6native27unrolled_elementwise_kernelIZZZNS0_15tan_kernel_cudaERNS_18TensorIteratorBaseEENKUlvE_clEvENKUlvE_clEvEUlN3c107complexIdEEE_St5arrayIPcLm2EELi4E23TrivialOffsetCalculatorILi1EjESE_NS0_6memory12LoadWithCastILi1EEENSF_13StoreWithCastILi1EEEEEviT_T0_T2_T3_T4_T5_$__internal_trig_reduction_slowpathd) ;  /* 0x000000dc00a07944 */ /* 0x000fea0003c00000 */
[----:B------:R-:W-:Y:S02]  /*4820*/  IMAD.MOV.U32 R32, RZ, RZ, R0 ;  /* 0x000000ffff207224 */ /* 0x000fe400078e0000 */
[----:B------:R-:W-:Y:S02]  /*4830*/  IMAD.MOV.U32 R4, RZ, RZ, R2 ;  /* 0x000000ffff047224 */ /* 0x000fe400078e0002 */
[----:B------:R-:W-:-:S07]  /*4840*/  IMAD.MOV.U32 R5, RZ, RZ, R3 ;  /* 0x000000ffff057224 */ /* 0x000fce00078e0003 */
.L_x_5295:
[----:B------:R-:W-:Y:S05]  /*4850*/  BSYNC.RECONVERGENT B5 ;  /* 0x0000000000057941 */ /* 0x000fea0003800200 */
.L_x_5294:
        /* <DEDUP_REMOVED lines=11> */
[----:B------:R-:W-:-:S02]  /*4910*/  DMUL R2, R4, R4 ;  /* 0x0000000404027228 */ /* 0x000fc40000000000 */
[----:B------:R-:W-:Y:S01]  /*4920*/  ISETP.NE.U32.AND P0, PT, R32, 0x1, PT ;  /* 0x000000012000780c */ /* 0x000fe20003f05070 */
[----:B------:R-:W-:-:S03]  /*4930*/  IMAD.MOV.U32 R32, RZ, RZ, 0x20fd8164 ;  /* 0x20fd8164ff207424 */ /* 0x000fc600078e00ff */
        /* <DEDUP_REMOVED lines=17> */
.L_x_5291:
[----:B------:R-:W-:Y:S05]  /*4a50*/  BSYNC.RECONVERGENT B4 ;  /* 0x0000000000047941 */ /* 0x000fea0003800200 */
.L_x_5290:
[----:B------:R-:W-:Y:S01]  /*4a60*/  VIADD R7, R7, 0xc0000000 ;  /* 0xc000000007077836 */ /* 0x000fe20000000000 */
[----:B------:R-:W-:Y:S01]  /*4a70*/  LOP3.LUT R5, RZ, 0x80000000, R17, 0xb8, !PT ;  /* 0x80000000ff057812 */ /* 0x000fe200078eb811 */
[----:B------:R-:W-:Y:S01]  /*4a80*/  IMAD.MOV.U32 R4, RZ, RZ, RZ ;  /* 0x000000ffff047224 */ /* 0x000fe200078e00ff */
[----:B------:R-:W-:Y:S06]  /*4a90*/  BRA `(.L_x_5289) ;  /* 0x0000001c00447947 */ /* 0x000fec0003800000 */
.L_x_5288:
[----:B---3--:R-:W-:-:S14]  /*4aa0*/  DSETP.NE.AND P0, PT, |R16|, +INF , PT ;  /* 0x7ff000001000742a */ /* 0x008fdc0003f05200 */
[----:B------:R-:W-:-:S10]  /*4ab0*/  @!P0 DADD R6, R16, -R16 ;  /* 0x0000000010068229 */ /* 0x000fd40000000810 */
[----:B------:R-:W-:Y:S02]  /*4ac0*/  @!P0 IMAD.MOV.U32 R4, RZ, RZ, R6 ;  /* 0x000000ffff048224 */ /* 0x000fe400078e0006 */
[----:B------:R-:W-:Y:S01]  /*4ad0*/  @!P0 IMAD.MOV.U32 R5, RZ, RZ, R7 ;  /* 0x000000ffff058224 */ /* 0x000fe200078e0007 */
[----:B------:R-:W-:Y:S06]  /*4ae0*/  @!P0 BRA `(.L_x_5289) ;  /* 0x0000001c00308947 */ /* 0x000fec0003800000 */
[----:B------:R-:W-:-:S13]  /*4af0*/  ISETP.GE.U32.AND P0, PT, R0, 0x40360000, PT ;  /* 0x403600000000780c */ /* 0x000fda0003f06070 */
[----:B------:R-:W-:Y:S05]  /*4b00*/  @!P0 BRA `(.L_x_5296) ;  /* 0x00000008008c8947 */ /* 0x000fea0003800000 */
[----:B----4-:R-:W-:Y:S01]  /*4b10*/  IMAD.MOV.U32 R2, RZ, RZ, 0x652b82fe ;  /* 0x652b82feff027424 */ /* 0x010fe200078e00ff */
        /* <DEDUP_REMOVED lines=56> */
[----:B------:R-:W-:Y:S02]  /*4ea0*/  @!P1 IMAD.MOV.U32 R2, RZ, RZ, R8 ;  /* 0x000000ffff029224 */ /* 0x000fe400078e0008 */
[----:B------:R-:W-:-:S06]  /*4eb0*/  @!P1 IMAD.MOV.U32 R8, RZ, RZ, RZ ;  /* 0x000000ffff089224 */ /* 0x000fcc00078e00ff */
[----:B------:R-:W-:-:S11]  /*4ec0*/  @!P1 DMUL R4, R2, R8 ;  /* 0x0000000802049228 */ /* 0x000fd60000000000 */
.L_x_5298:
[----:B------:R-:W-:Y:S05]  /*4ed0*/  BSYNC.RECONVERGENT B0 ;  /* 0x0000000000007941 */ /* 0x000fea0003800200 */
.L_x_5297:
        /* <DEDUP_REMOVED lines=24> */
.L_x_5300:
[----:B------:R-:W-:Y:S05]  /*5060*/  BSYNC.RECONVERGENT B4 ;  /* 0x0000000000047941 */ /* 0x000fea0003800200 */
.L_x_5299:
        /* <DEDUP_REMOVED lines=10> */
[----:B------:R-:W-:Y:S02]  /*5110*/  BSSY.RECONVERGENT B4, `(.L_x_5301) ;  /* 0x000001c000047945 */ /* 0x000fe40003800200 */
[----:B------:R-:W-:Y:S01]  /*5120*/  ISETP.NE.U32.AND P0, PT, R36, 0x1, PT ;  /* 0x000000012400780c */ /* 0x000fe20003f05070 */
[----:B------:R-:W-:-:S03]  /*5130*/  IMAD.MOV.U32 R36, RZ, RZ, 0x3da8ff83 ;  /* 0x3da8ff83ff247424 */ /* 0x000fc600078e00ff */
[----:B------:R-:W-:Y:S02]  /*5140*/  FSEL R38, R38, -8.06006814911005101289e+34, !P0 ;  /* 0xf9785eba26267808 */ /* 0x000fe40004000000 */
[----:B------:R-:W-:Y:S01]  /*5150*/  FSEL R39, -R36, 0.11223486810922622681, !P0 ;  /* 0x3de5db6524277808 */ /* 0x000fe20004000100 */
[----:B------:R-:W-:-:S08]  /*5160*/  DMUL R36, R2, R2 ;  /* 0x0000000202247228 */ /* 0x000fd00000000000 */
        /* <DEDUP_REMOVED lines=22> */
.L_x_5302:
[----:B------:R-:W-:Y:S05]  /*52d0*/  BSYNC.RECONVERGENT B4 ;  /* 0x0000000000047941 */ /* 0x000fea0003800200 */
.L_x_5301:
        /* <DEDUP_REMOVED lines=14> */
[----:B------:R-:W-:-:S03]  /*53c0*/  DMUL R32, R32, 4 ;  /* 0x4010000020207828 */ /* 0x000fc60000000000 */
[----:B------:R-:W-:Y:S02]  /*53d0*/  FSEL R34, R34, -8.06006814911005101289e+34, P0 ;  /* 0xf9785eba22227808 */ /* 0x000fe40000000000 */
[----:B------:R-:W-:Y:S01]  /*53e0*/  FSEL R35, -R6, 0.11223486810922622681, P0 ;  /* 0x3de5db6506237808 */ /* 0x000fe20000000100 */
[----:B------:R-:W-:-:S05]  /*53f0*/  IMAD.MOV.U32 R6, RZ, RZ, RZ ;  /* 0x000000ffff067224 */ /* 0x000fca00078e00ff */
        /* <DEDUP_REMOVED lines=20> */
.L_x_5296:
[----:B------:R-:W-:Y:S01]  /*5540*/  UMOV UR4, 0x6dc9c883 ;  /* 0x6dc9c88300047882 */ /* 0x000fe20000000000 */
[----:B------:R-:W-:Y:S01]  /*5550*/  UMOV UR5, 0x3fe45f30 ;  /* 0x3fe45f3000057882 */ /* 0x000fe20000000000 */
[C---:B------:R-:W-:Y:S01]  /*5560*/  DSETP.GE.AND P0, PT, |R16|.reuse, 2.14748364800000000000e+09, PT ;  /* 0x41e000001000742a */ /* 0x040fe20003f06200 */
[----:B------:R-:W-:Y:S01]  /*5570*/  BSSY.RECONVERGENT B4, `(.L_x_5303) ;  /* 0x0000012000047945 */ /* 0x000fe20003800200 */
[----:B------:R-:W-:Y:S01]  /*5580*/  DMUL R4, R16, UR4 ;  /* 0x0000000410047c28 */ /* 0x000fe20008000000 */
[----:B------:R-:W-:Y:S01]  /*5590*/  UMOV UR4, 0x54442d18 ;  /* 0x54442d1800047882 */ /* 0x000fe20000000000 */
[----:B------:R-:W-:-:S04]  /*55a0*/  UMOV UR5, 0x3ff921fb ;  /* 0x3ff921fb00057882 */ /* 0x000fc80000000000 */
[----:B------:R-:W4:Y:S08]  /*55b0*/  F2I.F64 R0, R4 ;  /* 0x0000000400007311 */ /* 0x000f300000301100 */
[----:B----4-:R-:W0:Y:S02]  /*55c0*/  I2F.F64 R2, R0 ;  /* 0x0000000000027312 */ /* 0x010e240000201c00 */
        /* <DEDUP_REMOVED lines=11> */
[----:B------:R-:W-:Y:S05]  /*5680*/  CALL.REL.NOINC `($_ZN2at6native27unrolled_elementwise_kernelIZZZNS0_15tan_kernel_cudaERNS_18TensorIteratorBaseEENKUlvE_clEvENKUlvE_clEvEUlN3c107complexIdEEE_St5arrayIPcLm2EELi4E23TrivialOffsetCalculatorILi1EjESE_NS0_6memory12LoadWithCastILi1EEENSF_13StoreWithCastILi1EEEEEviT_T0_T2_T3_T4_T5_$__internal_trig_reduction_slowpathd) ;  /* 0x000000d000047944 */ /* 0x000fea0003c00000 */
.L_x_5304:
[----:B------:R-:W-:Y:S05]  /*5690*/  BSYNC.RECONVERGENT B4 ;  /* 0x0000000000047941 */ /* 0x000fea0003800200 */
.L_x_5303:
        /* <DEDUP_REMOVED lines=63> */
.L_x_5306:
[----:B------:R-:W-:Y:S05]  /*5a90*/  BSYNC.RECONVERGENT B0 ;  /* 0x0000000000007941 */ /* 0x000fea0003800200 */
.L_x_5305:
        /* <DEDUP_REMOVED lines=29> */
.L_x_5308:
[----:B------:R-:W-:Y:S01]  /*5c70*/  IMAD.MOV.U32 R2, RZ, RZ, 0x652b82fe ;  /* 0x652b82feff027424 */ /* 0x000fe200078e00ff */
[----:B------:R-:W-:Y:S01]  /*5c80*/  UMOV UR4, 0xfefa39ef ;  /* 0xfefa39ef00047882 */ /* 0x000fe20000000000 */
[----:B------:R-:W-:Y:S01]  /*5c90*/  IMAD.MOV.U32 R3, RZ, RZ, 0x3ff71547 ;  /* 0x3ff71547ff037424 */ /* 0x000fe200078e00ff */
[----:B------:R-:W-:Y:S01]  /*5ca0*/  UMOV UR5, 0x3fe62e42 ;  /* 0x3fe62e4200057882 */ /* 0x000fe20000000000 */
[----:B------:R-:W-:Y:S01]  /*5cb0*/  IMAD.SHL.U32 R0, R19, 0x2, RZ ;  /* 0x0000000213007824 */ /* 0x000fe200078e00ff */
[----:B------:R-:W-:Y:S01]  /*5cc0*/  BSSY.RECONVERGENT B4, `(.L_x_5310) ;  /* 0x0000050000047945 */ /* 0x000fe20003800200 */
[----:B------:R-:W-:Y:S02]  /*5cd0*/  IMAD.MOV.U32 R12, RZ, RZ, -0x7142ec33 ;  /* 0x8ebd13cdff0c7424 */ /* 0x000fe400078e00ff */
[----:B------:R-:W-:Y:S01]  /*5ce0*/  DFMA R2, R16, R2, 6.75539944105574400000e+15 ;  /* 0x433800001002742b */ /* 0x000fe20000000002 */
[C---:B------:R-:W-:Y:S01]  /*5cf0*/  ISETP.GE.U32.AND P0, PT, R0.reuse, 0x7fb3e647, PT ;  /* 0x7fb3e6470000780c */ /* 0x040fe20003f06070 */
[----:B------:R-:W-:Y:S01]  /*5d00*/  IMAD.MOV.U32 R13, RZ, RZ, 0x3e5af86d ;  /* 0x3e5af86dff0d7424 */ /* 0x000fe200078e00ff */
[----:B------:R-:W-:-:S05]  /*5d10*/  ISETP.NE.AND P1, PT, R0, RZ, PT ;  /* 0x000000ff0000720c */ /* 0x000fca0003f25270 */
        /* <DEDUP_REMOVED lines=43> */
[----:B------:R-:W-:Y:S01]  /*5fd0*/  DFMA R10, R8, R10, R8 ;  /* 0x0000000a080a722b */ /* 0x000fe20000000008 */
[----:B------:R-:W-:Y:S02]  /*5fe0*/  IMAD.MOV.U32 R8, RZ, RZ, 0x0 ;  /* 0x00000000ff087424 */ /* 0x000fe400078e00ff */
[----:B------:R-:W-:-:S05]  /*5ff0*/  IMAD.MOV.U32 R9, RZ, RZ, 0x3ff00000 ;  /* 0x3ff00000ff097424 */ /* 0x000fca00078e00ff */
[----:B------:R-:W-:-:S08]  /*6000*/  DFMA R10, R10, R2, R12 ;  /* 0x000000020a0a722b */ /* 0x000fd0000000000c */
[----:B------:R-:W-:-:S10]  /*6010*/  DADD R2, R10, R10 ;  /* 0x000000000a027229 */ /* 0x000fd4000000000a */
[----:B------:R-:W-:Y:S01]  /*6020*/  FSEL R13, R2, R10, !P0 ;  /* 0x0000000a020d7208 */ /* 0x000fe20004000000 */
[----:B------:R-:W-:Y:S01]  /*6030*/  IMAD.MOV.U32 R2, RZ, RZ, 0x1 ;  /* 0x00000001ff027424 */ /* 0x000fe200078e00ff */
[----:B------:R-:W-:Y:S02]  /*6040*/  @P1 FSEL R19, R3, R11, !P0 ;  /* 0x0000000b03131208 */ /* 0x000fe40004000000 */
[----:B------:R-:W-:Y:S02]  /*6050*/  FSEL R18, R16, R13, !P1 ;  /* 0x0000000d10127208 */ /* 0x000fe40004800000 */
        /* <DEDUP_REMOVED lines=19> */
[----:B------:R-:W-:Y:S05]  /*6190*/  CALL.REL.NOINC `($__internal_2_$__cuda_sm20_div_rn_f64_full) ;  /* 0x000000b800e87944 */ /* 0x000fea0003c00000 */
[----:B------:R-:W-:Y:S02]  /*61a0*/  IMAD.MOV.U32 R3, RZ, RZ, R2 ;  /* 0x000000ffff037224 */ /* 0x000fe400078e0002 */
[----:B------:R-:W-:-:S07]  /*61b0*/  IMAD.MOV.U32 R2, RZ, RZ, R0 ;  /* 0x000000ffff027224 */ /* 0x000fce00078e0000 */
.L_x_5311:
[----:B------:R-:W-:Y:S05]  /*61c0*/  BSYNC.RECONVERGENT B4 ;  /* 0x0000000000047941 */ /* 0x000fea0003800200 */
.L_x_5310:
[----:B------:R-:W-:Y:S01]  /*61d0*/  DADD R2, R18, R2 ;  /* 0x0000000012027229 */ /* 0x000fe20000000002 */
[----:B------:R-:W-:Y:S01]  /*61e0*/  UMOV UR4, 0x8fb9f87e ;  /* 0x8fb9f87e00047882 */ /* 0x000fe20000000000 */
[----:B------:R-:W-:Y:S02]  /*61f0*/  UMOV UR5, 0x408633ce ;  /* 0x408633ce00057882 */ /* 0x000fe40000000000 */
[----:B------:R-:W-:-:S06]  /*6200*/  DSETP.GE.AND P0, PT, R16, UR4, PT ;  /* 0x0000000410007e2a */ /* 0x000fcc000bf06000 */
[----:B------:R-:W-:Y:S02]  /*6210*/  FSEL R8, R2, RZ, !P0 ;  /* 0x000000ff02087208 */ /* 0x000fe40004000000 */
[----:B------:R-:W-:-:S07]  /*6220*/  FSEL R9, R3, +QNAN , !P0 ;  /* 0x7ff0000003097808 */ /* 0x000fce0004000000 */
.L_x_5309:
[----:B------:R-:W-:Y:S05]  /*6230*/  BSYNC.RECONVERGENT B1 ;  /* 0x0000000000017941 */ /* 0x000fea0003800200 */
.L_x_5307:
[----:B------:R-:W-:Y:S01]  /*6240*/  LOP3.LUT R7, R9, 0x80000000, R7, 0xb8, !PT ;  /* 0x8000000009077812 */ /* 0x000fe200078eb807 */
[----:B------:R-:W-:Y:S01]  /*6250*/  IMAD.MOV.U32 R6, RZ, RZ, R8 ;  /* 0x000000ffff067224 */ /* 0x000fe200078e0008 */
[----:B------:R-:W-:Y:S01]  /*6260*/  BSSY.RECONVERGENT B1, `(.L_x_5312) ;  /* 0x000001e000017945 */ /* 0x000fe20003800200 */
[----:B------:R-:W-:Y:S02]  /*6270*/  IMAD.MOV.U32 R12, RZ, RZ, 0x0 ;  /* 0x00000000ff0c7424 */ /* 0x000fe400078e00ff */
[----:B------:R-:W-:Y:S02]  /*6280*/  IMAD.MOV.U32 R13, RZ, RZ, 0x3fd80000 ;  /* 0x3fd80000ff0d7424 */ /* 0x000fe400078e00ff */
        /* <DEDUP_REMOVED lines=16> */
[----:B------:R-:W-:Y:S01]  /*6390*/  MOV R36, 0x6420 ;  /* 0x0000642000247802 */ /* 0x000fe20000000f00 */
[----:B------:R-:W-:Y:S02]  /*63a0*/  IMAD.MOV.U32 R10, RZ, RZ, R2 ;  /* 0x000000ffff0a7224 */ /* 0x000fe400078e0002 */
[----:B------:R-:W-:Y:S02]  /*63b0*/  IMAD.MOV.U32 R9, RZ, RZ, R3 ;  /* 0x000000ffff097224 */ /* 0x000fe400078e0003 */
[----:B------:R-:W-:Y:S02]  /*63c0*/  IMAD.MOV.U32 R14, RZ, RZ, R18 ;  /* 0x000000ffff0e7224 */ /* 0x000fe400078e0012 */
[----:B------:R-:W-:Y:S02]  /*63d0*/  IMAD.MOV.U32 R13, RZ, RZ, R19 ;  /* 0x000000ffff0d7224 */ /* 0x000fe400078e0013 */
[----:B------:R-:W-:-:S02]  /*63e0*/  IMAD.MOV.U32 R3, RZ, RZ, R16 ;  /* 0x000000ffff037224 */ /* 0x000fc400078e0010 */
[----:B------:R-:W-:Y:S02]  /*63f0*/  IMAD.MOV.U32 R2, RZ, RZ, R17 ;  /* 0x000000ffff027224 */ /* 0x000fe400078e0011 */
[----:B------:R-:W-:-:S07]  /*6400*/  IMAD.MOV.U32 R0, RZ, RZ, R11 ;  /* 0x000000ffff007224 */ /* 0x000fce00078e000b */
[----:B------:R-:W-:Y:S05]  /*6410*/  CALL.REL.NOINC `($__internal_3_$__cuda_sm20_dsqrt_rn_f64_mediumpath_v1) ;  /* 0x000000bc00dc7944 */ /* 0x000fea0003c00000 */
[----:B------:R-:W-:Y:S02]  /*6420*/  IMAD.MOV.U32 R12, RZ, RZ, R0 ;  /* 0x000000ffff0c7224 */ /* 0x000fe400078e0000 */
[----:B------:R-:W-:-:S07]  /*6430*/  IMAD.MOV.U32 R13, RZ, RZ, R8 ;  /* 0x000000ffff0d7224 */ /* 0x000fce00078e0008 */
.L_x_5313:
[----:B------:R-:W-:Y:S05]  /*6440*/  BSYNC.RECONVERGENT B1 ;  /* 0x0000000000017941 */ /* 0x000fea0003800200 */
.L_x_5312:
        /* <DEDUP_REMOVED lines=27> */
.L_x_5315:
[----:B------:R-:W-:Y:S05]  /*6600*/  BSYNC.RECONVERGENT B1 ;  /* 0x0000000000017941 */ /* 0x000fea0003800200 */
.L_x_5314:
[----:B------:R-:W0:Y:S01]  /*6610*/  MUFU.RCP64H R3, R17 ;  /* 0x0000001100037308 */ /* 0x000e220000001800 */
[----:B------:R-:W-:Y:S01]  /*6620*/  IMAD.MOV.U32 R2, RZ, RZ, 0x1 ;  /* 0x00000001ff027424 */ /* 0x000fe200078e00ff */
[----:B------:R-:W-:Y:S01]  /*6630*/  FSETP.GEU.AND P1, PT, |R5|, 6.5827683646048100446e-37, PT ;  /* 0x036000000500780b */ /* 0x000fe20003f2e200 */
[----:B------:R-:W-:Y:S04]  /*6640*/  BSSY.RECONVERGENT B1, `(.L_x_5316) ;  /* 0x0000014000017945 */ /* 0x000fe80003800200 */
        /* <DEDUP_REMOVED lines=19> */
.L_x_5317:
[----:B------:R-:W-:Y:S05]  /*6780*/  BSYNC.RECONVERGENT B1 ;  /* 0x0000000000017941 */ /* 0x000fea0003800200 */
.L_x_5316:
[----:B------:R-:W-:Y:S02]  /*6790*/  IMAD.MOV.U32 R4, RZ, RZ, R2 ;  /* 0x000000ffff047224 */ /* 0x000fe400078e0002 */
[----:B------:R-:W-:-:S07]  /*67a0*/  IMAD.MOV.U32 R5, RZ, RZ, R3 ;  /* 0x000000ffff057224 */ /* 0x000fce00078e0003 */
.L_x_5289:
[----:B------:R-:W-:Y:S05]  /*67b0*/  BSYNC.RECONVERGENT B2 ;  /* 0x0000000000027941 */ /* 0x000fea0003800200 */
.L_x_5287:
[----:B------:R-:W-:-:S11]  /*67c0*/  DADD R6, -RZ, -R6 ;  /* 0x00000000ff067229 */ /* 0x000fd60000000906 */
.L_x_5286:
[----:B------:R-:W-:Y:S05]  /*67d0*/  BSYNC.RECONVERGENT B3 ;  /* 0x0000000000037941 */ /* 0x000fea0003800200 */
.L_x_5285:
[----:B------:R-:W0:Y:S01]  /*67e0*/  S2UR UR4, SR_CTAID.X ;  /* 0x00000000000479c3 */ /* 0x000e220000002500 */
[----:B------:R-:W0:Y:S01]  /*67f0*/  LDCU UR5, c[0x0][0x380] ;  /* 0x00007000ff0577ac */ /* 0x000e220008000800 */
[----:B------:R-:W-:Y:S01]  /*6800*/  VIADD R0, R44, 0x80 ;  /* 0x000000802c007836 */ /* 0x000fe20000000000 */
[----:B------:R-:W-:Y:S01]  /*6810*/  BSSY.RECONVERGENT B3, `(.L_x_5318) ;  /* 0x000024a000037945 */ /* 0x000fe20003800200 */
[----:B------:R-:W-:Y:S02]  /*6820*/  CS2R R34, SRZ ;  /* 0x0000000000227805 */ /* 0x000fe4000001ff00 */
[----:B------:R-:W-:Y:S01]  /*6830*/  CS2R R32, SRZ ;  /* 0x0000000000207805 */ /* 0x000fe2000001ff00 */
[----:B0-----:R-:W-:-:S06]  /*6840*/  UIMAD UR4, UR4, -0x200, UR5 ;  /* 0xfffffe00040478a4 */ /* 0x001fcc000f8e0205 */
[----:B------:R-:W-:-:S13]  /*6850*/  ISETP.GE.AND P0, PT, R0, UR4, PT ;  /* 0x0000000400007c0c */ /* 0x000fda000bf06270 */
[----:B------:R-:W-:Y:S05]  /*6860*/  @P0 BRA `(.L_x_5319) ;  /* 0x0000002400100947 */ /* 0x000fea0003800000 */
[----:B-12345:R-:W-:Y:S01]  /*6870*/  DADD R16, -RZ, -R30 ;  /* 0x00000000ff107229 */ /* 0x03efe2000000091e */
[----:B------:R-:W-:Y:S09]  /*6880*/  BSSY.RECONVERGENT B2, `(.L_x_5320) ;  /* 0x0000241000027945 */ /* 0x000ff20003800200 */
[----:B------:R-:W-:-:S04]  /*6890*/  LOP3.LUT R0, R17, 0x7fffffff, RZ, 0xc0, !PT ;  /* 0x7fffffff11007812 */ /* 0x000fc800078ec0ff */
[----:B------:R-:W-:-:S13]  /*68a0*/  ISETP.GT.U32.AND P0, PT, R0, 0x7fefffff, PT ;  /* 0x7fefffff0000780c */ /* 0x000fda0003f04070 */
[----:B------:R-:W-:Y:S05]  /*68b0*/  @P0 BRA `(.L_x_5321) ;  /* 0x0000001c00440947 */ /* 0x000fea0003800000 */
[----:B------:R-:W-:-:S14]  /*68c0*/  DSETP.NE.AND P0, PT, |R28|, +INF , PT ;  /* 0x7ff000001c00742a */ /* 0x000fdc0003f05200 */
        /* <DEDUP_REMOVED lines=24> */
.L_x_5325:
[----:B------:R-:W-:Y:S05]  /*6a50*/  BSYNC.RECONVERGENT B4 ;  /* 0x0000000000047941 */ /* 0x000fea0003800200 */
.L_x_5324:
        /* <DEDUP_REMOVED lines=63> */
.L_x_5327:
[----:B------:R-:W-:Y:S05]  /*6e50*/  BSYNC.RECONVERGENT B0 ;  /* 0x0000000000007941 */ /* 0x000fea0003800200 */
.L_x_5326:
[----:B------:R-:W-:Y:S01]  /*6e60*/  BSSY.RECONVERGENT B1, `(.L_x_5328) ;  /* 0x0000079000017945 */ /* 0x000fe20003800200 */
[----:B------:R-:W-:Y:S01]  /*6e70*/  DFMA R32, R18, R18, 1 ;  /* 0x3ff000001220742b */ /* 0x000fe20000000012 */
[----:B------:R-:W-:Y:S02]  /*6e80*/  IMAD.MOV.U32 R28, RZ, RZ, R16 ;  /* 0x000000ffff1c7224 */ /* 0x000fe400078e0010 */
[----:B------:R-:W-:Y:S01]  /*6e90*/  IMAD.MOV.U32 R29, RZ, RZ, R31 ;  /* 0x000000ffff1d7224 */ /* 0x000fe200078e001f */
[----:B------:R-:W-:Y:S07]  /*6ea0*/  @!P1 BRA `(.L_x_5329) ;  /* 0x0000000400749947 */ /* 0x000fee0003800000 */
        /* <DEDUP_REMOVED lines=85> */
.L_x_5331:
[----:B------:R-:W-:Y:S05]  /*7400*/  BSYNC.RECONVERGENT B4 ;  /* 0x0000000000047941 */ /* 0x000fea0003800200 */
.L_x_5330:
[----:B------:R-:W-:Y:S01]  /*7410*/  DADD R2, R30, R2 ;  /* 0x000000001e027229 */ /* 0x000fe20000000002 */
[----:B------:R-:W-:Y:S01]  /*7420*/  UMOV UR4, 0x8fb9f87e ;  /* 0x8fb9f87e00047882 */ /* 0x000fe20000000000 */
[----:B------:R-:W-:Y:S02]  /*7430*/  UMOV UR5, 0x408633ce ;  /* 0x408633ce00057882 */ /* 0x000fe40000000000 */
[----:B------:R-:W-:-:S06]  /*7440*/  DSETP.GE.AND P0, PT, R28, UR4, PT ;  /* 0x000000041c007e2a */ /* 0x000fcc000bf06000 */
[----:B------:R-:W-:Y:S02]  /*7450*/  FSEL R28, R2, RZ, !P0 ;  /* 0x000000ff021c7208 */ /* 0x000fe40004000000 */
[----:B------:R-:W-:Y:S01]  /*7460*/  FSEL R29, R3, +QNAN , !P0 ;  /* 0x7ff00000031d7808 */ /* 0x000fe20004000000 */
[----:B------:R-:W-:Y:S06]  /*7470*/  BRA `(.L_x_5332) ;  /* 0x00000000005c7947 */ /* 0x000fec0003800000 */
.L_x_5329:
        /* <DEDUP_REMOVED lines=23> */
.L_x_5332:
[----:B------:R-:W-:Y:S05]  /*75f0*/  BSYNC.RECONVERGENT B1 ;  /* 0x0000000000017941 */ /* 0x000fea0003800200 */
.L_x_5328:
        /* <DEDUP_REMOVED lines=32> */
.L_x_5334:
[----:B------:R-:W-:Y:S05]  /*7800*/  BSYNC.RECONVERGENT B1 ;  /* 0x0000000000017941 */ /* 0x000fea0003800200 */
.L_x_5333:
        /* <DEDUP_REMOVED lines=27> */
.L_x_5336:
[----:B------:R-:W-:Y:S05]  /*79c0*/  BSYNC.RECONVERGENT B1 ;  /* 0x0000000000017941 */ /* 0x000fea0003800200 */
.L_x_5335:
        /* <DEDUP_REMOVED lines=23> */
.L_x_5338:
[----:B------:R-:W-:Y:S05]  /*7b40*/  BSYNC.RECONVERGENT B1 ;  /* 0x0000000000017941 */ /* 0x000fea0003800200 */
.L_x_5337:
[----:B------:R-:W-:Y:S05]  /*7b50*/  BRA `(.L_x_5339) ;  /* 0x00000010004c7947 */ /* 0x000fea0003800000 */
.L_x_5323:
        /* <DEDUP_REMOVED lines=52> */
[----:B------:R-:W-:Y:S01]  /*7ea0*/  FSEL R32, R8, RZ, !P0 ;  /* 0x000000ff08207208 */ /* 0x000fe20004000000 */
[----:B------:R-:W-:Y:S01]  /*7eb0*/  @!P1 IMAD.MOV.U32 R8, RZ, RZ, RZ ;  /* 0x000000ffff089224 */ /* 0x000fe200078e00ff */
[----:B------:R-:W-:-:S05]  /*7ec0*/  @!P1 SHF.R.S32.HI R3, RZ, 0x1, R0 ;  /* 0x00000001ff039819 */ /* 0x000fca0000011400 */
[----:B------:R-:W-:Y:S02]  /*7ed0*/  @!P1 IMAD.IADD R2, R2, 0x1, -R3 ;  /* 0x0000000102029824 */ /* 0x000fe400078e0a03 */
[----:B------:R-:W-:-:S03]  /*7ee0*/  @!P1 IMAD R3, R3, 0x100000, R11 ;  /* 0x0010000003039824 */ /* 0x000fc600078e020b */
[----:B------:R-:W-:Y:S01]  /*7ef0*/  @!P1 LEA R9, R2, 0x3ff00000, 0x14 ;  /* 0x3ff0000002099811 */ /* 0x000fe200078ea0ff */
[----:B------:R-:W-:-:S06]  /*7f00*/  @!P1 IMAD.MOV.U32 R2, RZ, RZ, R10 ;  /* 0x000000ffff029224 */ /* 0x000fcc00078e000a */
[----:B------:R-:W-:-:S11]  /*7f10*/  @!P1 DMUL R32, R2, R8 ;  /* 0x0000000802209228 */ /* 0x000fd60000000000 */
.L_x_5341:
[----:B------:R-:W-:Y:S05]  /*7f20*/  BSYNC.RECONVERGENT B0 ;  /* 0x0000000000007941 */ /* 0x000fea0003800200 */
.L_x_5340:
        /* <DEDUP_REMOVED lines=24> */
.L_x_5343:
[----:B------:R-:W-:Y:S05]  /*80b0*/  BSYNC.RECONVERGENT B4 ;  /* 0x0000000000047941 */ /* 0x000fea0003800200 */
.L_x_5342:
        /* <DEDUP_REMOVED lines=38> */
.L_x_5345:
[----:B------:R-:W-:Y:S05]  /*8320*/  BSYNC.RECONVERGENT B4 ;  /* 0x0000000000047941 */ /* 0x000fea0003800200 */
.L_x_5344:
        /* <DEDUP_REMOVED lines=13> */
[----:B------:R-:W-:Y:S01]  /*8400*/  IMAD.MOV.U32 R34, RZ, RZ, 0x20fd8164 ;  /* 0x20fd8164ff227424 */ /* 0x000fe200078e00ff */
[----:B------:R-:W-:Y:S02]  /*8410*/  DMUL R30, R30, 4 ;  /* 0x401000001e1e7828 */ /* 0x000fe40000000000 */
[----:B------:R-:W-:Y:S01]  /*8420*/  FSEL R35, -R16, 0.11223486810922622681, P0 ;  /* 0x3de5db6510237808 */ /* 0x000fe20000000100 */
[----:B------:R-:W-:Y:S01]  /*8430*/  IMAD.MOV.U32 R16, RZ, RZ, RZ ;  /* 0x000000ffff107224 */ /* 0x000fe200078e00ff */
        /* <DEDUP_REMOVED lines=21> */
.L_x_5322:
[----:B------:R-:W-:-:S10]  /*8590*/  DADD R16, R28, -R28 ;  /* 0x000000001c107229 */ /* 0x000fd4000000081c */
[----:B------:R-:W-:Y:S02]  /*85a0*/  IMAD.MOV.U32 R32, RZ, RZ, R16 ;  /* 0x000000ffff207224 */ /* 0x000fe400078e0010 */
[----:B------:R-:W-:Y:S01]  /*85b0*/  IMAD.MOV.U32 R33, RZ, RZ, R17 ;  /* 0x000000ffff217224 */ /* 0x000fe200078e0011 */
[----:B------:R-:W-:Y:S06]  /*85c0*/  BRA `(.L_x_5339) ;  /* 0x0000000400b07947 */ /* 0x000fec0003800000 */
.L_x_5321:
[----:B------:R-:W-:-:S13]  /*85d0*/  LOP3.LUT P0, RZ, R16, 0xfffff, R17, 0xf8, !PT ;  /* 0x000fffff10ff7812 */ /* 0x000fda000780f811 */
[C---:B------:R-:W-:Y:S02]  /*85e0*/  @P0 DMUL R2, R28.reuse, R16 ;  /* 0x000000101c020228 */ /* 0x040fe40000000000 */
        /* <DEDUP_REMOVED lines=31> */
.L_x_5349:
[----:B------:R-:W-:Y:S05]  /*87e0*/  BSYNC.RECONVERGENT B5 ;  /* 0x0000000000057941 */ /* 0x000fea0003800200 */
.L_x_5348:
        /* <DEDUP_REMOVED lines=38> */
.L_x_5351:
[----:B------:R-:W-:Y:S05]  /*8a50*/  BSYNC.RECONVERGENT B5 ;  /* 0x0000000000057941 */ /* 0x000fea0003800200 */
.L_x_5350:
        /* <DEDUP_REMOVED lines=31> */
.L_x_5347:
[----:B------:R-:W-:Y:S05]  /*8c50*/  BSYNC.RECONVERGENT B4 ;  /* 0x0000000000047941 */ /* 0x000fea0003800200 */
.L_x_5346:
[----:B------:R-:W-:Y:S01]  /*8c60*/  LOP3.LUT R33, RZ, 0x80000000, R29, 0xb8, !PT ;  /* 0x80000000ff217812 */ /* 0x000fe200078eb81d */
[----:B------:R-:W-:Y:S02]  /*8c70*/  VIADD R17, R17, 0xc0000000 ;  /* 0xc000000011117836 */ /* 0x000fe40000000000 */
[----:B------:R-:W-:-:S07]  /*8c80*/  IMAD.MOV.U32 R32, RZ, RZ, RZ ;  /* 0x000000ffff207224 */ /* 0x000fce00078e00ff */
.L_x_5339:
[----:B------:R-:W-:Y:S05]  /*8c90*/  BSYNC.RECONVERGENT B2 ;  /* 0x0000000000027941 */ /* 0x000fea0003800200 */
.L_x_5320:
[----:B------:R-:W-:-:S11]  /*8ca0*/  DADD R34, -RZ, -R16 ;  /* 0x00000000ff227229 */ /* 0x000fd60000000910 */
.L_x_5319:
[----:B------:R-:W-:Y:S05]  /*8cb0*/  BSYNC.RECONVERGENT B3 ;  /* 0x0000000000037941 */ /* 0x000fea0003800200 */
.L_x_5318:
[----:B------:R-:W0:Y:S01]  /*8cc0*/  S2UR UR4, SR_CTAID.X ;  /* 0x00000000000479c3 */ /* 0x000e220000002500 */
[----:B------:R-:W0:Y:S01]  /*8cd0*/  LDCU UR5, c[0x0][0x380] ;  /* 0x00007000ff0577ac */ /* 0x000e220008000800 */
[----:B------:R-:W-:Y:S01]  /*8ce0*/  VIADD R0, R44, 0x100 ;  /* 0x000001002c007836 */ /* 0x000fe20000000000 */
[----:B------:R-:W-:Y:S01]  /*8cf0*/  BSSY.RECONVERGENT B3, `(.L_x_5352) ;  /* 0x000024a000037945 */ /* 0x000fe20003800200 */
[----:B--2-45:R-:W-:Y:S02]  /*8d00*/  CS2R R30, SRZ ;  /* 0x00000000001e7805 */ /* 0x034fe4000001ff00 */
[----:B------:R-:W-:Y:S01]  /*8d10*/  CS2R R28, SRZ ;  /* 0x00000000001c7805 */ /* 0x000fe2000001ff00 */
[----:B0-----:R-:W-:-:S06]  /*8d20*/  UIMAD UR4, UR4, -0x200, UR5 ;  /* 0xfffffe00040478a4 */ /* 0x001fcc000f8e0205 */
[----:B------:R-:W-:-:S13]  /*8d30*/  ISETP.GE.AND P0, PT, R0, UR4, PT ;  /* 0x0000000400007c0c */ /* 0x000fda000bf06270 */
[----:B------:R-:W-:Y:S05]  /*8d40*/  @P0 BRA `(.L_x_5353) ;  /* 0x0000002400100947 */ /* 0x000fea0003800000 */
[----:B-1-3--:R-:W-:Y:S01]  /*8d50*/  DADD R16, -RZ, -R26 ;  /* 0x00000000ff107229 */ /* 0x00afe2000000091a */
        /* <DEDUP_REMOVED lines=29> */
.L_x_5359:
[----:B------:R-:W-:Y:S05]  /*8f30*/  BSYNC.RECONVERGENT B4 ;  /* 0x0000000000047941 */ /* 0x000fea0003800200 */
.L_x_5358:
        /* <DEDUP_REMOVED lines=63> */
.L_x_5361:
[----:B------:R-:W-:Y:S05]  /*9330*/  BSYNC.RECONVERGENT B0 ;  /* 0x0000000000007941 */ /* 0x000fea0003800200 */
.L_x_5360:
        /* <DEDUP_REMOVED lines=90> */
.L_x_5365:
[----:B------:R-:W-:Y:S05]  /*98e0*/  BSYNC.RECONVERGENT B4 ;  /* 0x0000000000047941 */ /* 0x000fea0003800200 */
.L_x_5364:
[----:B------:R-:W-:Y:S01]  /*98f0*/  DADD R2, R26, R2 ;  /* 0x000000001a027229 */ /* 0x000fe20000000002 */
[----:B------:R-:W-:Y:S01]  /*9900*/  UMOV UR4, 0x8fb9f87e ;  /* 0x8fb9f87e00047882 */ /* 0x000fe20000000000 */
[----:B------:R-:W-:Y:S02]  /*9910*/  UMOV UR5, 0x408633ce ;  /* 0x408633ce00057882 */ /* 0x000fe40000000000 */
[----:B------:R-:W-:-:S06]  /*9920*/  DSETP.GE.AND P0, PT, R24, UR4, PT ;  /* 0x0000000418007e2a */ /* 0x000fcc000bf06000 */
[----:B------:R-:W-:Y:S02]  /*9930*/  FSEL R24, R2, RZ, !P0 ;  /* 0x000000ff02187208 */ /* 0x000fe40004000000 */
[----:B------:R-:W-:Y:S01]  /*9940*/  FSEL R25, R3, +QNAN , !P0 ;  /* 0x7ff0000003197808 */ /* 0x000fe20004000000 */
[----:B------:R-:W-:Y:S06]  /*9950*/  BRA `(.L_x_5366) ;  /* 0x00000000005c7947 */ /* 0x000fec0003800000 */
.L_x_5363:
        /* <DEDUP_REMOVED lines=23> */
.L_x_5366:
[----:B------:R-:W-:Y:S05]  /*9ad0*/  BSYNC.RECONVERGENT B1 ;  /* 0x0000000000017941 */ /* 0x000fea0003800200 */
.L_x_5362:
        /* <DEDUP_REMOVED lines=32> */
.L_x_5368:
[----:B------:R-:W-:Y:S05]  /*9ce0*/  BSYNC.RECONVERGENT B1 ;  /* 0x0000000000017941 */ /* 0x000fea0003800200 */
.L_x_5367:
        /* <DEDUP_REMOVED lines=27> */
.L_x_5370:
[----:B------:R-:W-:Y:S05]  /*9ea0*/  BSYNC.RECONVERGENT B1 ;  /* 0x0000000000017941 */ /* 0x000fea0003800200 */
.L_x_5369:
        /* <DEDUP_REMOVED lines=23> */
.L_x_5372:
[----:B------:R-:W-:Y:S05]  /*a020*/  BSYNC.RECONVERGENT B1 ;  /* 0x0000000000017941 */ /* 0x000fea0003800200 */
.L_x_5371:
[----:B------:R-:W-:Y:S05]  /*a030*/  BRA `(.L_x_5373) ;  /* 0x00000010004c7947 */ /* 0x000fea0003800000 */
.L_x_5357:
        /* <DEDUP_REMOVED lines=60> */
.L_x_5375:
[----:B------:R-:W-:Y:S05]  /*a400*/  BSYNC.RECONVERGENT B0 ;  /* 0x0000000000007941 */ /* 0x000fea0003800200 */
.L_x_5374:
        /* <DEDUP_REMOVED lines=24> */
.L_x_5377:
[----:B------:R-:W-:Y:S05]  /*a590*/  BSYNC.RECONVERGENT B4 ;  /* 0x0000000000047941 */ /* 0x000fea0003800200 */
.L_x_5376:
        /* <DEDUP_REMOVED lines=38> */
.L_x_5379:
[----:B------:R-:W-:Y:S05]  /*a800*/  BSYNC.RECONVERGENT B4 ;  /* 0x0000000000047941 */ /* 0x000fea0003800200 */
.L_x_5378:
        /* <DEDUP_REMOVED lines=38> */
.L_x_5356:
[----:B------:R-:W-:-:S10]  /*aa70*/  DADD R16, R24, -R24 ;  /* 0x0000000018107229 */ /* 0x000fd40000000818 */
[----:B------:R-:W-:Y:S02]  /*aa80*/  IMAD.MOV.U32 R28, RZ, RZ, R16 ;  /* 0x000000ffff1c7224 */ /* 0x000fe400078e0010 */
[----:B------:R-:W-:Y:S01]  /*aa90*/  IMAD.MOV.U32 R29, RZ, RZ, R17 ;  /* 0x000000ffff1d7224 */ /* 0x000fe200078e0011 */
[----:B------:R-:W-:Y:S06]  /*aaa0*/  BRA `(.L_x_5373) ;  /* 0x0000000400b07947 */ /* 0x000fec0003800000 */
.L_x_5355:
        /* <DEDUP_REMOVED lines=33> */
.L_x_5383:
[----:B------:R-:W-:Y:S05]  /*acc0*/  BSYNC.RECONVERGENT B5 ;  /* 0x0000000000057941 */ /* 0x000fea0003800200 */
.L_x_5382:
        /* <DEDUP_REMOVED lines=38> */
.L_x_5385:
[----:B------:R-:W-:Y:S05]  /*af30*/  BSYNC.RECONVERGENT B5 ;  /* 0x0000000000057941 */ /* 0x000fea0003800200 */
.L_x_5384:
        /* <DEDUP_REMOVED lines=31> */
.L_x_5381:
[----:B------:R-:W-:Y:S05]  /*b130*/  BSYNC.RECONVERGENT B4 ;  /* 0x0000000000047941 */ /* 0x000fea0003800200 */
.L_x_5380:
[----:B------:R-:W-:Y:S01]  /*b140*/  LOP3.LUT R29, RZ, 0x80000000, R25, 0xb8, !PT ;  /* 0x80000000ff1d7812 */ /* 0x000fe200078eb819 */
[----:B------:R-:W-:Y:S02]  /*b150*/  VIADD R17, R17, 0xc0000000 ;  /* 0xc000000011117836 */ /* 0x000fe40000000000 */
[----:B------:R-:W-:-:S07]  /*b160*/  IMAD.MOV.U32 R28, RZ, RZ, RZ ;  /* 0x000000ffff1c7224 */ /* 0x000fce00078e00ff */
.L_x_5373:
[----:B------:R-:W-:Y:S05]  /*b170*/  BSYNC.RECONVERGENT B2 ;  /* 0x0000000000027941 */ /* 0x000fea0003800200 */
.L_x_5354:
[----:B------:R-:W-:-:S11]  /*b180*/  DADD R30, -RZ, -R16 ;  /* 0x00000000ff1e7229 */ /* 0x000fd60000000910 */
.L_x_5353:
[----:B------:R-:W-:Y:S05]  /*b190*/  BSYNC.RECONVERGENT B3 ;  /* 0x0000000000037941 */ /* 0x000fea0003800200 */
.L_x_5352:
[----:B------:R-:W0:Y:S01]  /*b1a0*/  S2UR UR4, SR_CTAID.X ;  /* 0x00000000000479c3 */ /* 0x000e220000002500 */
[----:B------:R-:W0:Y:S01]  /*b1b0*/  LDCU UR5, c[0x0][0x380] ;  /* 0x00007000ff0577ac */ /* 0x000e220008000800 */
[----:B------:R-:W-:Y:S01]  /*b1c0*/  VIADD R44, R44, 0x180 ;  /* 0x000001802c2c7836 */ /* 0x000fe20000000000 */
[----:B------:R-:W-:Y:S01]  /*b1d0*/  BSSY.RECONVERGENT B3, `(.L_x_5386) ;  /* 0x000024d000037945 */ /* 0x000fe20003800200 */
[----:B-1----:R-:W-:Y:S02]  /*b1e0*/  CS2R R18, SRZ ;  /* 0x0000000000127805 */ /* 0x002fe4000001ff00 */
[----:B---3--:R-:W-:Y:S01]  /*b1f0*/  CS2R R16, SRZ ;  /* 0x0000000000107805 */ /* 0x008fe2000001ff00 */
[----:B0-----:R-:W-:-:S06]  /*b200*/  UIMAD UR4, UR4, -0x200, UR5 ;  /* 0xfffffe00040478a4 */ /* 0x001fcc000f8e0205 */
[----:B------:R-:W-:-:S13]  /*b210*/  ISETP.GE.AND P0, PT, R44, UR4, PT ;  /* 0x000000042c007c0c */ /* 0x000fda000bf06270 */
[----:B------:R-:W-:Y:S05]  /*b220*/  @P0 BRA `(.L_x_5387) ;  /* 0x00000024001c0947 */ /* 0x000fea0003800000 */
[----:B------:R-:W-:Y:S01]  /*b230*/  DADD R18, -RZ, -R22 ;  /* 0x00000000ff127229 */ /* 0x000fe20000000916 */
        /* <DEDUP_REMOVED lines=29> */
.L_x_5393:
[----:B------:R-:W-:Y:S05]  /*b410*/  BSYNC.RECONVERGENT B4 ;  /* 0x0000000000047941 */ /* 0x000fea0003800200 */
.L_x_5392:
        /* <DEDUP_REMOVED lines=63> */
.L_x_5395:
[----:B------:R-:W-:Y:S05]  /*b810*/  BSYNC.RECONVERGENT B0 ;  /* 0x0000000000007941 */ /* 0x000fea0003800200 */
.L_x_5394:
        /* <DEDUP_REMOVED lines=90> */
.L_x_5399:
[----:B------:R-:W-:Y:S05]  /*bdc0*/  BSYNC.RECONVERGENT B4 ;  /* 0x0000000000047941 */ /* 0x000fea0003800200 */
.L_x_5398:
[----:B------:R-:W-:Y:S01]  /*bdd0*/  DADD R2, R22, R2 ;  /* 0x0000000016027229 */ /* 0x000fe20000000002 */
[----:B------:R-:W-:Y:S01]  /*bde0*/  UMOV UR4, 0x8fb9f87e ;  /* 0x8fb9f87e00047882 */ /* 0x000fe20000000000 */
[----:B------:R-:W-:Y:S02]  /*bdf0*/  UMOV UR5, 0x408633ce ;  /* 0x408633ce00057882 */ /* 0x000fe40000000000 */
[----:B------:R-:W-:-:S06]  /*be00*/  DSETP.GE.AND P0, PT, R20, UR4, PT ;  /* 0x0000000414007e2a */ /* 0x000fcc000bf06000 */
[----:B------:R-:W-:Y:S02]  /*be10*/  FSEL R20, R2, RZ, !P0 ;  /* 0x000000ff02147208 */ /* 0x000fe40004000000 */
[----:B------:R-:W-:Y:S01]  /*be20*/  FSEL R21, R3, +QNAN , !P0 ;  /* 0x7ff0000003157808 */ /* 0x000fe20004000000 */
[----:B------:R-:W-:Y:S06]  /*be30*/  BRA `(.L_x_5400) ;  /* 0x00000000005c7947 */ /* 0x000fec0003800000 */
.L_x_5397:
        /* <DEDUP_REMOVED lines=23> */
.L_x_5400:
[----:B------:R-:W-:Y:S05]  /*bfb0*/  BSYNC.RECONVERGENT B1 ;  /* 0x0000000000017941 */ /* 0x000fea0003800200 */
.L_x_5396:
        /* <DEDUP_REMOVED lines=32> */
.L_x_5402:
[----:B------:R-:W-:Y:S05]  /*c1c0*/  BSYNC.RECONVERGENT B1 ;  /* 0x0000000000017941 */ /* 0x000fea0003800200 */
.L_x_5401:
        /* <DEDUP_REMOVED lines=27> */
.L_x_5404:
[----:B------:R-:W-:Y:S05]  /*c380*/  BSYNC.RECONVERGENT B1 ;  /* 0x0000000000017941 */ /* 0x000fea0003800200 */
.L_x_5403:
        /* <DEDUP_REMOVED lines=23> */
.L_x_5406:
[----:B------:R-:W-:Y:S05]  /*c500*/  BSYNC.RECONVERGENT B1 ;  /* 0x0000000000017941 */ /* 0x000fea0003800200 */
.L_x_5405:
[----:B------:R-:W-:Y:S02]  /*c510*/  IMAD.MOV.U32 R16, RZ, RZ, R2 ;  /* 0x000000ffff107224 */ /* 0x000fe400078e0002 */
[----:B------:R-:W-:Y:S01]  /*c520*/  IMAD.MOV.U32 R17, RZ, RZ, R3 ;  /* 0x000000ffff117224 */ /* 0x000fe200078e0003 */
[----:B------:R-:W-:Y:S06]  /*c530*/  BRA `(.L_x_5407) ;  /* 0x0000001000507947 */ /* 0x000fec0003800000 */
.L_x_5391:
        /* <DEDUP_REMOVED lines=60> */
.L_x_5409:
[----:B------:R-:W-:Y:S05]  /*c900*/  BSYNC.RECONVERGENT B0 ;  /* 0x0000000000007941 */ /* 0x000fea0003800200 */
.L_x_5408:
        /* <DEDUP_REMOVED lines=24> */
.L_x_5411:
[----:B------:R-:W-:Y:S05]  /*ca90*/  BSYNC.RECONVERGENT B4 ;  /* 0x0000000000047941 */ /* 0x000fea0003800200 */
.L_x_5410:
        /* <DEDUP_REMOVED lines=38> */
.L_x_5413:
[----:B------:R-:W-:Y:S05]  /*cd00*/  BSYNC.RECONVERGENT B4 ;  /* 0x0000000000047941 */ /* 0x000fea0003800200 */
.L_x_5412:
        /* <DEDUP_REMOVED lines=38> */
.L_x_5390:
[----:B------:R-:W-:-:S10]  /*cf70*/  DADD R18, R20, -R20 ;  /* 0x0000000014127229 */ /* 0x000fd40000000814 */
[----:B------:R-:W-:Y:S02]  /*cf80*/  IMAD.MOV.U32 R16, RZ, RZ, R18 ;  /* 0x000000ffff107224 */ /* 0x000fe400078e0012 */
[----:B------:R-:W-:Y:S01]  /*cf90*/  IMAD.MOV.U32 R17, RZ, RZ, R19 ;  /* 0x000000ffff117224 */ /* 0x000fe200078e0013 */
[----:B------:R-:W-:Y:S06]  /*cfa0*/  BRA `(.L_x_5407) ;  /* 0x0000000400b47947 */ /* 0x000fec0003800000 */
.L_x_5389:
        /* <DEDUP_REMOVED lines=33> */
.L_x_5417:
[----:B------:R-:W-:Y:S05]  /*d1c0*/  BSYNC.RECONVERGENT B5 ;  /* 0x0000000000057941 */ /* 0x000fea0003800200 */
.L_x_5416:
        /* <DEDUP_REMOVED lines=39> */
.L_x_5419:
[----:B------:R-:W-:Y:S05]  /*d440*/  BSYNC.RECONVERGENT B5 ;  /* 0x0000000000057941 */ /* 0x000fea0003800200 */
.L_x_5418:
        /* <DEDUP_REMOVED lines=31> */
.L_x_5415:
[----:B------:R-:W-:Y:S05]  /*d640*/  BSYNC.RECONVERGENT B4 ;  /* 0x0000000000047941 */ /* 0x000fea0003800200 */
.L_x_5414:
[----:B------:R-:W-:Y:S01]  /*d650*/  LOP3.LUT R17, RZ, 0x80000000, R21, 0xb8, !PT ;  /* 0x80000000ff117812 */ /* 0x000fe200078eb815 */
[----:B------:R-:W-:Y:S02]  /*d660*/  VIADD R19, R19, 0xc0000000 ;  /* 0xc000000013137836 */ /* 0x000fe40000000000 */
[----:B------:R-:W-:-:S07]  /*d670*/  IMAD.MOV.U32 R16, RZ, RZ, RZ ;  /* 0x000000ffff107224 */ /* 0x000fce00078e00ff */
.L_x_5407:
[----:B------:R-:W-:Y:S05]  /*d680*/  BSYNC.RECONVERGENT B2 ;  /* 0x0000000000027941 */ /* 0x000fea0003800200 */
.L_x_5388:
[----:B------:R-:W-:-:S11]  /*d690*/  DADD R18, -RZ, -R18 ;  /* 0x00000000ff127229 */ /* 0x000fd60000000912 */
.L_x_5387:
[----:B------:R-:W-:Y:S05]  /*d6a0*/  BSYNC.RECONVERGENT B3 ;  /* 0x0000000000037941 */ /* 0x000fea0003800200 */
.L_x_5386:
[----:B------:R-:W0:Y:S01]  /*d6b0*/  S2R R25, SR_CTAID.X ;  /* 0x0000000000197919 */ /* 0x000e220000002500 */
[----:B------:R-:W0:Y:S01]  /*d6c0*/  LDC R0, c[0x0][0x380] ;  /* 0x0000e000ff007b82 */ /* 0x000e220000000800 */
[----:B------:R-:W-:Y:S01]  /*d6d0*/  BSSY.RECONVERGENT B6, `(.L_x_5420) ;  /* 0x000011d000067945 */ /* 0x000fe20003800200 */
[----:B------:R-:W1:Y:S06]  /*d6e0*/  S2R R22, SR_TID.X ;  /* 0x0000000000167919 */ /* 0x000e6c0000002100 */
[----:B------:R-:W2:Y:S01]  /*d6f0*/  LDC.U8 R24, c[0x0][0x3a4] ;  /* 0x0000e900ff187b82 */ /* 0x000ea20000000000 */
[----:B0-----:R-:W-:-:S05]  /*d700*/  IMAD R23, R25, -0x200, R0 ;  /* 0xfffffe0019177824 */ /* 0x001fca00078e0200 */
[----:B-1----:R-:W-:-:S13]  /*d710*/  ISETP.GE.AND P0, PT, R22, R23, PT ;  /* 0x000000171600720c */ /* 0x002fda0003f06270 */
[----:B--2---:R-:W-:Y:S05]  /*d720*/  @P0 BRA `(.L_x_5421) ;  /* 0x00000010005c0947 */ /* 0x004fea0003800000 */
[----:B------:R-:W0:Y:S01]  /*d730*/  LDCU UR4, c[0x0][0x3a8] ;  /* 0x00007500ff0477ac */ /* 0x000e220008000800 */
[----:B------:R-:W1:Y:S01]  /*d740*/  LDC.64 R2, c[0x0][0x388] ;  /* 0x0000e200ff027b82 */ /* 0x000e620000000a00 */
[----:B------:R-:W-:Y:S01]  /*d750*/  IMAD R0, R25, 0x200, R22 ;  /* 0x0000020019007824 */ /* 0x000fe200078e0216 */
[----:B------:R-:W-:Y:S01]  /*d760*/  PRMT R8, R24, 0x9910, RZ ;  /* 0x0000991018087816 */ /* 0x000fe200000000ff */
[----:B------:R-:W-:Y:S02]  /*d770*/  VIADD R22, R22, 0x80 ;  /* 0x0000008016167836 */ /* 0x000fe40000000000 */
        /* <DEDUP_REMOVED lines=17> */
.L_x_5425:
[----:B------:R-:W0:Y:S02]  /*d890*/  F2I.S64.F64.TRUNC R4, R4 ;  /* 0x0000000400047311 */ /* 0x000e24000030d900 */
[----:B0-----:R-:W-:-:S05]  /*d8a0*/  IMAD.MOV.U32 R7, RZ, RZ, R4 ;  /* 0x000000ffff077224 */ /* 0x001fca00078e0004 */
[----:B------:R0:W-:Y:S01]  /*d8b0*/  STG.E.U8 desc[UR36][R2.64], R7 ;  /* 0x0000000702007986 */ /* 0x0001e2000c101124 */
[----:B------:R-:W-:Y:S05]  /*d8c0*/  BRA `(.L_x_5421) ;  /* 0x0000000c00f47947 */ /* 0x000fea0003800000 */
.L_x_5424:
        /* <DEDUP_REMOVED lines=9> */
.L_x_5428:
[----:B------:R-:W0:Y:S02]  /*d960*/  F2I.F64.TRUNC R5, R4 ;  /* 0x0000000400057311 */ /* 0x000e24000030d100 */
[----:B0-----:R0:W-:Y:S01]  /*d970*/  STG.E desc[UR36][R2.64], R5 ;  /* 0x0000000502007986 */ /* 0x0011e2000c101924 */
[----:B------:R-:W-:Y:S05]  /*d980*/  BRA `(.L_x_5421) ;  /* 0x0000000c00c47947 */ /* 0x000fea0003800000 */
.L_x_5427:
[----:B------:R-:W0:Y:S02]  /*d990*/  F2I.F64.TRUNC R5, R4 ;  /* 0x0000000400057311 */ /* 0x000e24000030d100 */
[----:B0-----:R0:W-:Y:S01]  /*d9a0*/  STG.E.U16 desc[UR36][R2.64], R5 ;  /* 0x0000000502007986 */ /* 0x0011e2000c101524 */
[----:B------:R-:W-:Y:S05]  /*d9b0*/  BRA `(.L_x_5421) ;  /* 0x0000000c00b87947 */ /* 0x000fea0003800000 */
.L_x_5423:
        /* <DEDUP_REMOVED lines=13> */
.L_x_5430:
        /* <DEDUP_REMOVED lines=8> */
.L_x_5429:
        /* <DEDUP_REMOVED lines=9> */
[----:B------:R-:W-:Y:S02]  /*dba0*/  DSETP.GEU.AND P1, PT, |R4|, UR4, PT ;  /* 0x0000000404007e2a */ /* 0x000fe4000bf2e200 */
[----:B------:R-:W-:-:S05]  /*dbb0*/  DSETP.GEU.AND P0, PT, |R6|, UR4, PT ;  /* 0x0000000406007e2a */ /* 0x000fca000bf0e200 */
[----:B------:R-:W1:Y:S07]  /*dbc0*/  F2F.F32.F64 R9, R6 ;  /* 0x0000000600097310 */ /* 0x000e6e0000301000 */
[----:B0-----:R-:W-:Y:S02]  /*dbd0*/  @!P1 FMUL R8, R8, 1.175494350822287508e-38 ;  /* 0x0080000008089820 */ /* 0x001fe40000400000 */
[----:B-1----:R-:W-:-:S05]  /*dbe0*/  @!P0 FMUL R9, R9, 1.175494350822287508e-38 ;  /* 0x0080000009098820 */ /* 0x002fca0000400000 */
[----:B------:R0:W-:Y:S01]  /*dbf0*/  STG.E.64 desc[UR36][R2.64], R8 ;  /* 0x0000000802007986 */ /* 0x0001e2000c101b24 */
[----:B------:R-:W-:Y:S05]  /*dc00*/  BRA `(.L_x_5421) ;  /* 0x0000000c00247947 */ /* 0x000fea0003800000 */
.L_x_5432:
        /* <DEDUP_REMOVED lines=8> */
[----:B------:R-:W-:-:S05]  /*dc90*/  F2FP.F16.F32.PACK_AB R9, R0, R9 ;  /* 0x000000090009723e */ /* 0x000fca00000000ff */
[----:B------:R0:W-:Y:S01]  /*dca0*/  STG.E desc[UR36][R2.64], R9 ;  /* 0x0000000902007986 */ /* 0x0001e2000c101924 */
[----:B------:R-:W-:Y:S05]  /*dcb0*/  BRA `(.L_x_5421) ;  /* 0x0000000800f87947 */ /* 0x000fea0003800000 */
.L_x_5431:
[----:B------:R0:W-:Y:S01]  /*dcc0*/  STG.E.64 desc[UR36][R2.64], R4 ;  /* 0x0000000402007986 */ /* 0x0001e2000c101b24 */
[----:B------:R-:W-:Y:S05]  /*dcd0*/  BRA `(.L_x_5421) ;  /* 0x0000000800f07947 */ /* 0x000fea0003800000 */
.L_x_5422:
        /* <DEDUP_REMOVED lines=8> */
[----:B------:R-:W-:-:S06]  /*dd60*/  DSETP.NEU.AND P0, PT, R6, RZ, PT ;  /* 0x000000ff0600722a */ /* 0x000fcc0003f0d000 */
[----:B------:R-:W-:-:S06]  /*dd70*/  DSETP.NEU.OR P0, PT, R4, RZ, P0 ;  /* 0x000000ff0400722a */ /* 0x000fcc000070d400 */
[----:B------:R-:W-:-:S05]  /*dd80*/  SEL R5, RZ, 0x1, !P0 ;  /* 0x00000001ff057807 */ /* 0x000fca0004000000 */
[----:B------:R0:W-:Y:S01]  /*dd90*/  STG.E.U8 desc[UR36][R2.64], R5 ;  /* 0x0000000502007986 */ /* 0x0001e2000c101124 */
[----:B------:R-:W-:Y:S05]  /*dda0*/  BRA `(.L_x_5421) ;  /* 0x0000000800bc7947 */ /* 0x000fea0003800000 */
.L_x_5435:
[----:B------:R0:W-:Y:S01]  /*ddb0*/  STG.E.128 desc[UR36][R2.64], R4 ;  /* 0x0000000402007986 */ /* 0x0001e2000c101d24 */
[----:B------:R-:W-:Y:S05]  /*ddc0*/  BRA `(.L_x_5421) ;  /* 0x0000000800b47947 */ /* 0x000fea0003800000 */
.L_x_5434:
        /* <DEDUP_REMOVED lines=23> */
.L_x_5439:
[----:B------:R-:W-:Y:S05]  /*df40*/  BSYNC.RECONVERGENT B0 ;  /* 0x0000000000007941 */ /* 0x000fea0003800200 */
.L_x_5438:
[----:B------:R-:W-:-:S05]  /*df50*/  LOP3.LUT R7, R0, 0x80, R7, 0xf8, !PT ;  /* 0x0000008000077812 */ /* 0x000fca00078ef807 */
[----:B------:R0:W-:Y:S01]  /*df60*/  STG.E.U8 desc[UR36][R2.64], R7 ;  /* 0x0000000702007986 */ /* 0x0001e2000c101124 */
[----:B------:R-:W-:Y:S05]  /*df70*/  BRA `(.L_x_5421) ;  /* 0x0000000800487947 */ /* 0x000fea0003800000 */
.L_x_5437:
        /* <DEDUP_REMOVED lines=19> */
.L_x_5441:
[----:B------:R-:W-:Y:S05]  /*e0b0*/  BSYNC.RECONVERGENT B0 ;  /* 0x0000000000007941 */ /* 0x000fea0003800200 */
.L_x_5440:
[----:B------:R-:W-:-:S05]  /*e0c0*/  LOP3.LUT R7, R0, 0x80, R7, 0xf8, !PT ;  /* 0x0000008000077812 */ /* 0x000fca00078ef807 */
[----:B------:R0:W-:Y:S01]  /*e0d0*/  STG.E.U8 desc[UR36][R2.64], R7 ;  /* 0x0000000702007986 */ /* 0x0001e2000c101124 */
[----:B------:R-:W-:Y:S05]  /*e0e0*/  BRA `(.L_x_5421) ;  /* 0x0000000400ec7947 */ /* 0x000fea0003800000 */
.L_x_5436:
        /* <DEDUP_REMOVED lines=8> */
.L_x_5433:
        /* <DEDUP_REMOVED lines=11> */
.L_x_5444:
        /* <DEDUP_REMOVED lines=17> */
.L_x_5447:
[----:B------:R-:W-:-:S04]  /*e330*/  SHF.R.U32.HI R0, RZ, 0x14, R7 ;  /* 0x00000014ff007819 */ /* 0x000fc80000011607 */
[----:B------:R-:W-:-:S04]  /*e340*/  LOP3.LUT R0, R0, 0x1, RZ, 0xc0, !PT ;  /* 0x0000000100007812 */ /* 0x000fc800078ec0ff */
[----:B------:R-:W-:-:S04]  /*e350*/  IADD3 R0, PT, PT, R7, 0x487ffff, R0 ;  /* 0x0487ffff07007810 */ /* 0x000fc80007ffe000 */
[----:B------:R-:W-:-:S04]  /*e360*/  SHF.R.U32.HI R0, RZ, 0x14, R0 ;  /* 0x00000014ff007819 */ /* 0x000fc80000011600 */
[----:B------:R-:W-:-:S07]  /*e370*/  LOP3.LUT R4, R0, 0xff, RZ, 0xc0, !PT ;  /* 0x000000ff00047812 */ /* 0x000fce00078ec0ff */
.L_x_5448:
[----:B------:R-:W-:-:S04]  /*e380*/  SHF.R.U32.HI R5, RZ, 0x18, R7 ;  /* 0x00000018ff057819 */ /* 0x000fc80000011607 */
[----:B------:R-:W-:-:S04]  /*e390*/  LOP3.LUT R4, R4, 0x80, R5, 0xf8, !PT ;  /* 0x0000008004047812 */ /* 0x000fc800078ef805 */
[----:B------:R-:W-:-:S07]  /*e3a0*/  PRMT R0, R4, 0x7610, R0 ;  /* 0x0000761004007816 */ /* 0x000fce0000000000 */
.L_x_5446:
[----:B------:R-:W-:Y:S05]  /*e3b0*/  BSYNC.RECONVERGENT B0 ;  /* 0x0000000000007941 */ /* 0x000fea0003800200 */
.L_x_5445:
[----:B------:R2:W-:Y:S01]  /*e3c0*/  STG.E.U8 desc[UR36][R2.64], R0 ;  /* 0x0000000002007986 */ /* 0x0005e2000c101124 */
[----:B------:R-:W-:Y:S05]  /*e3d0*/  BRA `(.L_x_5421) ;  /* 0x0000000400307947 */ /* 0x000fea0003800000 */
.L_x_5443:
        /* <DEDUP_REMOVED lines=17> */
.L_x_5451:
[----:B------:R-:W-:-:S04]  /*e4f0*/  SHF.R.U32.HI R0, RZ, 0x15, R7 ;  /* 0x00000015ff007819 */ /* 0x000fc80000011607 */
[----:B------:R-:W-:-:S04]  /*e500*/  LOP3.LUT R0, R0, 0x1, RZ, 0xc0, !PT ;  /* 0x0000000100007812 */ /* 0x000fc800078ec0ff */
[----:B------:R-:W-:-:S04]  /*e510*/  IADD3 R0, PT, PT, R7, 0x88fffff, R0 ;  /* 0x088fffff07007810 */ /* 0x000fc80007ffe000 */
[----:B------:R-:W-:-:S04]  /*e520*/  SHF.R.U32.HI R0, RZ, 0x15, R0 ;  /* 0x00000015ff007819 */ /* 0x000fc80000011600 */
[----:B------:R-:W-:-:S07]  /*e530*/  LOP3.LUT R4, R0, 0xff, RZ, 0xc0, !PT ;  /* 0x000000ff00047812 */ /* 0x000fce00078ec0ff */
.L_x_5452:
[----:B------:R-:W-:-:S04]  /*e540*/  SHF.R.U32.HI R5, RZ, 0x18, R7 ;  /* 0x00000018ff057819 */ /* 0x000fc80000011607 */
[----:B------:R-:W-:-:S04]  /*e550*/  LOP3.LUT R4, R4, 0x80, R5, 0xf8, !PT ;  /* 0x0000008004047812 */ /* 0x000fc800078ef805 */
[----:B------:R-:W-:-:S07]  /*e560*/  PRMT R0, R4, 0x7610, R0 ;  /* 0x0000761004007816 */ /* 0x000fce0000000000 */
.L_x_5450:
[----:B------:R-:W-:Y:S05]  /*e570*/  BSYNC.RECONVERGENT B0 ;  /* 0x0000000000007941 */ /* 0x000fea0003800200 */
.L_x_5449:
[----:B------:R0:W-:Y:S01]  /*e580*/  STG.E.U8 desc[UR36][R2.64], R0 ;  /* 0x0000000002007986 */ /* 0x0001e2000c101124 */
[----:B------:R-:W-:Y:S05]  /*e590*/  BRA `(.L_x_5421) ;  /* 0x0000000000c07947 */ /* 0x000fea0003800000 */
.L_x_5442:
[----:B------:R-:W-:-:S13]  /*e5a0*/  ISETP.NE.AND P0, PT, R0, 0x1c, PT ;  /* 0x0000001c0000780c */ /* 0x000fda0003f05270 */
[----:B------:R-:W-:Y:S05]  /*e5b0*/  @!P0 BRA `(.L_x_5453) ;  /* 0x0000000000b08947 */ /* 0x000fea0003800000 */
[----:B------:R-:W-:-:S13]  /*e5c0*/  ISETP.NE.AND P0, PT, R0, 0x1d, PT ;  /* 0x0000001d0000780c */ /* 0x000fda0003f05270 */
[----:B------:R-:W-:Y:S05]  /*e5d0*/  @!P0 BRA `(.L_x_5454) ;  /* 0x00000000009c8947 */ /* 0x000fea0003800000 */
[----:B------:R-:W-:-:S13]  /*e5e0*/  ISETP.NE.AND P0, PT, R0, 0x2c, PT ;  /* 0x0000002c0000780c */ /* 0x000fda0003f05270 */
[----:B------:R-:W-:Y:S05]  /*e5f0*/  @!P0 BRA `(.L_x_5455) ;  /* 0x0000000000448947 */ /* 0x000fea0003800000 */
.L_x_5426:
        /* <DEDUP_REMOVED lines=16> */
.L_x_5456:
[----:B------:R-:W-:Y:S05]  /*e700*/  BRA `(.L_x_5421) ;  /* 0x0000000000647947 */ /* 0x000fea0003800000 */
.L_x_5455:
        /* <DEDUP_REMOVED lines=20> */
.L_x_5454:
[----:B------:R-:W0:Y:S02]  /*e850*/  F2I.U64.F64.TRUNC R4, R4 ;  /* 0x0000000400047311 */ /* 0x000e24000030d800 */
[----:B0-----:R4:W-:Y:S01]  /*e860*/  STG.E.64 desc[UR36][R2.64], R4 ;  /* 0x0000000402007986 */ /* 0x0019e2000c101b24 */
[----:B------:R-:W-:Y:S05]  /*e870*/  BRA `(.L_x_5421) ;  /* 0x0000000000087947 */ /* 0x000fea0003800000 */
.L_x_5453:
[----:B------:R-:W0:Y:S02]  /*e880*/  F2I.U32.F64.TRUNC R5, R4 ;  /* 0x0000000400057311 */ /* 0x000e24000030d000 */
[----:B0-----:R3:W-:Y:S02]  /*e890*/  STG.E desc[UR36][R2.64], R5 ;  /* 0x0000000502007986 */ /* 0x0017e4000c101924 */
.L_x_5421:
[----:B------:R-:W-:Y:S05]  /*e8a0*/  BSYNC.RECONVERGENT B6 ;  /* 0x0000000000067941 */ /* 0x000fea0003800200 */
.L_x_5420:
        /* <DEDUP_REMOVED lines=24> */
.L_x_5462:
[----:B------:R-:W0:Y:S02]  /*ea30*/  F2I.S64.F64.TRUNC R32, R32 ;  /* 0x0000002000207311 */ /* 0x000e24000030d900 */
[----:B0-----:R-:W-:-:S05]  /*ea40*/  IMAD.MOV.U32 R5, RZ, RZ, R32 ;  /* 0x000000ffff057224 */ /* 0x001fca00078e0020 */
[----:B------:R0:W-:Y:S01]  /*ea50*/  STG.E.U8 desc[UR36][R2.64], R5 ;  /* 0x0000000502007986 */ /* 0x0001e2000c101124 */
[----:B------:R-:W-:Y:S05]  /*ea60*/  BRA `(.L_x_5464) ;  /* 0x0000000c00f07947 */ /* 0x000fea0003800000 */
.L_x_5461:
        /* <DEDUP_REMOVED lines=9> */
.L_x_5466:
[----:B------:R-:W0:Y:S02]  /*eb00*/  F2I.F64.TRUNC R33, R32 ;  /* 0x0000002000217311 */ /* 0x000e24000030d100 */
[----:B0-----:R0:W-:Y:S01]  /*eb10*/  STG.E desc[UR36][R2.64], R33 ;  /* 0x0000002102007986 */ /* 0x0011e2000c101924 */
[----:B------:R-:W-:Y:S05]  /*eb20*/  BRA `(.L_x_5464) ;  /* 0x0000000c00c07947 */ /* 0x000fea0003800000 */
.L_x_5465:
[----:B------:R-:W0:Y:S02]  /*eb30*/  F2I.F64.TRUNC R33, R32 ;  /* 0x0000002000217311 */ /* 0x000e24000030d100 */
[----:B0-----:R0:W-:Y:S01]  /*eb40*/  STG.E.U16 desc[UR36][R2.64], R33 ;  /* 0x0000002102007986 */ /* 0x0011e2000c101524 */
[----:B------:R-:W-:Y:S05]  /*eb50*/  BRA `(.L_x_5464) ;  /* 0x0000000c00b47947 */ /* 0x000fea0003800000 */
.L_x_5460:
        /* <DEDUP_REMOVED lines=13> */
.L_x_5468:
        /* <DEDUP_REMOVED lines=8> */
.L_x_5467:
        /* <DEDUP_REMOVED lines=16> */
.L_x_5470:
        /* <DEDUP_REMOVED lines=11> */
.L_x_5469:
[----:B------:R0:W-:Y:S01]  /*ee60*/  STG.E.64 desc[UR36][R2.64], R32 ;  /* 0x0000002002007986 */ /* 0x0001e2000c101b24 */
[----:B------:R-:W-:Y:S05]  /*ee70*/  BRA `(.L_x_5464) ;  /* 0x0000000800ec7947 */ /* 0x000fea0003800000 */
.L_x_5459:
        /* <DEDUP_REMOVED lines=13> */
.L_x_5474:
        /* <DEDUP_REMOVED lines=22> */
.L_x_5477:
[----:B------:R-:W-:-:S04]  /*f0b0*/  SHF.R.U32.HI R5, RZ, 0x18, R5 ;  /* 0x00000018ff057819 */ /* 0x000fc80000011605 */
[----:B------:R-:W-:-:S07]  /*f0c0*/  LOP3.LUT R0, R0, 0x80, R5, 0xf8, !PT ;  /* 0x0000008000007812 */ /* 0x000fce00078ef805 */
.L_x_5476:
[----:B------:R-:W-:Y:S05]  /*f0d0*/  BSYNC.RECONVERGENT B0 ;  /* 0x0000000000007941 */ /* 0x000fea0003800200 */
.L_x_5475:
[----:B------:R0:W-:Y:S01]  /*f0e0*/  STG.E.U8 desc[UR36][R2.64], R0 ;  /* 0x0000000002007986 */ /* 0x0001e2000c101124 */
[----:B------:R-:W-:Y:S05]  /*f0f0*/  BRA `(.L_x_5464) ;  /* 0x00000008004c7947 */ /* 0x000fea0003800000 */
.L_x_5473:
        /* <DEDUP_REMOVED lines=22> */
.L_x_5480:
[----:B------:R-:W-:-:S04]  /*f260*/  SHF.R.U32.HI R5, RZ, 0x18, R5 ;  /* 0x00000018ff057819 */ /* 0x000fc80000011605 */
[----:B------:R-:W-:-:S07]  /*f270*/  LOP3.LUT R0, R0, 0x80, R5, 0xf8, !PT ;  /* 0x0000008000007812 */ /* 0x000fce00078ef805 */
.L_x_5479:
[----:B------:R-:W-:Y:S05]  /*f280*/  BSYNC.RECONVERGENT B0 ;  /* 0x0000000000007941 */ /* 0x000fea0003800200 */
.L_x_5478:
[----:B------:R0:W-:Y:S01]  /*f290*/  STG.E.U8 desc[UR36][R2.64], R0 ;  /* 0x0000000002007986 */ /* 0x0001e2000c101124 */
[----:B------:R-:W-:Y:S05]  /*f2a0*/  BRA `(.L_x_5464) ;  /* 0x0000000400e07947 */ /* 0x000fea0003800000 */
.L_x_5472:
        /* <DEDUP_REMOVED lines=26> */
.L_x_5482:
[----:B------:R-:W0:Y:S02]  /*f450*/  F2I.U64.F64.TRUNC R32, R32 ;  /* 0x0000002000207311 */ /* 0x000e24000030d800 */
[----:B0-----:R0:W-:Y:S01]  /*f460*/  STG.E.64 desc[UR36][R2.64], R32 ;  /* 0x0000002002007986 */ /* 0x0011e2000c101b24 */
[----:B------:R-:W-:Y:S05]  /*f470*/  BRA `(.L_x_5464) ;  /* 0x00000004006c7947 */ /* 0x000fea0003800000 */
.L_x_5481:
[----:B------:R-:W0:Y:S02]  /*f480*/  F2I.U32.F64.TRUNC R33, R32 ;  /* 0x0000002000217311 */ /* 0x000e24000030d000 */
[----:B0-----:R0:W-:Y:S01]  /*f490*/  STG.E desc[UR36][R2.64], R33 ;  /* 0x0000002102007986 */ /* 0x0011e2000c101924 */
[----:B------:R-:W-:Y:S05]  /*f4a0*/  BRA `(.L_x_5464) ;  /* 0x0000000400607947 */ /* 0x000fea0003800000 */
.L_x_5471:
        /* <DEDUP_REMOVED lines=11> */
.L_x_5484:
[----:B------:R1:W-:Y:S01]  /*f560*/  STG.E.128 desc[UR36][R2.64], R32 ;  /* 0x0000002002007986 */ /* 0x0003e2000c101d24 */
[----:B------:R-:W-:Y:S05]  /*f570*/  BRA `(.L_x_5464) ;  /* 0x00000004002c7947 */ /* 0x000fea0003800000 */
.L_x_5483:
[----:B------:R-:W-:-:S13]  /*f580*/  ISETP.NE.AND P0, PT, R0, 0xf, PT ;  /* 0x0000000f0000780c */ /* 0x000fda0003f05270 */
[----:B------:R-:W-:Y:S05]  /*f590*/  @!P0 BRA `(.L_x_5485) ;  /* 0x0000000400088947 */ /* 0x000fea0003800000 */
[----:B------:R-:W-:-:S13]  /*f5a0*/  ISETP.NE.AND P0, PT, R0, 0x17, PT ;  /* 0x000000170000780c */ /* 0x000fda0003f05270 */
[----:B------:R-:W-:Y:S05]  /*f5b0*/  @!P0 BRA `(.L_x_5486) ;  /* 0x0000000000a08947 */ /* 0x000fea0003800000 */
[----:B------:R-:W-:-:S13]  /*f5c0*/  ISETP.NE.AND P0, PT, R0, 0x18, PT ;  /* 0x000000180000780c */ /* 0x000fda0003f05270 */
[----:B------:R-:W-:Y:S05]  /*f5d0*/  @!P0 BRA `(.L_x_5487) ;  /* 0x0000000000448947 */ /* 0x000fea0003800000 */
.L_x_5463:
        /* <DEDUP_REMOVED lines=16> */
.L_x_5488:
[----:B------:R-:W-:Y:S05]  /*f6e0*/  BRA `(.L_x_5464) ;  /* 0x0000000000d07947 */ /* 0x000fea0003800000 */
.L_x_5487:
        /* <DEDUP_REMOVED lines=17> */
.L_x_5490:
[----:B------:R-:W-:Y:S05]  /*f800*/  BSYNC.RECONVERGENT B0 ;  /* 0x0000000000007941 */ /* 0x000fea0003800200 */
.L_x_5489:
[----:B------:R-:W-:-:S05]  /*f810*/  LOP3.LUT R5, R0, 0x80, R5, 0xf8, !PT ;  /* 0x0000008000057812 */ /* 0x000fca00078ef805 */
[----:B------:R3:W-:Y:S01]  /*f820*/  STG.E.U8 desc[UR36][R2.64], R5 ;  /* 0x0000000502007986 */ /* 0x0007e2000c101124 */
[----:B------:R-:W-:Y:S05]  /*f830*/  BRA `(.L_x_5464) ;  /* 0x00000000007c7947 */ /* 0x000fea0003800000 */
.L_x_5486:
        /* <DEDUP_REMOVED lines=16> */
.L_x_5492:
[----:B------:R-:W-:Y:S01]  /*f940*/  IMAD.MOV.U32 R0, RZ, RZ, 0x7f ;  /* 0x0000007fff007424 */ /* 0x000fe200078e00ff */
[----:B------:R-:W-:-:S04]  /*f950*/  ISETP.GT.U32.AND P0, PT, R4, 0x7f800000, PT ;  /* 0x7f8000000400780c */ /* 0x000fc80003f04070 */
[----:B------:R-:W-:-:S09]  /*f960*/  SEL R0, R0, 0x7c, P0 ;  /* 0x0000007c00007807 */ /* 0x000fd20000000000 */
.L_x_5493:
[----:B------:R-:W-:Y:S05]  /*f970*/  BSYNC.RECONVERGENT B0 ;  /* 0x0000000000007941 */ /* 0x000fea0003800200 */
.L_x_5491:
[----:B------:R-:W-:-:S04]  /*f980*/  SHF.R.U32.HI R5, RZ, 0x18, R5 ;  /* 0x00000018ff057819 */ /* 0x000fc80000011605 */
[----:B------:R-:W-:-:S05]  /*f990*/  LOP3.LUT R5, R0, 0x80, R5, 0xf8, !PT ;  /* 0x0000008000057812 */ /* 0x000fca00078ef805 */
[----:B------:R2:W-:Y:S01]  /*f9a0*/  STG.E.U8 desc[UR36][R2.64], R5 ;  /* 0x0000000502007986 */ /* 0x0005e2000c101124 */
[----:B------:R-:W-:Y:S05]  /*f9b0*/  BRA `(.L_x_5464) ;  /* 0x00000000001c7947 */ /* 0x000fea0003800000 */
.L_x_5485:
[----:B------:R-:W-:Y:S01]  /*f9c0*/  UMOV UR4, 0xf0000000 ;  /* 0xf000000000047882 */ /* 0x000fe20000000000 */
[----:B------:R-:W-:Y:S01]  /*f9d0*/  UMOV UR5, 0x380fffff ;  /* 0x380fffff00057882 */ /* 0x000fe20000000000 */
[----:B------:R-:W0:Y:S01]  /*f9e0*/  F2F.F32.F64 R0, R32 ;  /* 0x0000002000007310 */ /* 0x000e220000301000 */
[----:B------:R-:W-:-:S14]  /*f9f0*/  DSETP.GEU.AND P0, PT, |R32|, UR4, PT ;  /* 0x0000000420007e2a */ /* 0x000fdc000bf0e200 */
[----:B0-----:R-:W-:-:S05]  /*fa00*/  @!P0 FMUL R0, R0, 1.175494350822287508e-38 ;  /* 0x0080000000008820 */ /* 0x001fca0000400000 */
[----:B------:R-:W-:-:S05]  /*fa10*/  F2FP.BF16.F32.PACK_AB R0, RZ, R0 ;  /* 0x00000000ff00723e */ /* 0x000fca00000010ff */
[----:B------:R4:W-:Y:S02]  /*fa20*/  STG.E.U16 desc[UR36][R2.64], R0 ;  /* 0x0000000002007986 */ /* 0x0009e4000c101524 */
.L_x_5464:
        /* <DEDUP_REMOVED lines=24> */
.L_x_5497:
[----:B------:R-:W0:Y:S02]  /*fbb0*/  F2I.S64.F64.TRUNC R28, R28 ;  /* 0x0000001c001c7311 */ /* 0x000e24000030d900 */
[----:B0-----:R-:W-:-:S05]  /*fbc0*/  IMAD.MOV.U32 R5, RZ, RZ, R28 ;  /* 0x000000ffff057224 */ /* 0x001fca00078e001c */
[----:B------:R4:W-:Y:S01]  /*fbd0*/  STG.E.U8 desc[UR36][R2.64], R5 ;  /* 0x0000000502007986 */ /* 0x0009e2000c101124 */
[----:B------:R-:W-:Y:S05]  /*fbe0*/  BRA `(.L_x_5499) ;  /* 0x0000000c00f07947 */ /* 0x000fea0003800000 */
.L_x_5496:
        /* <DEDUP_REMOVED lines=9> */
.L_x_5501:
[----:B------:R-:W0:Y:S02]  /*fc80*/  F2I.F64.TRUNC R29, R28 ;  /* 0x0000001c001d7311 */ /* 0x000e24000030d100 */
[----:B0-----:R2:W-:Y:S01]  /*fc90*/  STG.E desc[UR36][R2.64], R29 ;  /* 0x0000001d02007986 */ /* 0x0015e2000c101924 */
[----:B------:R-:W-:Y:S05]  /*fca0*/  BRA `(.L_x_5499) ;  /* 0x0000000c00c07947 */ /* 0x000fea0003800000 */
.L_x_5500:
[----:B------:R-:W0:Y:S02]  /*fcb0*/  F2I.F64.TRUNC R29, R28 ;  /* 0x0000001c001d7311 */ /* 0x000e24000030d100 */
[----:B0-----:R0:W-:Y:S01]  /*fcc0*/  STG.E.U16 desc[UR36][R2.64], R29 ;  /* 0x0000001d02007986 */ /* 0x0011e2000c101524 */
[----:B------:R-:W-:Y:S05]  /*fcd0*/  BRA `(.L_x_5499) ;  /* 0x0000000c00b47947 */ /* 0x000fea0003800000 */
.L_x_5495:
        /* <DEDUP_REMOVED lines=13> */
.L_x_5503:
        /* <DEDUP_REMOVED lines=8> */
.L_x_5502:
        /* <DEDUP_REMOVED lines=16> */
.L_x_5505:
        /* <DEDUP_REMOVED lines=11> */
.L_x_5504:
[----:B------:R0:W-:Y:S01]  /*ffe0*/  STG.E.64 desc[UR36][R2.64], R28 ;  /* 0x0000001c02007986 */ /* 0x0001e2000c101b24 */
[----:B------:R-:W-:Y:S05]  /*fff0*/  BRA `(.L_x_5499) ;  /* 0x0000000800ec7947 */ /* 0x000fea0003800000 */
.L_x_5494:
        /* <DEDUP_REMOVED lines=13> */
.L_x_5509:
        /* <DEDUP_REMOVED lines=22> */
.L_x_5512:
[----:B------:R-:W-:-:S04]  /*10230*/  SHF.R.U32.HI R5, RZ, 0x18, R5 ;  /* 0x00000018ff057819 */ /* 0x000fc80000011605 */
[----:B------:R-:W-:-:S07]  /*10240*/  LOP3.LUT R0, R0, 0x80, R5, 0xf8, !PT ;  /* 0x0000008000007812 */ /* 0x000fce00078ef805 */
.L_x_5511:
[----:B------:R-:W-:Y:S05]  /*10250*/  BSYNC.RECONVERGENT B0 ;  /* 0x0000000000007941 */ /* 0x000fea0003800200 */
.L_x_5510:
[----:B------:R0:W-:Y:S01]  /*10260*/  STG.E.U8 desc[UR36][R2.64], R0 ;  /* 0x0000000002007986 */ /* 0x0001e2000c101124 */
[----:B------:R-:W-:Y:S05]  /*10270*/  BRA `(.L_x_5499) ;  /* 0x00000008004c7947 */ /* 0x000fea0003800000 */
.L_x_5508:
        /* <DEDUP_REMOVED lines=22> */
.L_x_5515:
[----:B------:R-:W-:-:S04]  /*103e0*/  SHF.R.U32.HI R5, RZ, 0x18, R5 ;  /* 0x00000018ff057819 */ /* 0x000fc80000011605 */
[----:B------:R-:W-:-:S07]  /*103f0*/  LOP3.LUT R0, R0, 0x80, R5, 0xf8, !PT ;  /* 0x0000008000007812 */ /* 0x000fce00078ef805 */
.L_x_5514:
[----:B------:R-:W-:Y:S05]  /*10400*/  BSYNC.RECONVERGENT B0 ;  /* 0x0000000000007941 */ /* 0x000fea0003800200 */
.L_x_5513:
[----:B------:R0:W-:Y:S01]  /*10410*/  STG.E.U8 desc[UR36][R2.64], R0 ;  /* 0x0000000002007986 */ /* 0x0001e2000c101124 */
[----:B------:R-:W-:Y:S05]  /*10420*/  BRA `(.L_x_5499) ;  /* 0x0000000400e07947 */ /* 0x000fea0003800000 */
.L_x_5507:
        /* <DEDUP_REMOVED lines=26> */
.L_x_5517:
[----:B------:R-:W0:Y:S02]  /*105d0*/  F2I.U64.F64.TRUNC R28, R28 ;  /* 0x0000001c001c7311 */ /* 0x000e24000030d800 */
[----:B0-----:R0:W-:Y:S01]  /*105e0*/  STG.E.64 desc[UR36][R2.64], R28 ;  /* 0x0000001c02007986 */ /* 0x0011e2000c101b24 */
[----:B------:R-:W-:Y:S05]  /*105f0*/  BRA `(.L_x_5499) ;  /* 0x00000004006c7947 */ /* 0x000fea0003800000 */
.L_x_5516:
[----:B------:R-:W0:Y:S02]  /*10600*/  F2I.U32.F64.TRUNC R29, R28 ;  /* 0x0000001c001d7311 */ /* 0x000e24000030d000 */
[----:B0-----:R0:W-:Y:S01]  /*10610*/  STG.E desc[UR36][R2.64], R29 ;  /* 0x0000001d02007986 */ /* 0x0011e2000c101924 */
[----:B------:R-:W-:Y:S05]  /*10620*/  BRA `(.L_x_5499) ;  /* 0x0000000400607947 */ /* 0x000fea0003800000 */
.L_x_5506:
        /* <DEDUP_REMOVED lines=11> */
.L_x_5519:
[----:B------:R0:W-:Y:S01]  /*106e0*/  STG.E.128 desc[UR36][R2.64], R28 ;  /* 0x0000001c02007986 */ /* 0x0001e2000c101d24 */
[----:B------:R-:W-:Y:S05]  /*106f0*/  BRA `(.L_x_5499) ;  /* 0x00000004002c7947 */ /* 0x000fea0003800000 */
.L_x_5518:
[----:B------:R-:W-:-:S13]  /*10700*/  ISETP.NE.AND P0, PT, R0, 0xf, PT ;  /* 0x0000000f0000780c */ /* 0x000fda0003f05270 */
[----:B------:R-:W-:Y:S05]  /*10710*/  @!P0 BRA `(.L_x_5520) ;  /* 0x0000000400088947 */ /* 0x000fea0003800000 */
[----:B------:R-:W-:-:S13]  /*10720*/  ISETP.NE.AND P0, PT, R0, 0x17, PT ;  /* 0x000000170000780c */ /* 0x000fda0003f05270 */
[----:B------:R-:W-:Y:S05]  /*10730*/  @!P0 BRA `(.L_x_5521) ;  /* 0x0000000000a08947 */ /* 0x000fea0003800000 */
[----:B------:R-:W-:-:S13]  /*10740*/  ISETP.NE.AND P0, PT, R0, 0x18, PT ;  /* 0x000000180000780c */ /* 0x000fda0003f05270 */
[----:B------:R-:W-:Y:S05]  /*10750*/  @!P0 BRA `(.L_x_5522) ;  /* 0x0000000000448947 */ /* 0x000fea0003800000 */
.L_x_5498:
        /* <DEDUP_REMOVED lines=16> */
.L_x_5523:
[----:B------:R-:W-:Y:S05]  /*10860*/  BRA `(.L_x_5499) ;  /* 0x0000000000d07947 */ /* 0x000fea0003800000 */
.L_x_5522:
        /* <DEDUP_REMOVED lines=17> */
.L_x_5525:
[----:B------:R-:W-:Y:S05]  /*10980*/  BSYNC.RECONVERGENT B0 ;  /* 0x0000000000007941 */ /* 0x000fea0003800200 */
.L_x_5524:
[----:B------:R-:W-:-:S05]  /*10990*/  LOP3.LUT R5, R0, 0x80, R5, 0xf8, !PT ;  /* 0x0000008000057812 */ /* 0x000fca00078ef805 */
[----:B------:R0:W-:Y:S01]  /*109a0*/  STG.E.U8 desc[UR36][R2.64], R5 ;  /* 0x0000000502007986 */ /* 0x0001e2000c101124 */
[----:B------:R-:W-:Y:S05]  /*109b0*/  BRA `(.L_x_5499) ;  /* 0x00000000007c7947 */ /* 0x000fea0003800000 */
.L_x_5521:
        /* <DEDUP_REMOVED lines=16> */
.L_x_5527:
[----:B------:R-:W-:Y:S01]  /*10ac0*/  IMAD.MOV.U32 R0, RZ, RZ, 0x7f ;  /* 0x0000007fff007424 */ /* 0x000fe200078e00ff */
[----:B------:R-:W-:-:S04]  /*10ad0*/  ISETP.GT.U32.AND P0, PT, R4, 0x7f800000, PT ;  /* 0x7f8000000400780c */ /* 0x000fc80003f04070 */
[----:B------:R-:W-:-:S09]  /*10ae0*/  SEL R0, R0, 0x7c, P0 ;  /* 0x0000007c00007807 */ /* 0x000fd20000000000 */
.L_x_5528:
[----:B------:R-:W-:Y:S05]  /*10af0*/  BSYNC.RECONVERGENT B0 ;  /* 0x0000000000007941 */ /* 0x000fea0003800200 */
.L_x_5526:
[----:B------:R-:W-:-:S04]  /*10b00*/  SHF.R.U32.HI R5, RZ, 0x18, R5 ;  /* 0x00000018ff057819 */ /* 0x000fc80000011605 */
[----:B------:R-:W-:-:S05]  /*10b10*/  LOP3.LUT R5, R0, 0x80, R5, 0xf8, !PT ;  /* 0x0000008000057812 */ /* 0x000fca00078ef805 */
[----:B------:R0:W-:Y:S01]  /*10b20*/  STG.E.U8 desc[UR36][R2.64], R5 ;  /* 0x0000000502007986 */ /* 0x0001e2000c101124 */
[----:B------:R-:W-:Y:S05]  /*10b30*/  BRA `(.L_x_5499) ;  /* 0x00000000001c7947 */ /* 0x000fea0003800000 */
.L_x_5520:
[----:B------:R-:W-:Y:S01]  /*10b40*/  UMOV UR4, 0xf0000000 ;  /* 0xf000000000047882 */ /* 0x000fe20000000000 */
[----:B------:R-:W-:Y:S01]  /*10b50*/  UMOV UR5, 0x380fffff ;  /* 0x380fffff00057882 */ /* 0x000fe20000000000 */
[----:B------:R-:W0:Y:S01]  /*10b60*/  F2F.F32.F64 R0, R28 ;  /* 0x0000001c00007310 */ /* 0x000e220000301000 */
[----:B------:R-:W-:-:S14]  /*10b70*/  DSETP.GEU.AND P0, PT, |R28|, UR4, PT ;  /* 0x000000041c007e2a */ /* 0x000fdc000bf0e200 */
[----:B0-----:R-:W-:-:S05]  /*10b80*/  @!P0 FMUL R0, R0, 1.175494350822287508e-38 ;  /* 0x0080000000008820 */ /* 0x001fca0000400000 */
[----:B------:R-:W-:-:S05]  /*10b90*/  F2FP.BF16.F32.PACK_AB R0, RZ, R0 ;  /* 0x00000000ff00723e */ /* 0x000fca00000010ff */
[----:B------:R0:W-:Y:S02]  /*10ba0*/  STG.E.U16 desc[UR36][R2.64], R0 ;  /* 0x0000000002007986 */ /* 0x0001e4000c101524 */
.L_x_5499:
[----:B------:R-:W-:-:S07]  /*10bb0*/  VIADD R22, R22, 0x80 ;  /* 0x0000008016167836 */ /* 0x000fce0000000000 */
.L_x_5458:
[----:B------:R-:W-:Y:S05]  /*10bc0*/  BSYNC.RECONVERGENT B6 ;  /* 0x0000000000067941 */ /* 0x000fea0003800200 */
.L_x_5457:
        /* <DEDUP_REMOVED lines=22> */
.L_x_5532:
[----:B------:R-:W0:Y:S02]  /*10d30*/  F2I.S64.F64.TRUNC R16, R16 ;  /* 0x0000001000107311 */ /* 0x000e24000030d900 */
[----:B0-----:R-:W-:-:S05]  /*10d40*/  IMAD.MOV.U32 R5, RZ, RZ, R16 ;  /* 0x000000ffff057224 */ /* 0x001fca00078e0010 */
[----:B------:R-:W-:Y:S01]  /*10d50*/  STG.E.U8 desc[UR36][R2.64], R5 ;  /* 0x0000000502007986 */ /* 0x000fe2000c101124 */
[----:B------:R-:W-:Y:S05]  /*10d60*/  EXIT ;  /* 0x000000000000794d */ /* 0x000fea0003800000 */
.L_x_5531:
        /* <DEDUP_REMOVED lines=9> */
.L_x_5535:
[----:B------:R-:W0:Y:S02]  /*10e00*/  F2I.F64.TRUNC R17, R16 ;  /* 0x0000001000117311 */ /* 0x000e24000030d100 */
[----:B0-----:R-:W-:Y:S01]  /*10e10*/  STG.E desc[UR36][R2.64], R17 ;  /* 0x0000001102007986 */ /* 0x001fe2000c101924 */
[----:B------:R-:W-:Y:S05]  /*10e20*/  EXIT ;  /* 0x000000000000794d */ /* 0x000fea0003800000 */
.L_x_5534:
[----:B------:R-:W0:Y:S02]  /*10e30*/  F2I.F64.TRUNC R17, R16 ;  /* 0x0000001000117311 */ /* 0x000e24000030d100 */
[----:B0-----:R-:W-:Y:S01]  /*10e40*/  STG.E.U16 desc[UR36][R2.64], R17 ;  /* 0x0000001102007986 */ /* 0x001fe2000c101524 */
[----:B------:R-:W-:Y:S05]  /*10e50*/  EXIT ;  /* 0x000000000000794d */ /* 0x000fea0003800000 */
.L_x_5530:
        /* <DEDUP_REMOVED lines=13> */
.L_x_5537:
        /* <DEDUP_REMOVED lines=8> */
.L_x_5536:
        /* <DEDUP_REMOVED lines=14> */
[----:B------:R-:W-:Y:S01]  /*11090*/  STG.E.64 desc[UR36][R2.64], R4 ;  /* 0x0000000402007986 */ /* 0x000fe2000c101b24 */
[----:B------:R-:W-:Y:S05]  /*110a0*/  EXIT ;  /* 0x000000000000794d */ /* 0x000fea0003800000 */
.L_x_5539:
        /* <DEDUP_REMOVED lines=9> */
[----:B------:R-:W-:Y:S01]  /*11140*/  STG.E desc[UR36][R2.64], R5 ;  /* 0x0000000502007986 */ /* 0x000fe2000c101924 */
[----:B------:R-:W-:Y:S05]  /*11150*/  EXIT ;  /* 0x000000000000794d */ /* 0x000fea0003800000 */
.L_x_5538:
[----:B------:R-:W-:Y:S01]  /*11160*/  STG.E.64 desc[UR36][R2.64], R16 ;  /* 0x0000001002007986 */ /* 0x000fe2000c101b24 */
[----:B------:R-:W-:Y:S05]  /*11170*/  EXIT ;  /* 0x000000000000794d */ /* 0x000fea0003800000 */
.L_x_5529:
        /* <DEDUP_REMOVED lines=13> */
.L_x_5543:
        /* <DEDUP_REMOVED lines=22> */
.L_x_5546:
[----:B------:R-:W-:-:S04]  /*113b0*/  SHF.R.U32.HI R5, RZ, 0x18, R5 ;  /* 0x00000018ff057819 */ /* 0x000fc80000011605 */
[----:B------:R-:W-:-:S07]  /*113c0*/  LOP3.LUT R0, R0, 0x80, R5, 0xf8, !PT ;  /* 0x0000008000007812 */ /* 0x000fce00078ef805 */
.L_x_5545:
[----:B------:R-:W-:Y:S05]  /*113d0*/  BSYNC.RECONVERGENT B0 ;  /* 0x0000000000007941 */ /* 0x000fea0003800200 */
.L_x_5544:
[----:B------:R-:W-:Y:S01]  /*113e0*/  STG.E.U8 desc[UR36][R2.64], R0 ;  /* 0x0000000002007986 */ /* 0x000fe2000c101124 */
[----:B------:R-:W-:Y:S05]  /*113f0*/  EXIT ;  /* 0x000000000000794d */ /* 0x000fea0003800000 */
.L_x_5542:
        /* <DEDUP_REMOVED lines=22> */
.L_x_5549:
[----:B------:R-:W-:-:S04]  /*11560*/  SHF.R.U32.HI R5, RZ, 0x18, R5 ;  /* 0x00000018ff057819 */ /* 0x000fc80000011605 */
[----:B------:R-:W-:-:S07]  /*11570*/  LOP3.LUT R0, R0, 0x80, R5, 0xf8, !PT ;  /* 0x0000008000007812 */ /* 0x000fce00078ef805 */
.L_x_5548:
[----:B------:R-:W-:Y:S05]  /*11580*/  BSYNC.RECONVERGENT B0 ;  /* 0x0000000000007941 */ /* 0x000fea0003800200 */
.L_x_5547:
[----:B------:R-:W-:Y:S01]  /*11590*/  STG.E.U8 desc[UR36][R2.64], R0 ;  /* 0x0000000002007986 */ /* 0x000fe2000c101124 */
[----:B------:R-:W-:Y:S05]  /*115a0*/  EXIT ;  /* 0x000000000000794d */ /* 0x000fea0003800000 */
.L_x_5541:
        /* <DEDUP_REMOVED lines=26> */
.L_x_5551:
[----:B------:R-:W0:Y:S02]  /*11750*/  F2I.U64.F64.TRUNC R16, R16 ;  /* 0x0000001000107311 */ /* 0x000e24000030d800 */
[----:B0-----:R-:W-:Y:S01]  /*11760*/  STG.E.64 desc[UR36][R2.64], R16 ;  /* 0x0000001002007986 */ /* 0x001fe2000c101b24 */
[----:B------:R-:W-:Y:S05]  /*11770*/  EXIT ;  /* 0x000000000000794d */ /* 0x000fea0003800000 */
.L_x_5550:
[----:B------:R-:W0:Y:S02]  /*11780*/  F2I.U32.F64.TRUNC R17, R16 ;  /* 0x0000001000117311 */ /* 0x000e24000030d000 */
[----:B0-----:R-:W-:Y:S01]  /*11790*/  STG.E desc[UR36][R2.64], R17 ;  /* 0x0000001102007986 */ /* 0x001fe2000c101924 */
[----:B------:R-:W-:Y:S05]  /*117a0*/  EXIT ;  /* 0x000000000000794d */ /* 0x000fea0003800000 */
.L_x_5540:
        /* <DEDUP_REMOVED lines=9> */
[----:B------:R-:W-:Y:S01]  /*11840*/  STG.E.U8 desc[UR36][R2.64], R5 ;  /* 0x0000000502007986 */ /* 0x000fe2000c101124 */
[----:B------:R-:W-:Y:S05]  /*11850*/  EXIT ;  /* 0x000000000000794d */ /* 0x000fea0003800000 */
.L_x_5553:
[----:B------:R-:W-:Y:S01]  /*11860*/  STG.E.128 desc[UR36][R2.64], R16 ;  /* 0x0000001002007986 */ /* 0x000fe2000c101d24 */
[----:B------:R-:W-:Y:S05]  /*11870*/  EXIT ;  /* 0x000000000000794d */ /* 0x000fea0003800000 */
.L_x_5552:
[----:B------:R-:W-:-:S13]  /*11880*/  ISETP.NE.AND P0, PT, R0, 0xf, PT ;  /* 0x0000000f0000780c */ /* 0x000fda0003f05270 */
[----:B------:R-:W-:Y:S05]  /*11890*/  @!P0 BRA `(.L_x_5554) ;  /* 0x0000000400088947 */ /* 0x000fea0003800000 */
[----:B------:R-:W-:-:S13]  /*118a0*/  ISETP.NE.AND P0, PT, R0, 0x17, PT ;  /* 0x000000170000780c */ /* 0x000fda0003f05270 */
[----:B------:R-:W-:Y:S05]  /*118b0*/  @!P0 BRA `(.L_x_5555) ;  /* 0x0000000000a08947 */ /* 0x000fea0003800000 */
[----:B------:R-:W-:-:S13]  /*118c0*/  ISETP.NE.AND P0, PT, R0, 0x18, PT ;  /* 0x000000180000780c */ /* 0x000fda0003f05270 */
[----:B------:R-:W-:Y:S05]  /*118d0*/  @!P0 BRA `(.L_x_5556) ;  /* 0x0000000000448947 */ /* 0x000fea0003800000 */
.L_x_5533:
        /* <DEDUP_REMOVED lines=16> */
.L_x_5557:
[----:B------:R-:W-:Y:S05]  /*119e0*/  EXIT ;  /* 0x000000000000794d */ /* 0x000fea0003800000 */
.L_x_5556:
        /* <DEDUP_REMOVED lines=17> */
.L_x_5559:
[----:B------:R-:W-:Y:S05]  /*11b00*/  BSYNC.RECONVERGENT B0 ;  /* 0x0000000000007941 */ /* 0x000fea0003800200 */
.L_x_5558:
[----:B------:R-:W-:-:S05]  /*11b10*/  LOP3.LUT R5, R0, 0x80, R5, 0xf8, !PT ;  /* 0x0000008000057812 */ /* 0x000fca00078ef805 */
[----:B------:R-:W-:Y:S01]  /*11b20*/  STG.E.U8 desc[UR36][R2.64], R5 ;  /* 0x0000000502007986 */ /* 0x000fe2000c101124 */
[----:B------:R-:W-:Y:S05]  /*11b30*/  EXIT ;  /* 0x000000000000794d */ /* 0x000fea0003800000 */
.L_x_5555:
        /* <DEDUP_REMOVED lines=16> */
.L_x_5561:
[----:B------:R-:W-:Y:S01]  /*11c40*/  IMAD.MOV.U32 R0, RZ, RZ, 0x7f ;  /* 0x0000007fff007424 */ /* 0x000fe200078e00ff */
[----:B------:R-:W-:-:S04]  /*11c50*/  ISETP.GT.U32.AND P0, PT, R4, 0x7f800000, PT ;  /* 0x7f8000000400780c */ /* 0x000fc80003f04070 */
[----:B------:R-:W-:-:S09]  /*11c60*/  SEL R0, R0, 0x7c, P0 ;  /* 0x0000007c00007807 */ /* 0x000fd20000000000 */
.L_x_5562:
[----:B------:R-:W-:Y:S05]  /*11c70*/  BSYNC.RECONVERGENT B0 ;  /* 0x0000000000007941 */ /* 0x000fea0003800200 */
.L_x_5560:
[----:B------:R-:W-:-:S04]  /*11c80*/  SHF.R.U32.HI R5, RZ, 0x18, R5 ;  /* 0x00000018ff057819 */ /* 0x000fc80000011605 */
[----:B------:R-:W-:-:S05]  /*11c90*/  LOP3.LUT R5, R0, 0x80, R5, 0xf8, !PT ;  /* 0x0000008000057812 */ /* 0x000fca00078ef805 */
[----:B------:R-:W-:Y:S01]  /*11ca0*/  STG.E.U8 desc[UR36][R2.64], R5 ;  /* 0x0000000502007986 */ /* 0x000fe2000c101124 */
[----:B------:R-:W-:Y:S05]  /*11cb0*/  EXIT ;  /* 0x000000000000794d */ /* 0x000fea0003800000 */
.L_x_5554:
        /* <DEDUP_REMOVED lines=8> */
        .weak           $__internal_2_$__cuda_sm20_div_rn_f64_full
        .type           $__internal_2_$__cuda_sm20_div_rn_f64_full,@function
        .size           $__internal_2_$__cuda_sm20_div_rn_f64_full,($__internal_3_$__cuda_sm20_dsqrt_rn_f64_mediumpath_v1 - $__internal_2_$__cuda_sm20_div_rn_f64_full)
$__internal_2_$__cuda_sm20_div_rn_f64_full:
[C---:B------:R-:W-:Y:S01]  /*11d40*/  FSETP.GEU.AND P0, PT, |R0|.reuse, 1.469367938527859385e-39, PT ;  /* 0x001000000000780b */ /* 0x040fe20003f0e200 */
[----:B------:R-:W-:Y:S01]  /*11d50*/  IMAD.MOV.U32 R10, RZ, RZ, R2 ;  /* 0x000000ffff0a7224 */ /* 0x000fe200078e0002 */
[C---:B------:R-:W-:Y:S01]  /*11d60*/  LOP3.LUT R12, R0.reuse, 0x800fffff, RZ, 0xc0, !PT ;  /* 0x800fffff000c7812 */ /* 0x040fe200078ec0ff */
[----:B------:R-:W-:Y:S01]  /*11d70*/  IMAD.MOV.U32 R11, RZ, RZ, R0 ;  /* 0x000000ffff0b7224 */ /* 0x000fe200078e0000 */
[----:B------:R-:W-:Y:S01]  /*11d80*/  LOP3.LUT R37, R0, 0x7ff00000, RZ, 0xc0, !PT ;  /* 0x7ff0000000257812 */ /* 0x000fe200078ec0ff */
[----:B------:R-:W-:Y:S01]  /*11d90*/  IMAD.MOV.U32 R43, RZ, RZ, 0x1ca00000 ;  /* 0x1ca00000ff2b7424 */ /* 0x000fe200078e00ff */
[----:B------:R-:W-:Y:S01]  /*11da0*/  LOP3.LUT R13, R12, 0x3ff00000, RZ, 0xfc, !PT ;  /* 0x3ff000000c0d7812 */ /* 0x000fe200078efcff */
[----:B------:R-:W-:Y:S01]  /*11db0*/  IMAD.MOV.U32 R12, RZ, RZ, R2 ;  /* 0x000000ffff0c7224 */ /* 0x000fe200078e0002 */
[----:B------:R-:W-:Y:S01]  /*11dc0*/  BSSY.RECONVERGENT B0, `(.L_x_5563) ;  /* 0x0000058000007945 */ /* 0x000fe20003800200 */
[----:B------:R-:W-:Y:S02]  /*11dd0*/  IMAD.MOV.U32 R2, RZ, RZ, R3 ;  /* 0x000000ffff027224 */ /* 0x000fe400078e0003 */
[----:B------:R-:W-:-:S02]  /*11de0*/  IMAD.MOV.U32 R3, RZ, RZ, R8 ;  /* 0x000000ffff037224 */ /* 0x000fc400078e0008 */
[----:B------:R-:W-:Y:S01]  /*11df0*/  @!P0 DMUL R12, R10, 8.98846567431157953865e+307 ;  /* 0x7fe000000a0c8828 */ /* 0x000fe20000000000 */
[----:B------:R-:W-:Y:S02]  /*11e00*/  IMAD.MOV.U32 R8, RZ, RZ, 0x1 ;  /* 0x00000001ff087424 */ /* 0x000fe400078e00ff */
[C---:B------:R-:W-:Y:S02]  /*11e10*/  FSETP.GEU.AND P2, PT, |R3|.reuse, 1.469367938527859385e-39, PT ;  /* 0x001000000300780b */ /* 0x040fe40003f4e200 */
[----:B------:R-:W-:Y:S01]  /*11e20*/  LOP3.LUT R42, R3, 0x7ff00000, RZ, 0xc0, !PT ;  /* 0x7ff00000032a7812 */ /* 0x000fe200078ec0ff */
[----:B------:R-:W0:Y:S03]  /*11e30*/  MUFU.RCP64H R9, R13 ;  /* 0x0000000d00097308 */ /* 0x000e260000001800 */
[----:B------:R-:W-:Y:S02]  /*11e40*/  ISETP.GE.U32.AND P1, PT, R42, R37, PT ;  /* 0x000000252a00720c */ /* 0x000fe40003f26070 */
[----:B------:R-:W-:-:S05]  /*11e50*/  @!P0 LOP3.LUT R37, R13, 0x7ff00000, RZ, 0xc0, !PT ;  /* 0x7ff000000d258812 */ /* 0x000fca00078ec0ff */
[----:B------:R-:W-:-:S04]  /*11e60*/  @!P2 LOP3.LUT R14, R11, 0x7ff00000, RZ, 0xc0, !PT ;  /* 0x7ff000000b0ea812 */ /* 0x000fc800078ec0ff */
[----:B------:R-:W-:Y:S02]  /*11e70*/  @!P2 ISETP.GE.U32.AND P3, PT, R42, R14, PT ;  /* 0x0000000e2a00a20c */ /* 0x000fe40003f66070 */
[C---:B------:R-:W-:Y:S01]  /*11e80*/  SEL R14, R43.reuse, 0x63400000, !P1 ;  /* 0x634000002b0e7807 */ /* 0x040fe20004800000 */
[----:B0-----:R-:W-:Y:S01]  /*11e90*/  DFMA R38, R8, -R12, 1 ;  /* 0x3ff000000826742b */ /* 0x001fe2000000080c */
[----:B------:R-:W-:Y:S02]  /*11ea0*/  @!P2 SEL R0, R43, 0x63400000, !P3 ;  /* 0x634000002b00a807 */ /* 0x000fe40005800000 */
[--C-:B------:R-:W-:Y:S01]  /*11eb0*/  LOP3.LUT R15, R14, 0x800fffff, R3.reuse, 0xf8, !PT ;  /* 0x800fffff0e0f7812 */ /* 0x100fe200078ef803 */
[----:B------:R-:W-:Y:S01]  /*11ec0*/  IMAD.MOV.U32 R14, RZ, RZ, R2 ;  /* 0x000000ffff0e7224 */ /* 0x000fe200078e0002 */
[----:B------:R-:W-:-:S03]  /*11ed0*/  @!P2 LOP3.LUT R0, R0, 0x80000000, R3, 0xf8, !PT ;  /* 0x800000000000a812 */ /* 0x000fc600078ef803 */
[----:B------:R-:W-:-:S08]  /*11ee0*/  DFMA R38, R38, R38, R38 ;  /* 0x000000262626722b */ /* 0x000fd00000000026 */
[----:B------:R-:W-:Y:S01]  /*11ef0*/  DFMA R38, R8, R38, R8 ;  /* 0x000000260826722b */ /* 0x000fe20000000008 */
[----:B------:R-:W-:Y:S01]  /*11f00*/  @!P2 LOP3.LUT R9, R0, 0x100000, RZ, 0xfc, !PT ;  /* 0x001000000009a812 */ /* 0x000fe200078efcff */
[----:B------:R-:W-:Y:S02]  /*11f10*/  @!P2 IMAD.MOV.U32 R8, RZ, RZ, RZ ;  /* 0x000000ffff08a224 */ /* 0x000fe400078e00ff */
[----:B------:R-:W-:-:S04]  /*11f20*/  IMAD.MOV.U32 R0, RZ, RZ, R42 ;  /* 0x000000ffff007224 */ /* 0x000fc800078e002a */
[----:B------:R-:W-:Y:S02]  /*11f30*/  DFMA R40, R38, -R12, 1 ;  /* 0x3ff000002628742b */ /* 0x000fe4000000080c */
[----:B------:R-:W-:-:S06]  /*11f40*/  @!P2 DFMA R14, R14, 2, -R8 ;  /* 0x400000000e0ea82b */ /* 0x000fcc0000000808 */
[----:B------:R-:W-:-:S04]  /*11f50*/  DFMA R8, R38, R40, R38 ;  /* 0x000000282608722b */ /* 0x000fc80000000026 */
[----:B------:R-:W-:-:S04]  /*11f60*/  @!P2 LOP3.LUT R0, R15, 0x7ff00000, RZ, 0xc0, !PT ;  /* 0x7ff000000f00a812 */ /* 0x000fc800078ec0ff */
[----:B------:R-:W-:-:S08]  /*11f70*/  DMUL R38, R8, R14 ;  /* 0x0000000e08267228 */ /* 0x000fd00000000000 */
[----:B------:R-:W-:-:S08]  /*11f80*/  DFMA R40, R38, -R12, R14 ;  /* 0x8000000c2628722b */ /* 0x000fd0000000000e */
[----:B------:R-:W-:Y:S01]  /*11f90*/  DFMA R38, R8, R40, R38 ;  /* 0x000000280826722b */ /* 0x000fe20000000026 */
[----:B------:R-:W-:Y:S02]  /*11fa0*/  VIADD R9, R0, 0xffffffff ;  /* 0xffffffff00097836 */ /* 0x000fe40000000000 */
[----:B------:R-:W-:-:S03]  /*11fb0*/  VIADD R8, R37, 0xffffffff ;  /* 0xffffffff25087836 */ /* 0x000fc60000000000 */
[----:B------:R-:W-:-:S04]  /*11fc0*/  ISETP.GT.U32.AND P0, PT, R9, 0x7feffffe, PT ;  /* 0x7feffffe0900780c */ /* 0x000fc80003f04070 */
[----:B------:R-:W-:-:S13]  /*11fd0*/  ISETP.GT.U32.OR P0, PT, R8, 0x7feffffe, P0 ;  /* 0x7feffffe0800780c */ /* 0x000fda0000704470 */
[----:B------:R-:W-:Y:S05]  /*11fe0*/  @P0 BRA `(.L_x_5564) ;  /* 0x0000000000740947 */ /* 0x000fea0003800000 */
[----:B------:R-:W-:-:S04]  /*11ff0*/  LOP3.LUT R0, R11, 0x7ff00000, RZ, 0xc0, !PT ;  /* 0x7ff000000b007812 */ /* 0x000fc800078ec0ff */
[CC--:B------:R-:W-:Y:S02]  /*12000*/  VIADDMNMX R2, R42.reuse, -R0.reuse, 0xb9600000, !PT ;  /* 0xb96000002a027446 */ /* 0x0c0fe40007800900 */
[----:B------:R-:W-:Y:S02]  /*12010*/  ISETP.GE.U32.AND P0, PT, R42, R0, PT ;  /* 0x000000002a00720c */ /* 0x000fe40003f06070 */
[----:B------:R-:W-:Y:S02]  /*12020*/  VIMNMX R2, PT, PT, R2, 0x46a00000, PT ;  /* 0x46a0000002027848 */ /* 0x000fe40003fe0100 */
[----:B------:R-:W-:-:S05]  /*12030*/  SEL R0, R43, 0x63400000, !P0 ;  /* 0x634000002b007807 */ /* 0x000fca0004000000 */
[----:B------:R-:W-:Y:S02]  /*12040*/  IMAD.IADD R0, R2, 0x1, -R0 ;  /* 0x0000000102007824 */ /* 0x000fe400078e0a00 */
[----:B------:R-:W-:Y:S02]  /*12050*/  IMAD.MOV.U32 R2, RZ, RZ, RZ ;  /* 0x000000ffff027224 */ /* 0x000fe400078e00ff */
        /* <DEDUP_REMOVED lines=10> */
[----:B------:R-:W-:Y:S01]  /*12100*/  IMAD.MOV R3, RZ, RZ, -R0 ;  /* 0x000000ffff037224 */ /* 0x000fe200078e0a00 */
[----:B------:R-:W-:Y:S01]  /*12110*/  DMUL.RP R10, R38, R10 ;  /* 0x0000000a260a7228 */ /* 0x000fe20000008000 */
[----:B------:R-:W-:Y:S01]  /*12120*/  IMAD.MOV.U32 R2, RZ, RZ, RZ ;  /* 0x000000ffff027224 */ /* 0x000fe200078e00ff */
[----:B------:R-:W-:-:S05]  /*12130*/  IADD3 R0, PT, PT, -R0, -0x43300000, RZ ;  /* 0xbcd0000000007810 */ /* 0x000fca0007ffe1ff */
[----:B------:R-:W-:-:S03]  /*12140*/  DFMA R2, R8, -R2, R38 ;  /* 0x800000020802722b */ /* 0x000fc60000000026 */
[----:B------:R-:W-:-:S07]  /*12150*/  LOP3.LUT R12, R11, R12, RZ, 0x3c, !PT ;  /* 0x0000000c0b0c7212 */ /* 0x000fce00078e3cff */
[----:B------:R-:W-:-:S04]  /*12160*/  FSETP.NEU.AND P0, PT, |R3|, R0, PT ;  /* 0x000000000300720b */ /* 0x000fc80003f0d200 */
[----:B------:R-:W-:Y:S02]  /*12170*/  FSEL R10, R10, R8, !P0 ;  /* 0x000000080a0a7208 */ /* 0x000fe40004000000 */
[----:B------:R-:W-:-:S05]  /*12180*/  FSEL R8, R12, R9, !P0 ;  /* 0x000000090c087208 */ /* 0x000fca0004000000 */
[----:B------:R-:W-:Y:S02]  /*12190*/  IMAD.MOV.U32 R9, RZ, RZ, R8 ;  /* 0x000000ffff097224 */ /* 0x000fe400078e0008 */
[----:B------:R-:W-:Y:S01]  /*121a0*/  IMAD.MOV.U32 R8, RZ, RZ, R10 ;  /* 0x000000ffff087224 */ /* 0x000fe200078e000a */
[----:B------:R-:W-:Y:S06]  /*121b0*/  BRA `(.L_x_5565) ;  /* 0x0000000000607947 */ /* 0x000fec0003800000 */
.L_x_5564:
        /* <DEDUP_REMOVED lines=12> */
[----:B------:R-:W-:Y:S02]  /*12280*/  @!P0 IMAD.MOV.U32 R8, RZ, RZ, RZ ;  /* 0x000000ffff088224 */ /* 0x000fe400078e00ff */
[----:B------:R-:W-:Y:S02]  /*12290*/  @!P0 IMAD.MOV.U32 R9, RZ, RZ, R2 ;  /* 0x000000ffff098224 */ /* 0x000fe400078e0002 */
[----:B------:R-:W-:Y:S02]  /*122a0*/  @P0 IMAD.MOV.U32 R8, RZ, RZ, RZ ;  /* 0x000000ffff080224 */ /* 0x000fe400078e00ff */
[----:B------:R-:W-:Y:S01]  /*122b0*/  @P0 IMAD.MOV.U32 R9, RZ, RZ, R0 ;  /* 0x000000ffff090224 */ /* 0x000fe200078e0000 */
[----:B------:R-:W-:Y:S06]  /*122c0*/  BRA `(.L_x_5565) ;  /* 0x00000000001c7947 */ /* 0x000fec0003800000 */
.L_x_5567:
[----:B------:R-:W-:-:S05]  /*122d0*/  LOP3.LUT R8, R11, 0x80000, RZ, 0xfc, !PT ;  /* 0x000800000b087812 */ /* 0x000fca00078efcff */
[----:B------:R-:W-:Y:S02]  /*122e0*/  IMAD.MOV.U32 R9, RZ, RZ, R8 ;  /* 0x000000ffff097224 */ /* 0x000fe400078e0008 */
[----:B------:R-:W-:Y:S01]  /*122f0*/  IMAD.MOV.U32 R8, RZ, RZ, R10 ;  /* 0x000000ffff087224 */ /* 0x000fe200078e000a */
[----:B------:R-:W-:Y:S06]  /*12300*/  BRA `(.L_x_5565) ;  /* 0x00000000000c7947 */ /* 0x000fec0003800000 */
.L_x_5566:
[----:B------:R-:W-:-:S05]  /*12310*/  LOP3.LUT R8, R3, 0x80000, RZ, 0xfc, !PT ;  /* 0x0008000003087812 */ /* 0x000fca00078efcff */
[----:B------:R-:W-:Y:S02]  /*12320*/  IMAD.MOV.U32 R9, RZ, RZ, R8 ;  /* 0x000000ffff097224 */ /* 0x000fe400078e0008 */
[----:B------:R-:W-:-:S07]  /*12330*/  IMAD.MOV.U32 R8, RZ, RZ, R2 ;  /* 0x000000ffff087224 */ /* 0x000fce00078e0002 */
.L_x_5565:
[----:B------:R-:W-:Y:S05]  /*12340*/  BSYNC.RECONVERGENT B0 ;  /* 0x0000000000007941 */ /* 0x000fea0003800200 */
.L_x_5563:
[----:B------:R-:W-:Y:S02]  /*12350*/  IMAD.MOV.U32 R37, RZ, RZ, 0x0 ;  /* 0x00000000ff257424 */ /* 0x000fe400078e00ff */
[----:B------:R-:W-:Y:S02]  /*12360*/  IMAD.MOV.U32 R0, RZ, RZ, R8 ;  /* 0x000000ffff007224 */ /* 0x000fe400078e0008 */
[----:B------:R-:W-:Y:S01]  /*12370*/  IMAD.MOV.U32 R2, RZ, RZ, R9 ;  /* 0x000000ffff027224 */ /* 0x000fe200078e0009 */
[----:B------:R-:W-:Y:S06]  /*12380*/  RET.REL.NODEC R36 `(_ZN2at6native27unrolled_elementwise_kernelIZZZNS0_15tan_kernel_cudaERNS_18TensorIteratorBaseEENKUlvE_clEvENKUlvE_clEvEUlN3c107complexIdEEE_St5arrayIPcLm2EELi4E23TrivialOffsetCalculatorILi1EjESE_NS0_6memory12LoadWithCastILi1EEENSF_13StoreWithCastILi1EEEEEviT_T0_T2_T3_T4_T5_) ;  /* 0xfffffedc241c7950 */ /* 0x000fec0003c3ffff */
        .weak           $__internal_3_$__cuda_sm20_dsqrt_rn_f64_mediumpath_v1
        .type           $__internal_3_$__cuda_sm20_dsqrt_rn_f64_mediumpath_v1,@function
        .size           $__internal_3_$__cuda_sm20_dsqrt_rn_f64_mediumpath_v1,($_ZN2at6native27unrolled_elementwise_kernelIZZZNS0_15tan_kernel_cudaERNS_18TensorIteratorBaseEENKUlvE_clEvENKUlvE_clEvEUlN3c107complexIdEEE_St5arrayIPcLm2EELi4E23TrivialOffsetCalculatorILi1EjESE_NS0_6memory12LoadWithCastILi1EEENSF_13StoreWithCastILi1EEEEEviT_T0_T2_T3_T4_T5_$__internal_trig_reduction_slowpathd - $__internal_3_$__cuda_sm20_dsqrt_rn_f64_mediumpath_v1)
$__internal_3_$__cuda_sm20_dsqrt_rn_f64_mediumpath_v1:
[----:B------:R-:W-:Y:S01]  /*12390*/  ISETP.GE.U32.AND P0, PT, R8, -0x3400000, PT ;  /* 0xfcc000000800780c */ /* 0x000fe20003f06070 */
[----:B------:R-:W-:Y:S01]  /*123a0*/  BSSY.RECONVERGENT B0, `(.L_x_5568) ;  /* 0x000002a000007945 */ /* 0x000fe20003800200 */
[-C--:B------:R-:W-:Y:S01]  /*123b0*/  LOP3.LUT R3, R3, R2.reuse, RZ, 0x3c, !PT ;  /* 0x0000000203037212 */ /* 0x080fe200078e3cff */
[----:B------:R-:W-:Y:S02]  /*123c0*/  IMAD.MOV.U32 R11, RZ, RZ, R9 ;  /* 0x000000ffff0b7224 */ /* 0x000fe400078e0009 */
[----:B------:R-:W-:Y:S01]  /*123d0*/  IMAD.MOV.U32 R15, RZ, RZ, R13 ;  /* 0x000000ffff0f7224 */ /* 0x000fe200078e000d */
[C---:B------:R-:W-:Y:S01]  /*123e0*/  LOP3.LUT R2, R3.reuse, R2, RZ, 0x3c, !PT ;  /* 0x0000000203027212 */ /* 0x040fe200078e3cff */
[----:B------:R-:W-:Y:S02]  /*123f0*/  IMAD.MOV.U32 R8, RZ, RZ, R12 ;  /* 0x000000ffff087224 */ /* 0x000fe400078e000c */
[----:B------:R-:W-:Y:S01]  /*12400*/  IMAD.MOV.U32 R9, RZ, RZ, R0 ;  /* 0x000000ffff097224 */ /* 0x000fe200078e0000 */
[----:B------:R-:W-:-:S03]  /*12410*/  LOP3.LUT R3, R3, R2, RZ, 0x3c, !PT ;  /* 0x0000000203037212 */ /* 0x000fc600078e3cff */
        /* <DEDUP_REMOVED lines=9> */
.L_x_5569:
        /* <DEDUP_REMOVED lines=9> */
[----:B------:R-:W-:Y:S02]  /*12540*/  IMAD.MOV.U32 R2, RZ, RZ, RZ ;  /* 0x000000ffff027224 */ /* 0x000fe400078e00ff */
[----:B------:R-:W-:Y:S02]  /*12550*/  IMAD.MOV.U32 R12, RZ, RZ, 0x0 ;  /* 0x00000000ff0c7424 */ /* 0x000fe400078e00ff */
[----:B------:R-:W-:Y:S01]  /*12560*/  IMAD.MOV.U32 R13, RZ, RZ, 0x3fd80000 ;  /* 0x3fd80000ff0d7424 */ /* 0x000fe200078e00ff */
        /* <DEDUP_REMOVED lines=12> */
.L_x_5571:
[----:B------:R-:W-:-:S11]  /*12630*/  DADD R2, R10, R10 ;  /* 0x000000000a027229 */ /* 0x000fd6000000000a */
.L_x_5570:
[----:B------:R-:W-:Y:S05]  /*12640*/  BSYNC.RECONVERGENT B0 ;  /* 0x0000000000007941 */ /* 0x000fea0003800200 */
.L_x_5568:
[----:B------:R-:W-:Y:S02]  /*12650*/  IMAD.MOV.U32 R0, RZ, RZ, R2 ;  /* 0x000000ffff007224 */ /* 0x000fe400078e0002 */
[----:B------:R-:W-:Y:S02]  /*12660*/  IMAD.MOV.U32 R8, RZ, RZ, R3 ;  /* 0x000000ffff087224 */ /* 0x000fe400078e0003 */
[----:B------:R-:W-:Y:S02]  /*12670*/  IMAD.MOV.U32 R2, RZ, RZ, R36 ;  /* 0x000000ffff027224 */ /* 0x000fe400078e0024 */
[----:B------:R-:W-:-:S04]  /*12680*/  IMAD.MOV.U32 R3, RZ, RZ, 0x0 ;  /* 0x00000000ff037424 */ /* 0x000fc800078e00ff */
[----:B------:R-:W-:Y:S05]  /*12690*/  RET.REL.NODEC R2 `(_ZN2at6native27unrolled_elementwise_kernelIZZZNS0_15tan_kernel_cudaERNS_18TensorIteratorBaseEENKUlvE_clEvENKUlvE_clEvEUlN3c107complexIdEEE_St5arrayIPcLm2EELi4E23TrivialOffsetCalculatorILi1EjESE_NS0_6memory12LoadWithCastILi1EEENSF_13StoreWithCastILi1EEEEEviT_T0_T2_T3_T4_T5_) ;  /* 0xfffffed802587950 */ /* 0x000fea0003c3ffff */
        .type           $_ZN2at6native27unrolled_elementwise_kernelIZZZNS0_15tan_kernel_cudaERNS_18TensorIteratorBaseEENKUlvE_clEvENKUlvE_clEvEUlN3c107complexIdEEE_St5arrayIPcLm2EELi4E23TrivialOffsetCalculatorILi1EjESE_NS0_6memory12LoadWithCastILi1EEENSF_13StoreWithCastILi1EEEEEviT_T0_T2_T3_T4_T5_$__internal_trig_reduction_slowpathd,@function
        .size           $_ZN2at6native27unrolled_elementwise_kernelIZZZNS0_15tan_kernel_cudaERNS_18TensorIteratorBaseEENKUlvE_clEvENKUlvE_clEvEUlN3c107complexIdEEE_St5arrayIPcLm2EELi4E23TrivialOffsetCalculatorILi1EjESE_NS0_6memory12LoadWithCastILi1EEENSF_13StoreWithCastILi1EEEEEviT_T0_T2_T3_T4_T5_$__internal_trig_reduction_slowpathd,(.L_x_7476 - $_ZN2at6native27unrolled_elementwise_kernelIZZZNS0_15tan_kernel_cudaERNS_18TensorIteratorBaseEENKUlvE_clEvENKUlvE_clEvEUlN3c107complexIdEEE_St5arrayIPcLm2EELi4E23TrivialOffsetCalculatorILi1EjESE_NS0_6memory12LoadWithCastILi1EEENSF_13StoreWithCastILi1EEEEEviT_T0_T2_T3_T4_T5_$__internal_trig_reduction_slowpathd)
$_ZN2at6native27unrolled_elementwise_kernelIZZZNS0_15tan_kernel_cudaERNS_18TensorIteratorBaseEENKUlvE_clEvENKUlvE_clEvEUlN3c107complexIdEEE_St5arrayIPcLm2EELi4E23TrivialOffsetCalculatorILi1EjESE_NS0_6memory12LoadWithCastILi1EEENSF_13StoreWithCastILi1EEEEEviT_T0_T2_T3_T4_T5_$__internal_trig_reduction_slowpathd:
[----:B------:R-:W-:Y:S01]  /*126a0*/  SHF.R.U32.HI R38, RZ, 0x14, R0 ;  /* 0x00000014ff267819 */ /* 0x000fe20000011600 */
        /* <DEDUP_REMOVED lines=24> */
.L_x_5576:
        /* <DEDUP_REMOVED lines=8> */
[CC--:B------:R-:W-:Y:S02]  /*128b0*/  IMAD R36, R12.reuse, R10.reuse, RZ ;  /* 0x0000000a0c247224 */ /* 0x0c0fe400078e02ff */
[----:B------:R-:W-:Y:S02]  /*128c0*/  IMAD R37, R13, R3, RZ ;  /* 0x000000030d257224 */ /* 0x000fe400078e02ff */
[----:B------:R-:W-:Y:S01]  /*128d0*/  IMAD.HI.U32 R12, R12, R10, RZ ;  /* 0x0000000a0c0c7227 */ /* 0x000fe200078e00ff */
[----:B------:R-:W-:-:S03]  /*128e0*/  IADD3 R36, P1, PT, R36, R15, RZ ;  /* 0x0000000f24247210 */ /* 0x000fc60007f3e0ff */
[----:B------:R-:W-:Y:S01]  /*128f0*/  IMAD.X R12, RZ, RZ, R12, P0 ;  /* 0x000000ffff0c7224 */ /* 0x000fe200000e060c */
[----:B------:R-:W-:Y:S01]  /*12900*/  IADD3 R15, P2, PT, R37, R36, RZ ;  /* 0x00000024250f7210 */ /* 0x000fe20007f5e0ff */
[----:B------:R-:W-:Y:S01]  /*12910*/  IMAD R37, R9, 0x8, R1 ;  /* 0x0000000809257824 */ /* 0x000fe200078e0201 */
[----:B------:R-:W-:Y:S01]  /*12920*/  ISETP.NE.AND P0, PT, R2, -0xf, PT ;  /* 0xfffffff10200780c */ /* 0x000fe20003f05270 */
[----:B------:R-:W-:-:S03]  /*12930*/  IMAD.HI.U32 R36, R13, R3, RZ ;  /* 0x000000030d247227 */ /* 0x000fc600078e00ff */
[----:B------:R0:W-:Y:S01]  /*12940*/  STL.64 [R37], R14 ;  /* 0x0000000e25007387 */ /* 0x0001e20000100a00 */
[----:B------:R-:W-:Y:S01]  /*12950*/  VIADD R9, R9, 0x1 ;  /* 0x0000000109097836 */ /* 0x000fe20000000000 */
[----:B------:R-:W-:Y:S01]  /*12960*/  IADD3.X R12, P1, PT, R36, R12, RZ, P1, !PT ;  /* 0x0000000c240c7210 */ /* 0x000fe20000f3e4ff */
[----:B0-----:R-:W-:-:S04]  /*12970*/  IMAD.HI.U32 R14, R13, R10, RZ ;  /* 0x0000000a0d0e7227 */ /* 0x001fc800078e00ff */
[----:B------:R-:W-:Y:S02]  /*12980*/  IMAD R13, R13, R10, RZ ;  /* 0x0000000a0d0d7224 */ /* 0x000fe400078e02ff */
[----:B------:R-:W-:-:S03]  /*12990*/  IMAD.X R14, RZ, RZ, R14, P1 ;  /* 0x000000ffff0e7224 */ /* 0x000fc600008e060e */
[----:B------:R-:W-:-:S05]  /*129a0*/  IADD3.X R12, P2, PT, R13, R12, RZ, P2, !PT ;  /* 0x0000000c0d0c7210 */ /* 0x000fca000175e4ff */
[----:B------:R-:W-:-:S04]  /*129b0*/  IMAD.X R14, RZ, RZ, R14, P2 ;  /* 0x000000ffff0e7224 */ /* 0x000fc800010e060e */
[----:B------:R-:W-:Y:S02]  /*129c0*/  IMAD.MOV.U32 R15, RZ, RZ, R14 ;  /* 0x000000ffff0f7224 */ /* 0x000fe400078e000e */
[----:B------:R-:W-:Y:S01]  /*129d0*/  IMAD.MOV.U32 R14, RZ, RZ, R12 ;  /* 0x000000ffff0e7224 */ /* 0x000fe200078e000c */
[----:B------:R-:W-:Y:S06]  /*129e0*/  @P0 BRA `(.L_x_5576) ;  /* 0xfffffffc00900947 */ /* 0x000fec000383ffff */
[----:B------:R-:W-:Y:S05]  /*129f0*/  BSYNC.RECONVERGENT B1 ;  /* 0x0000000000017941 */ /* 0x000fea0003800200 */
.L_x_5575:
[----:B------:R-:W-:-:S05]  /*12a00*/  LOP3.LUT R2, R38, 0x7ff, RZ, 0xc0, !PT ;  /* 0x000007ff26027812 */ /* 0x000fca00078ec0ff */
[----:B------:R-:W-:-:S05]  /*12a10*/  VIADD R2, R2, 0xfffffc00 ;  /* 0xfffffc0002027836 */ /* 0x000fca0000000000 */
[----:B------:R-:W-:Y:S02]  /*12a20*/  SHF.R.U32.HI R8, RZ, 0x6, R2 ;  /* 0x00000006ff087819 */ /* 0x000fe40000011602 */
[----:B------:R-:W-:Y:S02]  /*12a30*/  ISETP.GE.U32.AND P0, PT, R2, 0x80, PT ;  /* 0x000000800200780c */ /* 0x000fe40003f06070 */
[----:B------:R-:W-:-:S04]  /*12a40*/  IADD3 R8, PT, PT, -R8, 0x13, RZ ;  /* 0x0000001308087810 */ /* 0x000fc80007ffe1ff */
[----:B------:R-:W-:-:S07]  /*12a50*/  SEL R8, R8, 0x12, P0 ;  /* 0x0000001208087807 */ /* 0x000fce0000000000 */
.L_x_5574:
[----:B------:R-:W-:Y:S05]  /*12a60*/  BSYNC.RECONVERGENT B0 ;  /* 0x0000000000007941 */ /* 0x000fea0003800200 */
.L_x_5573:
[C---:B------:R-:W-:Y:S02]  /*12a70*/  LOP3.LUT R2, R38.reuse, 0x7ff, RZ, 0xc0, !PT ;  /* 0x000007ff26027812 */ /* 0x040fe400078ec0ff */
[----:B------:R-:W-:-:S03]  /*12a80*/  LOP3.LUT P0, R10, R38, 0x3f, RZ, 0xc0, !PT ;  /* 0x0000003f260a7812 */ /* 0x000fc6000780c0ff */
[----:B------:R-:W-:-:S05]  /*12a90*/  VIADD R2, R2, 0xfffffc00 ;  /* 0xfffffc0002027836 */ /* 0x000fca0000000000 */
[----:B------:R-:W-:-:S05]  /*12aa0*/  SHF.R.U32.HI R2, RZ, 0x6, R2 ;  /* 0x00000006ff027819 */ /* 0x000fca0000011602 */
[----:B------:R-:W-:-:S04]  /*12ab0*/  IMAD.IADD R8, R2, 0x1, R8 ;  /* 0x0000000102087824 */ /* 0x000fc800078e0208 */
[----:B------:R-:W-:-:S05]  /*12ac0*/  IMAD.U32 R8, R8, 0x8, R1 ;  /* 0x0000000808087824 */ /* 0x000fca00078e0001 */
[----:B------:R0:W-:Y:S04]  /*12ad0*/  STL.64 [R8+-0x78], R14 ;  /* 0xffff880e08007387 */ /* 0x0001e80000100a00 */
[----:B------:R-:W2:Y:S04]  /*12ae0*/  @P0 LDL.64 R12, [R1+0x8] ;  /* 0x00000800010c0983 */ /* 0x000ea80000100a00 */
[----:B------:R-:W3:Y:S04]  /*12af0*/  LDL.64 R2, [R1+0x10] ;  /* 0x0000100001027983 */ /* 0x000ee80000100a00 */
[----:B0-----:R-:W4:Y:S01]  /*12b00*/  LDL.64 R8, [R1+0x18] ;  /* 0x0000180001087983 */ /* 0x001f220000100a00 */
[----:B------:R-:W-:Y:S01]  /*12b10*/  @P0 LOP3.LUT R38, R10, 0x3f, RZ, 0x3c, !PT ;  /* 0x0000003f0a260812 */ /* 0x000fe200078e3cff */
[----:B------:R-:W-:Y:S01]  /*12b20*/  BSSY.RECONVERGENT B0, `(.L_x_5577) ;  /* 0x0000034000007945 */ /* 0x000fe20003800200 */
[----:B--2---:R-:W-:-:S02]  /*12b30*/  @P0 SHF.R.U64 R37, R12, 0x1, R13 ;  /* 0x000000010c250819 */ /* 0x004fc4000000120d */
[----:B------:R-:W-:Y:S02]  /*12b40*/  @P0 SHF.R.U32.HI R39, RZ, 0x1, R13 ;  /* 0x00000001ff270819 */ /* 0x000fe4000001160d */
[C---:B---3--:R-:W-:Y:S02]  /*12b50*/  @P0 SHF.L.U32 R15, R2.reuse, R10, RZ ;  /* 0x0000000a020f0219 */ /* 0x048fe400000006ff */
[----:B------:R-:W-:Y:S02]  /*12b60*/  @P0 SHF.R.U64 R37, R37, R38, R39 ;  /* 0x0000002625250219 */ /* 0x000fe40000001227 */
[--C-:B------:R-:W-:Y:S02]  /*12b70*/  @P0 SHF.R.U32.HI R12, RZ, 0x1, R3.reuse ;  /* 0x00000001ff0c0819 */ /* 0x100fe40000011603 */
[C-C-:B------:R-:W-:Y:S02]  /*12b80*/  @P0 SHF.R.U64 R13, R2.reuse, 0x1, R3.reuse ;  /* 0x00000001020d0819 */ /* 0x140fe40000001203 */
[----:B------:R-:W-:-:S02]  /*12b90*/  @P0 SHF.L.U64.HI R14, R2, R10, R3 ;  /* 0x0000000a020e0219 */ /* 0x000fc40000010203 */
[----:B------:R-:W-:Y:S02]  /*12ba0*/  @P0 SHF.R.U32.HI R39, RZ, R38, R39 ;  /* 0x00000026ff270219 */ /* 0x000fe40000011627 */
[----:B------:R-:W-:Y:S02]  /*12bb0*/  @P0 LOP3.LUT R2, R15, R37, RZ, 0xfc, !PT ;  /* 0x000000250f020212 */ /* 0x000fe400078efcff */
[----:B----4-:R-:W-:Y:S02]  /*12bc0*/  @P0 SHF.L.U32 R36, R8, R10, RZ ;  /* 0x0000000a08240219 */ /* 0x010fe400000006ff */
[----:B------:R-:W-:Y:S02]  /*12bd0*/  @P0 SHF.R.U64 R13, R13, R38, R12 ;  /* 0x000000260d0d0219 */ /* 0x000fe4000000120c */
[----:B------:R-:W-:Y:S02]  /*12be0*/  @P0 LOP3.LUT R3, R14, R39, RZ, 0xfc, !PT ;  /* 0x000000270e030212 */ /* 0x000fe400078efcff */
[----:B------:R-:W-:-:S02]  /*12bf0*/  @P0 SHF.L.U64.HI R14, R8, R10, R9 ;  /* 0x0000000a080e0219 */ /* 0x000fc40000010209 */
[----:B------:R-:W-:Y:S01]  /*12c00*/  @P0 SHF.R.U32.HI R10, RZ, R38, R12 ;  /* 0x00000026ff0a0219 */ /* 0x000fe2000001160c */
[----:B------:R-:W-:Y:S01]  /*12c10*/  IMAD.SHL.U32 R12, R2, 0x4, RZ ;  /* 0x00000004020c7824 */ /* 0x000fe200078e00ff */
[----:B------:R-:W-:Y:S02]  /*12c20*/  @P0 LOP3.LUT R8, R36, R13, RZ, 0xfc, !PT ;  /* 0x0000000d24080212 */ /* 0x000fe400078efcff */
        /* <DEDUP_REMOVED lines=35> */
.L_x_5578:
[----:B------:R-:W-:Y:S05]  /*12e60*/  BSYNC.RECONVERGENT B0 ;  /* 0x0000000000007941 */ /* 0x000fea0003800200 */
.L_x_5577:
        /* <DEDUP_REMOVED lines=10> */
[----:B------:R-:W-:-:S05]  /*12f10*/  IADD3 R2, P2, PT, R2, R13, RZ ;  /* 0x0000000d02027210 */ /* 0x000fca0007f5e0ff */
[----:B------:R-:W-:Y:S01]  /*12f20*/  IMAD.X R12, RZ, RZ, R3, P2 ;  /* 0x000000ffff0c7224 */ /* 0x000fe200010e0603 */
[C---:B------:R-:W-:Y:S02]  /*12f30*/  ISETP.GT.U32.AND P2, PT, R2.reuse, RZ, PT ;  /* 0x000000ff0200720c */ /* 0x040fe40003f44070 */
[----:B------:R-:W-:Y:S02]  /*12f40*/  IADD3.X R3, P1, PT, R2, R2, RZ, P1, !PT ;  /* 0x0000000202037210 */ /* 0x000fe40000f3e4ff */
[----:B------:R-:W-:-:S03]  /*12f50*/  ISETP.GT.AND.EX P2, PT, R12, RZ, PT, P2 ;  /* 0x000000ff0c00720c */ /* 0x000fc60003f44320 */
[----:B------:R-:W-:Y:S01]  /*12f60*/  IMAD.X R13, R12, 0x1, R12, P1 ;  /* 0x000000010c0d7824 */ /* 0x000fe200008e060c */
[----:B------:R-:W-:-:S04]  /*12f70*/  SEL R3, R3, R2, P2 ;  /* 0x0000000203037207 */ /* 0x000fc80001000000 */
[----:B------:R-:W-:Y:S02]  /*12f80*/  SEL R2, R13, R12, P2 ;  /* 0x0000000c0d027207 */ /* 0x000fe40001000000 */
[----:B------:R-:W-:Y:S02]  /*12f90*/  IADD3 R3, P1, PT, R3, 0x1, RZ ;  /* 0x0000000103037810 */ /* 0x000fe40007f3e0ff */
[----:B------:R-:W-:-:S03]  /*12fa0*/  SEL R12, RZ, 0xffffffff, !P2 ;  /* 0xffffffffff0c7807 */ /* 0x000fc60005000000 */
[----:B------:R-:W-:Y:S02]  /*12fb0*/  IMAD.X R2, RZ, RZ, R2, P1 ;  /* 0x000000ffff027224 */ /* 0x000fe400008e0602 */
[----:B------:R-:W-:Y:S01]  /*12fc0*/  IMAD.IADD R8, R12, 0x1, -R8 ;  /* 0x000000010c087824 */ /* 0x000fe200078e0a08 */
[----:B------:R-:W-:Y:S02]  /*12fd0*/  SHF.R.U32.HI R12, RZ, 0x1e, R9 ;  /* 0x0000001eff0c7819 */ /* 0x000fe40000011609 */
[----:B------:R-:W-:Y:S01]  /*12fe0*/  SHF.R.U64 R3, R3, 0xa, R2 ;  /* 0x0000000a03037819 */ /* 0x000fe20000001202 */
[----:B------:R-:W-:-:S03]  /*12ff0*/  IMAD.SHL.U32 R8, R8, 0x100000, RZ ;  /* 0x0010000008087824 */ /* 0x000fc600078e00ff */
[----:B------:R-:W-:-:S04]  /*13000*/  IADD3 R3, P1, PT, R3, 0x1, RZ ;  /* 0x0000000103037810 */ /* 0x000fc80007f3e0ff */
[----:B------:R-:W-:Y:S02]  /*13010*/  LEA.HI.X R2, R2, RZ, RZ, 0x16, P1 ;  /* 0x000000ff02027211 */ /* 0x000fe400008fb4ff */
[----:B------:R-:W-:Y:S02]  /*13020*/  LOP3.LUT P1, R0, R0, 0x80000000, RZ, 0xc0, !PT ;  /* 0x8000000000007812 */ /* 0x000fe4000782c0ff */
[--C-:B------:R-:W-:Y:S02]  /*13030*/  SHF.R.U64 R3, R3, 0x1, R2.reuse ;  /* 0x0000000103037819 */ /* 0x100fe40000001202 */
[----:B------:R-:W-:Y:S02]  /*13040*/  SHF.R.U32.HI R9, RZ, 0x1, R2 ;  /* 0x00000001ff097819 */ /* 0x000fe40000011602 */
[----:B------:R-:W-:Y:S02]  /*13050*/  IADD3 R3, P2, P3, RZ, RZ, R3 ;  /* 0x000000ffff037210 */ /* 0x000fe40007b5e003 */
[----:B------:R-:W-:-:S02]  /*13060*/  LEA.HI R2, R10, R12, RZ, 0x1 ;  /* 0x0000000c0a027211 */ /* 0x000fc400078f08ff */
[----:B------:R-:W-:Y:S02]  /*13070*/  @!P0 LOP3.LUT R0, R0, 0x80000000, RZ, 0x3c, !PT ;  /* 0x8000000000008812 */ /* 0x000fe400078e3cff */
[----:B------:R-:W-:Y:S01]  /*13080*/  IADD3.X R9, PT, PT, R8, 0x3fe00000, R9, P2, P3 ;  /* 0x3fe0000008097810 */ /* 0x000fe200017e6409 */
[----:B------:R-:W-:-:S03]  /*13090*/  @P1 IMAD.MOV R2, RZ, RZ, -R2 ;  /* 0x000000ffff021224 */ /* 0x000fc600078e0a02 */
[----:B------:R-:W-:-:S07]  /*130a0*/  LOP3.LUT R9, R9, R0, RZ, 0xfc, !PT ;  /* 0x0000000009097212 */ /* 0x000fce00078efcff */
.L_x_5572:
[----:B------:R-:W-:Y:S02]  /*130b0*/  IMAD.MOV.U32 R0, RZ, RZ, R2 ;  /* 0x000000ffff007224 */ /* 0x000fe400078e0002 */
[----:B------:R-:W-:Y:S02]  /*130c0*/  IMAD.MOV.U32 R2, RZ, RZ, R3 ;  /* 0x000000ffff027224 */ /* 0x000fe400078e0003 */
[----:B------:R-:W-:Y:S02]  /*130d0*/  IMAD.MOV.U32 R3, RZ, RZ, R9 ;  /* 0x000000ffff037224 */ /* 0x000fe400078e0009 */
[----:B------:R-:W-:Y:S02]  /*130e0*/  IMAD.MOV.U32 R8, RZ, RZ, R11 ;  /* 0x000000ffff087224 */ /* 0x000fe400078e000b */
[----:B------:R-:W-:-:S04]  /*130f0*/  IMAD.MOV.U32 R9, RZ, RZ, 0x0 ;  /* 0x00000000ff097424 */ /* 0x000fc800078e00ff */
[----:B------:R-:W-:Y:S05]  /*13100*/  RET.REL.NODEC R8 `(_ZN2at6native27unrolled_elementwise_kernelIZZZNS0_15tan_kernel_cudaERNS_18TensorIteratorBaseEENKUlvE_clEvENKUlvE_clEvEUlN3c107complexIdEEE_St5arrayIPcLm2EELi4E23TrivialOffsetCalculatorILi1EjESE_NS0_6memory12LoadWithCastILi1EEENSF_13StoreWithCastILi1EEEEEviT_T0_T2_T3_T4_T5_) ;  /* 0xfffffecc08bc7950 */ /* 0x000fea0003c3ffff */
.L_x_5579:
        /* <DEDUP_REMOVED lines=15> */
.L_x_7476:


//--------------------- .text._ZN2at6native18elementwise_kernelILi128ELi2EZNS0_22gpu_kernel_impl_nocastIZZZNS0_15tan_kernel_cudaERNS_18TensorIteratorBaseEENKUlvE_clEvENKUlvE_clEvEUlN3c107complexIdEEE_EEvS4_RKT_EUliE_EEviT1_ --------------------------
	.section	.text._ZN2at6native18elementwise_kernelILi128ELi2EZNS0_22gpu_kernel_impl_nocastIZZZNS0_15tan_kernel_cudaERNS_18TensorIteratorBaseEENKUlvE_clEvENKUlvE_clEvEUlN3c107complexIdEEE_EEvS4_RKT_EUliE_EEviT1_,"ax",@progbits
	.align	128
        .global         _ZN2at6native18elementwise_kernelILi128ELi2EZNS0_22gpu_kernel_impl_nocastIZZZNS0_15tan_kernel_cudaERNS_18TensorIteratorBaseEENKUlvE_clEvENKUlvE_clEvEUlN3c107complexIdEEE_EEvS4_RKT_EUliE_EEviT1_
        .type           _ZN2at6native18elementwise_kernelILi128ELi2EZNS0_22gpu_kernel_impl_nocastIZZZNS0_15tan_kernel_cudaERNS_18TensorIteratorBaseEENKUlvE_clEvENKUlvE_clEvEUlN3c107complexIdEEE_EEvS4_RKT_EUliE_EEviT1_,@function
        .size           _ZN2at6native18elementwise_kernelILi128ELi2EZNS0_22gpu_kernel_impl_nocastIZZZNS0_15tan_kernel_cudaERNS_18TensorIteratorBaseEENKUlvE_clEvENKUlvE_clEvEUlN3c107complexIdEEE_EEvS4_RKT_EUliE_EEviT1_,(.L_x_7479 - _ZN2at6native18elementwise_kernelILi128ELi2EZNS0_22gpu_kernel_impl_nocastIZZZNS0_15tan_kernel_cudaERNS_18TensorIteratorBaseEENKUlvE_clEvENKUlvE_clEvEUlN3c107complexIdEEE_EEvS4_RKT_EUliE_EEviT1_)
        .other          _ZN2at6native18elementwise_kernelILi128ELi2EZNS0_22gpu_kernel_impl_nocastIZZZNS0_15tan_kernel_cudaERNS_18TensorIteratorBaseEENKUlvE_clEvENKUlvE_clEvEUlN3c107complexIdEEE_EEvS4_RKT_EUliE_EEviT1_,@"STO_CUDA_ENTRY STV_DEFAULT"
_ZN2at6native18elementwise_kernelILi128ELi2EZNS0_22gpu_kernel_impl_nocastIZZZNS0_15tan_kernel_cudaERNS_18TensorIteratorBaseEENKUlvE_clEvENKUlvE_clEvEUlN3c107complexIdEEE_EEvS4_RKT_EUliE_EEviT1_:
.text._ZN2at6native18elementwise_kernelILi128ELi2EZNS0_22gpu_kernel_impl_nocastIZZZNS0_15tan_kernel_cudaERNS_18TensorIteratorBaseEENKUlvE_clEvENKUlvE_clEvEUlN3c107complexIdEEE_EEvS4_RKT_EUliE_EEviT1_:
[----:B------:R-:W0:Y:S01]  /*0000*/  LDC R1, c[0x0][0x37c] ;  /* 0x0000df00ff017b82 */ /* 0x000e220000000800 */
[----:B------:R-:W1:Y:S07]  /*0010*/  S2R R25, SR_TID.X ;  /* 0x0000000000197919 */ /* 0x000e6e0000002100 */
[----:B------:R-:W2:Y:S01]  /*0020*/  S2UR UR4, SR_CTAID.X ;  /* 0x00000000000479c3 */ /* 0x000ea20000002500 */
[----:B------:R-:W3:Y:S01]  /*0030*/  LDCU UR5, c[0x0][0x380] ;  /* 0x00007000ff0577ac */ /* 0x000ee20008000800 */
[----:B------:R-:W-:Y:S01]  /*0040*/  BSSY.RECONVERGENT B1, `(.L_x_5580) ;  /* 0x0000385000017945 */ /* 0x000fe20003800200 */
[----:B0-----:R-:W-:Y:S01]  /*0050*/  VIADD R1, R1, 0xffffffd8 ;  /* 0xffffffd801017836 */ /* 0x001fe20000000000 */
[----:B------:R-:W0:Y:S04]  /*0060*/  LDCU.64 UR6, c[0x0][0x358] ;  /* 0x00006b00ff0677ac */ /* 0x000e280008000a00 */
[----:B------:R-:W4:Y:S01]  /*0070*/  LDC R3, c[0x0][0x388] ;  /* 0x0000e200ff037b82 */ /* 0x000f220000000800 */
[----:B--2---:R-:W-:-:S06]  /*0080*/  USHF.L.U32 UR4, UR4, 0x8, URZ ;  /* 0x0000000804047899 */ /* 0x004fcc00080006ff */
[----:B-1----:R-:W-:Y:S01]  /*0090*/  LOP3.LUT R25, R25, UR4, RZ, 0xfc, !PT ;  /* 0x0000000419197c12 */ /* 0x002fe2000f8efcff */
[----:B----4-:R-:W-:-:S03]  /*00a0*/  VIADD R2, R3, 0xffffffff ;  /* 0xffffffff03027836 */ /* 0x010fc60000000000 */
[----:B---3--:R-:W-:Y:S02]  /*00b0*/  ISETP.GE.AND P0, PT, R25, UR5, PT ;  /* 0x0000000519007c0c */ /* 0x008fe4000bf06270 */
[----:B------:R-:W-:-:S05]  /*00c0*/  VIMNMX.U32 R0, PT, PT, R2, 0x18, PT ;  /* 0x0000001802007848 */ /* 0x000fca0003fe0000 */
[----:B------:R-:W-:-:S06]  /*00d0*/  VIADD R0, R0, 0x1 ;  /* 0x0000000100007836 */ /* 0x000fcc0000000000 */
[----:B0-----:R-:W-:Y:S05]  /*00e0*/  @P0 BRA `(.L_x_5581) ;  /* 0x0000003400e80947 */ /* 0x001fea0003800000 */
[----:B------:R-:W-:Y:S01]  /*00f0*/  ISETP.NE.AND P0, PT, R3, RZ, PT ;  /* 0x000000ff0300720c */ /* 0x000fe20003f05270 */
[----:B------:R-:W-:Y:S02]  /*0100*/  HFMA2 R3, -RZ, RZ, 0, 0 ;  /* 0x00000000ff037431 */ /* 0x000fe400000001ff */
[----:B------:R-:W-:-:S10]  /*0110*/  IMAD.MOV.U32 R4, RZ, RZ, RZ ;  /* 0x000000ffff047224 */ /* 0x000fd400078e00ff */
[----:B------:R-:W-:Y:S05]  /*0120*/  @!P0 BRA `(.L_x_5582) ;  /* 0x0000001000a48947 */ /* 0x000fea0003800000 */
[----:B------:R-:W0:Y:S01]  /*0130*/  LDCU.64 UR4, c[0x0][0x390] ;  /* 0x00007200ff0477ac */ /* 0x000e220008000a00 */
        /* <DEDUP_REMOVED lines=277> */
[----:B------:R-:W-:Y:S01]  /*1290*/  IMAD.MOV.U32 R6, RZ, RZ, RZ ;  /* 0x000000ffff067224 */ /* 0x000fe200078e00ff */
[----:B------:R-:W1:Y:S10]  /*12a0*/  LDCU UR4, c[0x0][0x4a8] ;  /* 0x00009500ff0477ac */ /* 0x000e740008000800 */
[----:B------:R-:W2:Y:S01]  /*12b0*/  @P0 LDC.64 R12, c[0x0][0x4b0] ;  /* 0x00012c00ff0c0b82 */ /* 0x000ea20000000a00 */
[----:B0-----:R-:W-:-:S07]  /*12c0*/  IMAD.HI.U32 R8, R7, UR9, R6 ;  /* 0x0000000907087c27 */ /* 0x001fce000f8e0006 */
[----:B------:R-:W0:Y:S01]  /*12d0*/  @P0 LDC R10, c[0x0][0x4ac] ;  /* 0x00012b00ff0a0b82 */ /* 0x000e220000000800 */
[----:B-1----:R-:W-:Y:S01]  /*12e0*/  SHF.R.U32.HI R9, RZ, UR4, R8 ;  /* 0x00000004ff097c19 */ /* 0x002fe20008011608 */
[----:B------:R-:W1:Y:S01]  /*12f0*/  LDCU.64 UR4, c[0x0][0x570] ;  /* 0x0000ae00ff0477ac */ /* 0x000e620008000a00 */
[----:B------:R-:W-:-:S05]  /*1300*/  @P0 IMAD.MOV.U32 R8, RZ, RZ, RZ ;  /* 0x000000ffff080224 */ /* 0x000fca00078e00ff */
[----:B------:R-:W3:Y:S01]  /*1310*/  @P0 LDC.64 R14, c[0x0][0x578] ;  /* 0x00015e00ff0e0b82 */ /* 0x000ee20000000a00 */
[--C-:B------:R-:W-:Y:S02]  /*1320*/  IMAD.MOV R11, RZ, RZ, -R9.reuse ;  /* 0x000000ffff0b7224 */ /* 0x100fe400078e0a09 */
[----:B--2---:R-:W-:-:S05]  /*1330*/  @P0 IMAD.HI.U32 R6, R9, R12, R8 ;  /* 0x0000000c09060227 */ /* 0x004fca00078e0008 */
[----:B------:R-:W-:Y:S01]  /*1340*/  @P0 SHF.R.U32.HI R5, RZ, R13, R6 ;  /* 0x0000000dff050219 */ /* 0x000fe20000011606 */
[----:B------:R-:W-:-:S03]  /*1350*/  IMAD R6, R11, UR8, R7 ;  /* 0x000000080b067c24 */ /* 0x000fc6000f8e0207 */
[----:B------:R-:W-:Y:S01]  /*1360*/  @P0 IADD3 R5, PT, PT, -R5, RZ, RZ ;  /* 0x000000ff05050210 */ /* 0x000fe20007ffe1ff */
[C---:B-1----:R-:W-:Y:S02]  /*1370*/  IMAD R3, R6.reuse, UR4, R3 ;  /* 0x0000000406037c24 */ /* 0x042fe4000f8e0203 */
[----:B------:R-:W-:Y:S02]  /*1380*/  IMAD R4, R6, UR5, R4 ;  /* 0x0000000506047c24 */ /* 0x000fe4000f8e0204 */
[----:B0-----:R-:W-:-:S04]  /*1390*/  @P0 IMAD R8, R5, R10, R9 ;  /* 0x0000000a05080224 */ /* 0x001fc800078e0209 */
[C---:B---3--:R-:W-:Y:S02]  /*13a0*/  @P0 IMAD R3, R8.reuse, R14, R3 ;  /* 0x0000000e08030224 */ /* 0x048fe400078e0203 */
[----:B------:R-:W-:-:S07]  /*13b0*/  @P0 IMAD R4, R8, R15, R4 ;  /* 0x0000000f08040224 */ /* 0x000fce00078e0204 */
.L_x_5582:
[----:B------:R-:W0:Y:S02]  /*13c0*/  LDCU.64 UR4, c[0x0][0x588] ;  /* 0x0000b100ff0477ac */ /* 0x000e240008000a00 */
[----:B0-----:R-:W-:-:S05]  /*13d0*/  IADD3 R10, P0, PT, R4, UR4, RZ ;  /* 0x00000004040a7c10 */ /* 0x001fca000ff1e0ff */
[----:B------:R-:W-:-:S06]  /*13e0*/  IMAD.X R11, RZ, RZ, UR5, P0 ;  /* 0x00000005ff0b7e24 */ /* 0x000fcc00080e06ff */
[----:B------:R-:W2:Y:S01]  /*13f0*/  LDG.E.128 R8, desc[UR6][R10.64] ;  /* 0x000000060a087981 */ /* 0x000ea2000c1e1d00 */
[----:B------:R-:W-:Y:S01]  /*1400*/  BSSY.RECONVERGENT B0, `(.L_x_5583) ;  /* 0x0000242000007945 */ /* 0x000fe20003800200 */
[----:B--2---:R-:W-:-:S10]  /*1410*/  DADD R20, -RZ, -R10 ;  /* 0x00000000ff147229 */ /* 0x004fd4000000090a */
[----:B------:R-:W-:Y:S01]  /*1420*/  LOP3.LUT R6, R21, 0x7fffffff, RZ, 0xc0, !PT ;  /* 0x7fffffff15067812 */ /* 0x000fe200078ec0ff */
[----:B------:R-:W-:Y:S02]  /*1430*/  IMAD.MOV.U32 R4, RZ, RZ, R20 ;  /* 0x000000ffff047224 */ /* 0x000fe400078e0014 */
[----:B------:R-:W-:Y:S01]  /*1440*/  IMAD.MOV.U32 R5, RZ, RZ, R21 ;  /* 0x000000ffff057224 */ /* 0x000fe200078e0015 */
[----:B------:R-:W-:-:S13]  /*1450*/  ISETP.GE.U32.AND P0, PT, R6, 0x7ff00000, PT ;  /* 0x7ff000000600780c */ /* 0x000fda0003f06070 */
[----:B------:R-:W-:Y:S05]  /*1460*/  @!P0 BRA `(.L_x_5584) ;  /* 0x0000000400cc8947 */ /* 0x000fea0003800000 */
[----:B------:R-:W-:-:S13]  /*1470*/  LOP3.LUT P0, RZ, R20, 0xfffff, R21, 0xf8, !PT ;  /* 0x000fffff14ff7812 */ /* 0x000fda000780f815 */
[C---:B------:R-:W-:Y:S02]  /*1480*/  @P0 DMUL R6, R8.reuse, R4 ;  /* 0x0000000408060228 */ /* 0x040fe40000000000 */
        /* <DEDUP_REMOVED lines=31> */
[----:B------:R-:W-:Y:S05]  /*1680*/  CALL.REL.NOINC `($_ZN2at6native18elementwise_kernelILi128ELi2EZNS0_22gpu_kernel_impl_nocastIZZZNS0_15tan_kernel_cudaERNS_18TensorIteratorBaseEENKUlvE_clEvENKUlvE_clEvEUlN3c107complexIdEEE_EEvS4_RKT_EUliE_EEviT1_$__internal_trig_reduction_slowpathd) ;  /* 0x0000006000887944 */ /* 0x000fea0003c00000 */
[----:B------:R-:W-:Y:S01]  /*1690*/  MOV R26, R10 ;  /* 0x0000000a001a7202 */ /* 0x000fe20000000f00 */
[----:B------:R-:W-:Y:S02]  /*16a0*/  IMAD.MOV.U32 R10, RZ, RZ, R12 ;  /* 0x000000ffff0a7224 */ /* 0x000fe400078e000c */
[----:B------:R-:W-:-:S07]  /*16b0*/  IMAD.MOV.U32 R11, RZ, RZ, R13 ;  /* 0x000000ffff0b7224 */ /* 0x000fce00078e000d */
.L_x_5589:
[----:B------:R-:W-:Y:S05]  /*16c0*/  BSYNC.RECONVERGENT B5 ;  /* 0x0000000000057941 */ /* 0x000fea0003800200 */
.L_x_5588:
        /* <DEDUP_REMOVED lines=11> */
[----:B------:R-:W-:Y:S01]  /*1780*/  DSETP.GE.AND P1, PT, |R8|, 2.14748364800000000000e+09, PT ;  /* 0x41e000000800742a */ /* 0x000fe20003f26200 */
[----:B------:R-:W-:Y:S01]  /*1790*/  BSSY.RECONVERGENT B5, `(.L_x_5590) ;  /* 0x000001b000057945 */ /* 0x000fe20003800200 */
[----:B------:R-:W-:Y:S01]  /*17a0*/  ISETP.NE.U32.AND P0, PT, R28, 0x1, PT ;  /* 0x000000011c00780c */ /* 0x000fe20003f05070 */
[----:B------:R-:W-:-:S03]  /*17b0*/  DMUL R28, R10, R10 ;  /* 0x0000000a0a1c7228 */ /* 0x000fc60000000000 */
[----:B------:R-:W-:Y:S02]  /*17c0*/  FSEL R31, -R31, 0.11223486810922622681, !P0 ;  /* 0x3de5db651f1f7808 */ /* 0x000fe40004000100 */
[----:B------:R-:W-:-:S06]  /*17d0*/  FSEL R30, R30, -8.06006814911005101289e+34, !P0 ;  /* 0xf9785eba1e1e7808 */ /* 0x000fcc0004000000 */
        /* <DEDUP_REMOVED lines=18> */
[----:B------:R-:W-:Y:S05]  /*1900*/  CALL.REL.NOINC `($_ZN2at6native18elementwise_kernelILi128ELi2EZNS0_22gpu_kernel_impl_nocastIZZZNS0_15tan_kernel_cudaERNS_18TensorIteratorBaseEENKUlvE_clEvENKUlvE_clEvEUlN3c107complexIdEEE_EEvS4_RKT_EUliE_EEviT1_$__internal_trig_reduction_slowpathd) ;  /* 0x0000005c00e87944 */ /* 0x000fea0003c00000 */
[----:B------:R-:W-:Y:S01]  /*1910*/  IMAD.MOV.U32 R24, RZ, RZ, R10 ;  /* 0x000000ffff187224 */ /* 0x000fe200078e000a */
[----:B------:R-:W-:Y:S01]  /*1920*/  MOV R22, R12 ;  /* 0x0000000c00167202 */ /* 0x000fe20000000f00 */
[----:B------:R-:W-:-:S07]  /*1930*/  IMAD.MOV.U32 R23, RZ, RZ, R13 ;  /* 0x000000ffff177224 */ /* 0x000fce00078e000d */
.L_x_5591:
[----:B------:R-:W-:Y:S05]  /*1940*/  BSYNC.RECONVERGENT B5 ;  /* 0x0000000000057941 */ /* 0x000fea0003800200 */
.L_x_5590:
        /* <DEDUP_REMOVED lines=10> */
[----:B------:R-:W-:Y:S01]  /*19f0*/  HFMA2 R28, -RZ, RZ, 0.00974273681640625, -2.12192535400390625e-05 ;  /* 0x20fd8164ff1c7431 */ /* 0x000fe200000001ff */
[----:B------:R-:W-:-:S02]  /*1a00*/  DMUL R16, R22, R22 ;  /* 0x0000001616107228 */ /* 0x000fc40000000000 */
[----:B------:R-:W-:Y:S01]  /*1a10*/  ISETP.NE.U32.AND P0, PT, R24, 0x1, PT ;  /* 0x000000011800780c */ /* 0x000fe20003f05070 */
[----:B------:R-:W-:-:S05]  /*1a20*/  IMAD.MOV.U32 R24, RZ, RZ, 0x3da8ff83 ;  /* 0x3da8ff83ff187424 */ /* 0x000fca00078e00ff */
        /* <DEDUP_REMOVED lines=17> */
.L_x_5587:
[----:B------:R-:W-:Y:S05]  /*1b40*/  BSYNC.RECONVERGENT B4 ;  /* 0x0000000000047941 */ /* 0x000fea0003800200 */
.L_x_5586:
[----:B------:R-:W-:Y:S01]  /*1b50*/  LOP3.LUT R13, RZ, 0x80000000, R9, 0xb8, !PT ;  /* 0x80000000ff0d7812 */ /* 0x000fe200078eb809 */
[----:B------:R-:W-:Y:S02]  /*1b60*/  IMAD.MOV.U32 R4, RZ, RZ, R20 ;  /* 0x000000ffff047224 */ /* 0x000fe400078e0014 */
[----:B------:R-:W-:Y:S02]  /*1b70*/  IMAD.MOV.U32 R5, RZ, RZ, R27 ;  /* 0x000000ffff057224 */ /* 0x000fe400078e001b */
[----:B------:R-:W-:Y:S01]  /*1b80*/  IMAD.MOV.U32 R12, RZ, RZ, RZ ;  /* 0x000000ffff0c7224 */ /* 0x000fe200078e00ff */
[----:B------:R-:W-:Y:S06]  /*1b90*/  BRA `(.L_x_5585) ;  /* 0x0000001c00207947 */ /* 0x000fec0003800000 */
.L_x_5584:
[----:B------:R-:W-:-:S14]  /*1ba0*/  DSETP.NE.AND P0, PT, |R8|, +INF , PT ;  /* 0x7ff000000800742a */ /* 0x000fdc0003f05200 */
[----:B------:R-:W-:-:S10]  /*1bb0*/  @!P0 DADD R4, R8, -R8 ;  /* 0x0000000008048229 */ /* 0x000fd40000000808 */
[----:B------:R-:W-:Y:S01]  /*1bc0*/  @!P0 MOV R12, R4 ;  /* 0x00000004000c8202 */ /* 0x000fe20000000f00 */
[----:B------:R-:W-:Y:S01]  /*1bd0*/  @!P0 IMAD.MOV.U32 R13, RZ, RZ, R5 ;  /* 0x000000ffff0d8224 */ /* 0x000fe200078e0005 */
        /* <DEDUP_REMOVED lines=54> */
[----:B------:R-:W-:Y:S01]  /*1f40*/  @!P1 LEA.HI R6, R12, R12, RZ, 0x1 ;  /* 0x0000000c0c069211 */ /* 0x000fe200078f08ff */
[----:B------:R-:W-:-:S03]  /*1f50*/  @!P1 IMAD.MOV.U32 R10, RZ, RZ, R14 ;  /* 0x000000ffff0a9224 */ /* 0x000fc600078e000e */
[----:B------:R-:W-:Y:S02]  /*1f60*/  @!P1 SHF.R.S32.HI R11, RZ, 0x1, R6 ;  /* 0x00000001ff0b9819 */ /* 0x000fe40000011406 */
[----:B------:R-:W-:-:S03]  /*1f70*/  FSEL R6, R16, RZ, !P0 ;  /* 0x000000ff10067208 */ /* 0x000fc60004000000 */
[----:B------:R-:W-:Y:S01]  /*1f80*/  @!P1 IMAD.IADD R12, R12, 0x1, -R11 ;  /* 0x000000010c0c9824 */ /* 0x000fe200078e0a0b */
[----:B------:R-:W-:-:S04]  /*1f90*/  @!P1 LEA R11, R11, R15, 0x14 ;  /* 0x0000000f0b0b9211 */ /* 0x000fc800078ea0ff */
[----:B------:R-:W-:Y:S01]  /*1fa0*/  @!P1 LEA R13, R12, 0x3ff00000, 0x14 ;  /* 0x3ff000000c0d9811 */ /* 0x000fe200078ea0ff */
[----:B------:R-:W-:-:S06]  /*1fb0*/  @!P1 IMAD.MOV.U32 R12, RZ, RZ, RZ ;  /* 0x000000ffff0c9224 */ /* 0x000fcc00078e00ff */
[----:B------:R-:W-:-:S11]  /*1fc0*/  @!P1 DMUL R6, R10, R12 ;  /* 0x0000000c0a069228 */ /* 0x000fd60000000000 */
.L_x_5594:
[----:B------:R-:W-:Y:S05]  /*1fd0*/  BSYNC.RECONVERGENT B2 ;  /* 0x0000000000027941 */ /* 0x000fea0003800200 */
.L_x_5593:
        /* <DEDUP_REMOVED lines=27> */
.L_x_5596:
[----:B------:R-:W-:Y:S05]  /*2190*/  BSYNC.RECONVERGENT B4 ;  /* 0x0000000000047941 */ /* 0x000fea0003800200 */
.L_x_5595:
        /* <DEDUP_REMOVED lines=35> */
[----:B------:R-:W-:Y:S05]  /*23d0*/  CALL.REL.NOINC `($_ZN2at6native18elementwise_kernelILi128ELi2EZNS0_22gpu_kernel_impl_nocastIZZZNS0_15tan_kernel_cudaERNS_18TensorIteratorBaseEENKUlvE_clEvENKUlvE_clEvEUlN3c107complexIdEEE_EEvS4_RKT_EUliE_EEviT1_$__internal_trig_reduction_slowpathd) ;  /* 0x0000005400347944 */ /* 0x000fea0003c00000 */
[----:B------:R-:W-:Y:S02]  /*23e0*/  IMAD.MOV.U32 R24, RZ, RZ, R10 ;  /* 0x000000ffff187224 */ /* 0x000fe400078e000a */
[----:B------:R-:W-:Y:S02]  /*23f0*/  IMAD.MOV.U32 R26, RZ, RZ, R12 ;  /* 0x000000ffff1a7224 */ /* 0x000fe400078e000c */
[----:B------:R-:W-:-:S07]  /*2400*/  IMAD.MOV.U32 R27, RZ, RZ, R13 ;  /* 0x000000ffff1b7224 */ /* 0x000fce00078e000d */
.L_x_5598:
[----:B------:R-:W-:Y:S05]  /*2410*/  BSYNC.RECONVERGENT B4 ;  /* 0x0000000000047941 */ /* 0x000fea0003800200 */
.L_x_5597:
        /* <DEDUP_REMOVED lines=13> */
[----:B------:R-:W-:Y:S01]  /*24f0*/  DMUL R20, R20, 4 ;  /* 0x4010000014147828 */ /* 0x000fe20000000000 */
[----:B------:R-:W-:Y:S02]  /*2500*/  MOV R24, 0x3da8ff83 ;  /* 0x3da8ff8300187802 */ /* 0x000fe40000000f00 */
        /* <DEDUP_REMOVED lines=12> */
[----:B------:R-:W-:Y:S01]  /*25d0*/  LOP3.LUT P0, RZ, R4, 0x2, RZ, 0xc0, !PT ;  /* 0x0000000204ff7812 */ /* 0x000fe2000780c0ff */
[----:B------:R-:W-:-:S03]  /*25e0*/  IMAD.MOV.U32 R4, RZ, RZ, 0x3ff00000 ;  /* 0x3ff00000ff047424 */ /* 0x000fc600078e00ff */
[----:B------:R-:W-:Y:S02]  /*25f0*/  DADD R8, RZ, -R10 ;  /* 0x00000000ff087229 */ /* 0x000fe4000000080a */
[----:B------:R-:W-:Y:S01]  /*2600*/  LOP3.LUT R5, R4, 0x80000000, R5, 0xb8, !PT ;  /* 0x8000000004057812 */ /* 0x000fe200078eb805 */
[----:B------:R-:W-:-:S07]  /*2610*/  IMAD.MOV.U32 R4, RZ, RZ, RZ ;  /* 0x000000ffff047224 */ /* 0x000fce00078e00ff */
[----:B------:R-:W-:Y:S02]  /*2620*/  FSEL R8, R10, R8, !P0 ;  /* 0x000000080a087208 */ /* 0x000fe40004000000 */
[----:B------:R-:W-:-:S06]  /*2630*/  FSEL R9, R11, R9, !P0 ;  /* 0x000000090b097208 */ /* 0x000fcc0004000000 */
[----:B------:R-:W-:-:S08]  /*2640*/  DMUL R20, R20, R8 ;  /* 0x0000000814147228 */ /* 0x000fd00000000000 */
[----:B------:R-:W-:-:S08]  /*2650*/  DMUL R20, R20, R6 ;  /* 0x0000000614147228 */ /* 0x000fd00000000000 */
[----:B------:R-:W-:Y:S01]  /*2660*/  DMUL R12, R20, R6 ;  /* 0x00000006140c7228 */ /* 0x000fe20000000000 */
[----:B------:R-:W-:Y:S10]  /*2670*/  BRA `(.L_x_5585) ;  /* 0x0000001000687947 */ /* 0x000ff40003800000 */
.L_x_5592:
        /* <DEDUP_REMOVED lines=18> */
[----:B------:R-:W-:Y:S02]  /*27a0*/  MOV R30, R9 ;  /* 0x00000009001e7202 */ /* 0x000fe40000000f00 */
[----:B------:R-:W-:-:S07]  /*27b0*/  MOV R32, 0x27d0 ;  /* 0x000027d000207802 */ /* 0x000fce0000000f00 */
[----:B------:R-:W-:Y:S05]  /*27c0*/  CALL.REL.NOINC `($_ZN2at6native18elementwise_kernelILi128ELi2EZNS0_22gpu_kernel_impl_nocastIZZZNS0_15tan_kernel_cudaERNS_18TensorIteratorBaseEENKUlvE_clEvENKUlvE_clEvEUlN3c107complexIdEEE_EEvS4_RKT_EUliE_EEviT1_$__internal_trig_reduction_slowpathd) ;  /* 0x0000005000387944 */ /* 0x000fea0003c00000 */
.L_x_5600:
[----:B------:R-:W-:Y:S05]  /*27d0*/  BSYNC.RECONVERGENT B4 ;  /* 0x0000000000047941 */ /* 0x000fea0003800200 */
.L_x_5599:
[----:B------:R-:W-:Y:S01]  /*27e0*/  DMUL R6, R12, R12 ;  /* 0x0000000c0c067228 */ /* 0x000fe20000000000 */
[----:B------:R-:W-:Y:S01]  /*27f0*/  IMAD.MOV.U32 R8, RZ, RZ, 0x5b27ebb1 ;  /* 0x5b27ebb1ff087424 */ /* 0x000fe200078e00ff */
[----:B------:R-:W-:Y:S01]  /*2800*/  UMOV UR4, 0x2799bcb9 ;  /* 0x2799bcb900047882 */ /* 0x000fe20000000000 */
[----:B------:R-:W-:Y:S01]  /*2810*/  IMAD.MOV.U32 R9, RZ, RZ, 0x3ef9757c ;  /* 0x3ef9757cff097424 */ /* 0x000fe200078e00ff */
[----:B------:R-:W-:Y:S01]  /*2820*/  UMOV UR5, 0x3ee48dac ;  /* 0x3ee48dac00057882 */ /* 0x000fe20000000000 */
[----:B------:R-:W-:Y:S01]  /*2830*/  LOP3.LUT R10, R10, 0x1, RZ, 0xc0, !PT ;  /* 0x000000010a0a7812 */ /* 0x000fe200078ec0ff */
[----:B------:R-:W-:Y:S03]  /*2840*/  BSSY.RECONVERGENT B2, `(.L_x_5601) ;  /* 0x0000039000027945 */ /* 0x000fe60003800200 */
[----:B------:R-:W-:Y:S01]  /*2850*/  DFMA R8, R6, UR4, -R8 ;  /* 0x0000000406087c2b */ /* 0x000fe20008000808 */
[----:B------:R-:W-:Y:S01]  /*2860*/  UMOV UR4, 0xfd91e04 ;  /* 0x0fd91e0400047882 */ /* 0x000fe20000000000 */
[----:B------:R-:W-:Y:S01]  /*2870*/  UMOV UR5, 0x3f0980e9 ;  /* 0x3f0980e900057882 */ /* 0x000fe20000000000 */
[----:B------:R-:W-:-:S05]  /*2880*/  ISETP.NE.U32.AND P0, PT, R10, 0x1, PT ;  /* 0x000000010a00780c */ /* 0x000fca0003f05070 */
        /* <DEDUP_REMOVED lines=37> */
[----:B------:R-:W-:-:S04]  /*2ae0*/  LOP3.LUT R9, R5, 0x7fffffff, RZ, 0xc0, !PT ;  /* 0x7fffffff05097812 */ /* 0x000fc800078ec0ff */
[----:B------:R-:W-:-:S03]  /*2af0*/  ISETP.GT.U32.AND P1, PT, R9, 0x3fefffff, PT ;  /* 0x3fefffff0900780c */ /* 0x000fc60003f24070 */
        /* <DEDUP_REMOVED lines=13> */
.L_x_5602:
[----:B------:R-:W-:Y:S05]  /*2bd0*/  BSYNC.RECONVERGENT B2 ;  /* 0x0000000000027941 */ /* 0x000fea0003800200 */
.L_x_5601:
[----:B------:R-:W-:Y:S01]  /*2be0*/  BSSY.RECONVERGENT B2, `(.L_x_5603) ;  /* 0x0000075000027945 */ /* 0x000fe20003800200 */
[----:B------:R-:W-:Y:S01]  /*2bf0*/  DFMA R26, R28, R28, 1 ;  /* 0x3ff000001c1a742b */ /* 0x000fe2000000001c */
[----:B------:R-:W-:Y:S01]  /*2c00*/  MOV R20, R4 ;  /* 0x0000000400147202 */ /* 0x000fe20000000f00 */
[----:B------:R-:W-:Y:S01]  /*2c10*/  IMAD.MOV.U32 R21, RZ, RZ, R9 ;  /* 0x000000ffff157224 */ /* 0x000fe200078e0009 */
[----:B------:R-:W-:Y:S08]  /*2c20*/  @P1 BRA `(.L_x_5604) ;  /* 0x0000000000601947 */ /* 0x000ff00003800000 */
        /* <DEDUP_REMOVED lines=24> */
.L_x_5604:
[----:B------:R-:W-:Y:S01]  /*2db0*/  MOV R6, 0x652b82fe ;  /* 0x652b82fe00067802 */ /* 0x000fe20000000f00 */
[----:B------:R-:W-:Y:S01]  /*2dc0*/  IMAD.MOV.U32 R7, RZ, RZ, 0x3ff71547 ;  /* 0x3ff71547ff077424 */ /* 0x000fe200078e00ff */
[----:B------:R-:W-:Y:S01]  /*2dd0*/  UMOV UR4, 0xfefa39ef ;  /* 0xfefa39ef00047882 */ /* 0x000fe20000000000 */
[----:B------:R-:W-:Y:S01]  /*2de0*/  UMOV UR5, 0x3fe62e42 ;  /* 0x3fe62e4200057882 */ /* 0x000fe20000000000 */
[----:B------:R-:W-:Y:S01]  /*2df0*/  IMAD.MOV.U32 R14, RZ, RZ, -0x7142ec33 ;  /* 0x8ebd13cdff0e7424 */ /* 0x000fe200078e00ff */
[----:B------:R-:W-:Y:S01]  /*2e00*/  MOV R15, 0x3e5af86d ;  /* 0x3e5af86d000f7802 */ /* 0x000fe20000000f00 */
[----:B------:R-:W-:Y:S01]  /*2e10*/  BSSY.RECONVERGENT B3, `(.L_x_5606) ;  /* 0x000004b000037945 */ /* 0x000fe20003800200 */
[----:B------:R-:W-:-:S08]  /*2e20*/  DFMA R6, R20, R6, 6.75539944105574400000e+15 ;  /* 0x433800001406742b */ /* 0x000fd00000000006 */
[----:B------:R-:W-:Y:S01]  /*2e30*/  DADD R10, R6, -6.75539944105574400000e+15 ;  /* 0xc3380000060a7429 */ /* 0x000fe20000000000 */
[----:B------:R-:W-:Y:S02]  /*2e40*/  IMAD.SHL.U32 R7, R9, 0x2, RZ ;  /* 0x0000000209077824 */ /* 0x000fe400078e00ff */
[----:B------:R-:W-:-:S03]  /*2e50*/  VIADD R6, R6, 0xffffffff ;  /* 0xffffffff06067836 */ /* 0x000fc60000000000 */
[C---:B------:R-:W-:Y:S02]  /*2e60*/  ISETP.GE.U32.AND P0, PT, R7.reuse, 0x7fb3e647, PT ;  /* 0x7fb3e6470700780c */ /* 0x040fe40003f06070 */
[----:B------:R-:W-:Y:S01]  /*2e70*/  DFMA R12, R10, -UR4, R20 ;  /* 0x800000040a0c7c2b */ /* 0x000fe20008000014 */
[----:B------:R-:W-:Y:S01]  /*2e80*/  UMOV UR4, 0x3b39803f ;  /* 0x3b39803f00047882 */ /* 0x000fe20000000000 */
[----:B------:R-:W-:Y:S01]  /*2e90*/  UMOV UR5, 0x3c7abc9e ;  /* 0x3c7abc9e00057882 */ /* 0x000fe20000000000 */
[----:B------:R-:W-:Y:S02]  /*2ea0*/  SEL R6, R6, RZ, P0 ;  /* 0x000000ff06067207 */ /* 0x000fe40000000000 */
[----:B------:R-:W-:-:S03]  /*2eb0*/  ISETP.NE.AND P1, PT, R7, RZ, PT ;  /* 0x000000ff0700720c */ /* 0x000fc60003f25270 */
        /* <DEDUP_REMOVED lines=39> */
[----:B------:R-:W-:Y:S01]  /*3130*/  IMAD.MOV.U32 R14, RZ, RZ, 0x0 ;  /* 0x00000000ff0e7424 */ /* 0x000fe200078e00ff */
[----:B------:R-:W-:-:S06]  /*3140*/  MOV R15, 0x3ff00000 ;  /* 0x3ff00000000f7802 */ /* 0x000fcc0000000f00 */
        /* <DEDUP_REMOVED lines=21> */
[----:B------:R-:W-:-:S07]  /*32a0*/  IMAD.MOV.U32 R17, RZ, RZ, R9 ;  /* 0x000000ffff117224 */ /* 0x000fce00078e0009 */
[----:B------:R-:W-:Y:S05]  /*32b0*/  CALL.REL.NOINC `($__internal_4_$__cuda_sm20_div_rn_f64_full) ;  /* 0x0000003c00607944 */ /* 0x000fea0003c00000 */
.L_x_5607:
[----:B------:R-:W-:Y:S05]  /*32c0*/  BSYNC.RECONVERGENT B3 ;  /* 0x0000000000037941 */ /* 0x000fea0003800200 */
.L_x_5606:
[----:B------:R-:W-:Y:S01]  /*32d0*/  DADD R6, R8, R6 ;  /* 0x0000000008067229 */ /* 0x000fe20000000006 */
[----:B------:R-:W-:Y:S01]  /*32e0*/  UMOV UR4, 0x8fb9f87e ;  /* 0x8fb9f87e00047882 */ /* 0x000fe20000000000 */
[----:B------:R-:W-:Y:S02]  /*32f0*/  UMOV UR5, 0x408633ce ;  /* 0x408633ce00057882 */ /* 0x000fe40000000000 */
[----:B------:R-:W-:-:S06]  /*3300*/  DSETP.GE.AND P0, PT, R20, UR4, PT ;  /* 0x0000000414007e2a */ /* 0x000fcc000bf06000 */
[----:B------:R-:W-:Y:S02]  /*3310*/  FSEL R8, R6, RZ, !P0 ;  /* 0x000000ff06087208 */ /* 0x000fe40004000000 */
[----:B------:R-:W-:-:S07]  /*3320*/  FSEL R9, R7, +QNAN , !P0 ;  /* 0x7ff0000007097808 */ /* 0x000fce0004000000 */
.L_x_5605:
[----:B------:R-:W-:Y:S05]  /*3330*/  BSYNC.RECONVERGENT B2 ;  /* 0x0000000000027941 */ /* 0x000fea0003800200 */
.L_x_5603:
        /* <DEDUP_REMOVED lines=15> */
[----:B------:R-:W-:Y:S01]  /*3430*/  IADD3 R7, PT, PT, R17, -0x100000, RZ ;  /* 0xfff0000011077810 */ /* 0x000fe20007ffe0ff */
[----:B------:R-:W-:-:S05]  /*3440*/  IMAD.MOV.U32 R6, RZ, RZ, R16 ;  /* 0x000000ffff067224 */ /* 0x000fca00078e0010 */
[----:B------:R-:W-:-:S08]  /*3450*/  DFMA R18, R10, -R10, R14 ;  /* 0x8000000a0a12722b */ /* 0x000fd0000000000e */
[----:B------:R-:W-:Y:S01]  /*3460*/  DFMA R12, R18, R6, R10 ;  /* 0x00000006120c722b */ /* 0x000fe2000000000a */
[----:B------:R-:W-:Y:S10]  /*3470*/  @!P0 BRA `(.L_x_5609) ;  /* 0x00000000001c8947 */ /* 0x000ff40003800000 */
[----:B------:R-:W-:Y:S01]  /*3480*/  IMAD.MOV.U32 R6, RZ, RZ, R16 ;  /* 0x000000ffff067224 */ /* 0x000fe200078e0010 */
[----:B------:R-:W-:Y:S01]  /*3490*/  MOV R13, R19 ;  /* 0x00000013000d7202 */ /* 0x000fe20000000f00 */
[----:B------:R-:W-:Y:S01]  /*34a0*/  IMAD.MOV.U32 R12, RZ, RZ, R18 ;  /* 0x000000ffff0c7224 */ /* 0x000fe200078e0012 */
[----:B------:R-:W-:-:S07]  /*34b0*/  MOV R16, 0x34d0 ;  /* 0x000034d000107802 */ /* 0x000fce0000000f00 */
[----:B------:R-:W-:Y:S05]  /*34c0*/  CALL.REL.NOINC `($__internal_5_$__cuda_sm20_dsqrt_rn_f64_mediumpath_v1) ;  /* 0x00000040004c7944 */ /* 0x000fea0003c00000 */
[----:B------:R-:W-:Y:S02]  /*34d0*/  IMAD.MOV.U32 R12, RZ, RZ, R8 ;  /* 0x000000ffff0c7224 */ /* 0x000fe400078e0008 */
[----:B------:R-:W-:-:S07]  /*34e0*/  IMAD.MOV.U32 R13, RZ, RZ, R9 ;  /* 0x000000ffff0d7224 */ /* 0x000fce00078e0009 */
.L_x_5609:
[----:B------:R-:W-:Y:S05]  /*34f0*/  BSYNC.RECONVERGENT B2 ;  /* 0x0000000000027941 */ /* 0x000fea0003800200 */
.L_x_5608:
        /* <DEDUP_REMOVED lines=21> */
[----:B------:R-:W-:-:S07]  /*3650*/  MOV R10, 0x3670 ;  /* 0x00003670000a7802 */ /* 0x000fce0000000f00 */
[----:B------:R-:W-:Y:S05]  /*3660*/  CALL.REL.NOINC `($__internal_4_$__cuda_sm20_div_rn_f64_full) ;  /* 0x0000003800747944 */ /* 0x000fea0003c00000 */
[----:B------:R-:W-:Y:S02]  /*3670*/  IMAD.MOV.U32 R4, RZ, RZ, R6 ;  /* 0x000000ffff047224 */ /* 0x000fe400078e0006 */
[----:B------:R-:W-:-:S07]  /*3680*/  IMAD.MOV.U32 R5, RZ, RZ, R7 ;  /* 0x000000ffff057224 */ /* 0x000fce00078e0007 */
.L_x_5611:
[----:B------:R-:W-:Y:S05]  /*3690*/  BSYNC.RECONVERGENT B2 ;  /* 0x0000000000027941 */ /* 0x000fea0003800200 */
.L_x_5610:
[----:B------:R-:W0:Y:S01]  /*36a0*/  MUFU.RCP64H R7, R9 ;  /* 0x0000000900077308 */ /* 0x000e220000001800 */
[----:B------:R-:W-:Y:S01]  /*36b0*/  MOV R6, 0x1 ;  /* 0x0000000100067802 */ /* 0x000fe20000000f00 */
[----:B------:R-:W-:Y:S01]  /*36c0*/  BSSY.RECONVERGENT B2, `(.L_x_5612) ;  /* 0x0000013000027945 */ /* 0x000fe20003800200 */
[----:B------:R-:W-:-:S04]  /*36d0*/  FSETP.GEU.AND P1, PT, |R29|, 6.5827683646048100446e-37, PT ;  /* 0x036000001d00780b */ /* 0x000fc80003f2e200 */
        /* <DEDUP_REMOVED lines=16> */
[----:B------:R-:W-:Y:S05]  /*37e0*/  CALL.REL.NOINC `($__internal_4_$__cuda_sm20_div_rn_f64_full) ;  /* 0x0000003800147944 */ /* 0x000fea0003c00000 */
.L_x_5613:
[----:B------:R-:W-:Y:S05]  /*37f0*/  BSYNC.RECONVERGENT B2 ;  /* 0x0000000000027941 */ /* 0x000fea0003800200 */
.L_x_5612:
[----:B------:R-:W-:Y:S02]  /*3800*/  IMAD.MOV.U32 R12, RZ, RZ, R6 ;  /* 0x000000ffff0c7224 */ /* 0x000fe400078e0006 */
[----:B------:R-:W-:-:S07]  /*3810*/  IMAD.MOV.U32 R13, RZ, RZ, R7 ;  /* 0x000000ffff0d7224 */ /* 0x000fce00078e0007 */
.L_x_5585:
[----:B------:R-:W-:Y:S05]  /*3820*/  BSYNC.RECONVERGENT B0 ;  /* 0x0000000000007941 */ /* 0x000fea0003800200 */
.L_x_5583:
[----:B------:R-:W0:Y:S01]  /*3830*/  LDCU.64 UR4, c[0x0][0x580] ;  /* 0x0000b000ff0477ac */ /* 0x000e220008000a00 */
[----:B------:R-:W-:Y:S01]  /*3840*/  DADD R14, -RZ, -R4 ;  /* 0x00000000ff0e7229 */ /* 0x000fe20000000904 */
[----:B------:R-:W-:Y:S02]  /*3850*/  IADD3 R25, PT, PT, R25, 0x80, RZ ;  /* 0x0000008019197810 */ /* 0x000fe40007ffe0ff */
[----:B0-----:R-:W-:-:S05]  /*3860*/  IADD3 R6, P0, PT, R3, UR4, RZ ;  /* 0x0000000403067c10 */ /* 0x001fca000ff1e0ff */
[----:B------:R-:W-:-:S05]  /*3870*/  IMAD.X R7, RZ, RZ, UR5, P0 ;  /* 0x00000005ff077e24 */ /* 0x000fca00080e06ff */
[----:B------:R0:W-:Y:S03]  /*3880*/  STG.E.128 desc[UR6][R6.64], R12 ;  /* 0x0000000c06007986 */ /* 0x0001e6000c101d06 */
.L_x_5581:
[----:B------:R-:W-:Y:S05]  /*3890*/  BSYNC.RECONVERGENT B1 ;  /* 0x0000000000017941 */ /* 0x000fea0003800200 */
.L_x_5580:
[----:B------:R-:W1:Y:S02]  /*38a0*/  LDCU UR4, c[0x0][0x380] ;  /* 0x00007000ff0477ac */ /* 0x000e640008000800 */
[----:B-1----:R-:W-:-:S13]  /*38b0*/  ISETP.GE.AND P0, PT, R25, UR4, PT ;  /* 0x0000000419007c0c */ /* 0x002fda000bf06270 */
[----:B------:R-:W-:Y:S05]  /*38c0*/  @P0 EXIT ;  /* 0x000000000000094d */ /* 0x000fea0003800000 */
[----:B------:R-:W1:Y:S01]  /*38d0*/  LDCU UR4, c[0x0][0x388] ;  /* 0x00007100ff0477ac */ /* 0x000e620008000800 */
[----:B------:R-:W-:Y:S02]  /*38e0*/  IMAD.MOV.U32 R4, RZ, RZ, RZ ;  /* 0x000000ffff047224 */ /* 0x000fe400078e00ff */
[----:B------:R-:W-:Y:S01]  /*38f0*/  IMAD.MOV.U32 R21, RZ, RZ, RZ ;  /* 0x000000ffff157224 */ /* 0x000fe200078e00ff */
[----:B-1----:R-:W-:-:S09]  /*3900*/  UISETP.NE.AND UP0, UPT, UR4, URZ, UPT ;  /* 0x000000ff0400728c */ /* 0x002fd2000bf05270 */
[----:B------:R-:W-:Y:S05]  /*3910*/  BRA.U !UP0, `(.L_x_5614) ;  /* 0x0000001108a47547 */ /* 0x000fea000b800000 */
[----:B------:R-:W1:Y:S01]  /*3920*/  LDCU.64 UR4, c[0x0][0x390] ;  /* 0x00007200ff0477ac */ /* 0x000e620008000a00 */
[----:B------:R-:W-:Y:S01]  /*3930*/  IMAD.MOV.U32 R24, RZ, RZ, RZ ;  /* 0x000000ffff187224 */ /* 0x000fe200078e00ff */
[----:B------:R-:W-:Y:S01]  /*3940*/  ISETP.NE.AND P0, PT, R2, RZ, PT ;  /* 0x000000ff0200720c */ /* 0x000fe20003f05270 */
[----:B------:R-:W2:Y:S01]  /*3950*/  LDCU UR8, c[0x0][0x38c] ;  /* 0x00007180ff0877ac */ /* 0x000ea20008000800 */
[----:B------:R-:W3:Y:S01]  /*3960*/  LDCU.64 UR10, c[0x0][0x4b8] ;  /* 0x00009700ff0a77ac */ /* 0x000ee20008000a00 */
[----:B-1----:R-:W-:-:S05]  /*3970*/  IMAD.HI.U32 R3, R25, UR4, R24 ;  /* 0x0000000419037c27 */ /* 0x002fca000f8e0018 */
[----:B------:R-:W-:-:S04]  /*3980*/  SHF.R.U32.HI R3, RZ, UR5, R3 ;  /* 0x00000005ff037c19 */ /* 0x000fc80008011603 */
[----:B------:R-:W-:-:S05]  /*3990*/  IADD3 R4, PT, PT, -R3, RZ, RZ ;  /* 0x000000ff03047210 */ /* 0x000fca0007ffe1ff */
[----:B--2---:R-:W-:-:S04]  /*39a0*/  IMAD R4, R4, UR8, R25 ;  /* 0x0000000804047c24 */ /* 0x004fc8000f8e0219 */
[C---:B---3--:R-:W-:Y:S02]  /*39b0*/  IMAD R21, R4.reuse, UR10, RZ ;  /* 0x0000000a04157c24 */ /* 0x048fe4000f8e02ff */
        /* <DEDUP_REMOVED lines=277> */
[----:B------:R-:W-:-:S04]  /*4b10*/  IMAD.MOV R2, RZ, RZ, -R7 ;  /* 0x000000ffff027224 */ /* 0x000fc800078e0a07 */
        /* <DEDUP_REMOVED lines=9> */
.L_x_5614:
[----:B------:R-:W1:Y:S02]  /*4bb0*/  LDCU.128 UR8, c[0x0][0x580] ;  /* 0x0000b000ff0877ac */ /* 0x000e640008000c00 */
[----:B-1----:R-:W-:-:S05]  /*4bc0*/  IADD3 R4, P0, PT, R4, UR10, RZ ;  /* 0x0000000a04047c10 */ /* 0x002fca000ff1e0ff */
[----:B------:R-:W-:-:S06]  /*4bd0*/  IMAD.X R5, RZ, RZ, UR11, P0 ;  /* 0x0000000bff057e24 */ /* 0x000fcc00080e06ff */
[----:B0-----:R-:W2:Y:S01]  /*4be0*/  LDG.E.128 R4, desc[UR6][R4.64] ;  /* 0x0000000604047981 */ /* 0x001ea2000c1e1d00 */
[----:B------:R-:W-:Y:S01]  /*4bf0*/  IADD3 R20, P1, PT, R21, UR8, RZ ;  /* 0x0000000815147c10 */ /* 0x000fe2000ff3e0ff */
[----:B------:R-:W-:Y:S04]  /*4c00*/  BSSY.RECONVERGENT B0, `(.L_x_5615) ;  /* 0x0000240000007945 */ /* 0x000fe80003800200 */
[----:B------:R-:W-:Y:S01]  /*4c10*/  IMAD.X R21, RZ, RZ, UR9, P1 ;  /* 0x00000009ff157e24 */ /* 0x000fe200088e06ff */
[----:B--2---:R-:W-:-:S10]  /*4c20*/  DADD R8, -RZ, -R6 ;  /* 0x00000000ff087229 */ /* 0x004fd40000000906 */
        /* <DEDUP_REMOVED lines=28> */
.L_x_5620:
[----:B------:R-:W-:Y:S05]  /*4df0*/  BSYNC.RECONVERGENT B1 ;  /* 0x0000000000017941 */ /* 0x000fea0003800200 */
.L_x_5619:
        /* <DEDUP_REMOVED lines=49> */
[----:B------:R-:W-:-:S03]  /*5110*/  ISETP.GE.U32.AND P1, PT, R5, 0x3ff00000, PT ;  /* 0x3ff000000500780c */ /* 0x000fc60003f26070 */
        /* <DEDUP_REMOVED lines=13> */
.L_x_5622:
[----:B------:R-:W-:Y:S05]  /*51f0*/  BSYNC.RECONVERGENT B1 ;  /* 0x0000000000017941 */ /* 0x000fea0003800200 */
.L_x_5621:
[----:B------:R-:W-:Y:S01]  /*5200*/  BSSY.RECONVERGENT B1, `(.L_x_5623) ;  /* 0x0000075000017945 */ /* 0x000fe20003800200 */
[----:B------:R-:W-:Y:S01]  /*5210*/  DFMA R24, R26, R26, 1 ;  /* 0x3ff000001a18742b */ /* 0x000fe2000000001a */
[----:B------:R-:W-:Y:S01]  /*5220*/  MOV R2, R8 ;  /* 0x0000000800027202 */ /* 0x000fe20000000f00 */
[----:B------:R-:W-:Y:S01]  /*5230*/  IMAD.MOV.U32 R3, RZ, RZ, R5 ;  /* 0x000000ffff037224 */ /* 0x000fe200078e0005 */
[----:B------:R-:W-:Y:S08]  /*5240*/  @!P1 BRA `(.L_x_5624) ;  /* 0x0000000400649947 */ /* 0x000ff00003800000 */
[----:B------:R-:W-:Y:S01]  /*5250*/  IMAD.MOV.U32 R6, RZ, RZ, 0x652b82fe ;  /* 0x652b82feff067424 */ /* 0x000fe200078e00ff */
[----:B------:R-:W-:Y:S01]  /*5260*/  UMOV UR4, 0xfefa39ef ;  /* 0xfefa39ef00047882 */ /* 0x000fe20000000000 */
[----:B------:R-:W-:Y:S01]  /*5270*/  IMAD.MOV.U32 R7, RZ, RZ, 0x3ff71547 ;  /* 0x3ff71547ff077424 */ /* 0x000fe200078e00ff */
[----:B------:R-:W-:Y:S01]  /*5280*/  UMOV UR5, 0x3fe62e42 ;  /* 0x3fe62e4200057882 */ /* 0x000fe20000000000 */
[----:B------:R-:W-:Y:S01]  /*5290*/  SHF.L.U32 R0, R5, 0x1, RZ ;  /* 0x0000000105007819 */ /* 0x000fe200000006ff */
[----:B------:R-:W-:Y:S01]  /*52a0*/  IMAD.MOV.U32 R14, RZ, RZ, -0x7142ec33 ;  /* 0x8ebd13cdff0e7424 */ /* 0x000fe200078e00ff */
[----:B------:R-:W-:Y:S01]  /*52b0*/  BSSY.RECONVERGENT B2, `(.L_x_5625) ;  /* 0x000004b000027945 */ /* 0x000fe20003800200 */
[----:B------:R-:W-:Y:S01]  /*52c0*/  IMAD.MOV.U32 R15, RZ, RZ, 0x3e5af86d ;  /* 0x3e5af86dff0f7424 */ /* 0x000fe200078e00ff */
[----:B------:R-:W-:Y:S01]  /*52d0*/  DFMA R6, R2, R6, 6.75539944105574400000e+15 ;  /* 0x433800000206742b */ /* 0x000fe20000000006 */
[C---:B------:R-:W-:Y:S02]  /*52e0*/  ISETP.GE.U32.AND P0, PT, R0.reuse, 0x7fb3e647, PT ;  /* 0x7fb3e6470000780c */ /* 0x040fe40003f06070 */
        /* <DEDUP_REMOVED lines=17> */
[----:B------:R-:W-:-:S02]  /*5400*/  SEL R7, R6, 0x7fe00000, P0 ;  /* 0x7fe0000006077807 */ /* 0x000fc40000000000 */
[----:B------:R-:W-:-:S03]  /*5410*/  MOV R6, RZ ;  /* 0x000000ff00067202 */ /* 0x000fc60000000f00 */
        /* <DEDUP_REMOVED lines=52> */
.L_x_5626:
[----:B------:R-:W-:Y:S05]  /*5760*/  BSYNC.RECONVERGENT B2 ;  /* 0x0000000000027941 */ /* 0x000fea0003800200 */
.L_x_5625:
[----:B------:R-:W-:Y:S01]  /*5770*/  DADD R4, R4, R6 ;  /* 0x0000000004047229 */ /* 0x000fe20000000006 */
[----:B------:R-:W-:Y:S01]  /*5780*/  UMOV UR4, 0x8fb9f87e ;  /* 0x8fb9f87e00047882 */ /* 0x000fe20000000000 */
[----:B------:R-:W-:Y:S02]  /*5790*/  UMOV UR5, 0x408633ce ;  /* 0x408633ce00057882 */ /* 0x000fe40000000000 */
[----:B------:R-:W-:-:S06]  /*57a0*/  DSETP.GE.AND P0, PT, R2, UR4, PT ;  /* 0x0000000402007e2a */ /* 0x000fcc000bf06000 */
[----:B------:R-:W-:Y:S02]  /*57b0*/  FSEL R4, R4, RZ, !P0 ;  /* 0x000000ff04047208 */ /* 0x000fe40004000000 */
[----:B------:R-:W-:Y:S01]  /*57c0*/  FSEL R5, R5, +QNAN , !P0 ;  /* 0x7ff0000005057808 */ /* 0x000fe20004000000 */
[----:B------:R-:W-:Y:S06]  /*57d0*/  BRA `(.L_x_5627) ;  /* 0x00000000005c7947 */ /* 0x000fec0003800000 */
.L_x_5624:
        /* <DEDUP_REMOVED lines=23> */
.L_x_5627:
[----:B------:R-:W-:Y:S05]  /*5950*/  BSYNC.RECONVERGENT B1 ;  /* 0x0000000000017941 */ /* 0x000fea0003800200 */
.L_x_5623:
[----:B------:R-:W-:Y:S01]  /*5960*/  LOP3.LUT R5, R5, 0x80000000, R9, 0xb8, !PT ;  /* 0x8000000005057812 */ /* 0x000fe200078eb809 */
[----:B------:R-:W-:Y:S01]  /*5970*/  IMAD.MOV.U32 R8, RZ, RZ, 0x0 ;  /* 0x00000000ff087424 */ /* 0x000fe200078e00ff */
[----:B------:R-:W-:Y:S01]  /*5980*/  BSSY.RECONVERGENT B1, `(.L_x_5628) ;  /* 0x0000017000017945 */ /* 0x000fe20003800200 */
[----:B------:R-:W-:-:S03]  /*5990*/  IMAD.MOV.U32 R9, RZ, RZ, 0x3fd80000 ;  /* 0x3fd80000ff097424 */ /* 0x000fc600078e00ff */
        /* <DEDUP_REMOVED lines=19> */
[----:B------:R-:W-:-:S07]  /*5ad0*/  IMAD.MOV.U32 R11, RZ, RZ, R17 ;  /* 0x000000ffff0b7224 */ /* 0x000fce00078e0011 */
[----:B------:R-:W-:Y:S05]  /*5ae0*/  CALL.REL.NOINC `($__internal_5_$__cuda_sm20_dsqrt_rn_f64_mediumpath_v1) ;  /* 0x0000001800c47944 */ /* 0x000fea0003c00000 */
.L_x_5629:
[----:B------:R-:W-:Y:S05]  /*5af0*/  BSYNC.RECONVERGENT B1 ;  /* 0x0000000000017941 */ /* 0x000fea0003800200 */
.L_x_5628:
        /* <DEDUP_REMOVED lines=23> */
[----:B------:R-:W-:Y:S01]  /*5c70*/  MOV R8, R6 ;  /* 0x0000000600087202 */ /* 0x000fe20000000f00 */
[----:B------:R-:W-:-:S07]  /*5c80*/  IMAD.MOV.U32 R9, RZ, RZ, R7 ;  /* 0x000000ffff097224 */ /* 0x000fce00078e0007 */
.L_x_5631:
[----:B------:R-:W-:Y:S05]  /*5c90*/  BSYNC.RECONVERGENT B1 ;  /* 0x0000000000017941 */ /* 0x000fea0003800200 */
.L_x_5630:
        /* <DEDUP_REMOVED lines=21> */
[----:B------:R-:W-:Y:S01]  /*5df0*/  IMAD.MOV.U32 R4, RZ, RZ, R6 ;  /* 0x000000ffff047224 */ /* 0x000fe200078e0006 */
[----:B------:R-:W-:-:S07]  /*5e00*/  MOV R5, R7 ;  /* 0x0000000700057202 */ /* 0x000fce0000000f00 */
.L_x_5633:
[----:B------:R-:W-:Y:S05]  /*5e10*/  BSYNC.RECONVERGENT B1 ;  /* 0x0000000000017941 */ /* 0x000fea0003800200 */
.L_x_5632:
[----:B------:R-:W-:Y:S02]  /*5e20*/  IMAD.MOV.U32 R12, RZ, RZ, R4 ;  /* 0x000000ffff0c7224 */ /* 0x000fe400078e0004 */
[----:B------:R-:W-:Y:S01]  /*5e30*/  IMAD.MOV.U32 R13, RZ, RZ, R5 ;  /* 0x000000ffff0d7224 */ /* 0x000fe200078e0005 */
[----:B------:R-:W-:Y:S06]  /*5e40*/  BRA `(.L_x_5634) ;  /* 0x00000010006c7947 */ /* 0x000fec0003800000 */
.L_x_5618:
[----:B------:R-:W-:Y:S02]  /*5e50*/  HFMA2 R11, -RZ, RZ, 1.9912109375, 0.00128841400146484375 ;  /* 0x3ff71547ff0b7431 */ /* 0x000fe400000001ff */
[----:B------:R-:W-:Y:S01]  /*5e60*/  IMAD.MOV.U32 R10, RZ, RZ, 0x652b82fe ;  /* 0x652b82feff0a7424 */ /* 0x000fe200078e00ff */
[----:B------:R-:W-:Y:S01]  /*5e70*/  UMOV UR4, 0xfefa39ef ;  /* 0xfefa39ef00047882 */ /* 0x000fe20000000000 */
[----:B------:R-:W-:Y:S01]  /*5e80*/  UMOV UR5, 0x3fe62e42 ;  /* 0x3fe62e4200057882 */ /* 0x000fe20000000000 */
[----:B------:R-:W-:Y:S01]  /*5e90*/  DADD R14, -RZ, -|R6| ;  /* 0x00000000ff0e7229 */ /* 0x000fe20000000d06 */
[----:B------:R-:W-:Y:S02]  /*5ea0*/  BSSY.RECONVERGENT B1, `(.L_x_5635) ;  /* 0x0000037000017945 */ /* 0x000fe40003800200 */
[----:B------:R-:W-:-:S07]  /*5eb0*/  DFMA R10, |R6|, -R10, 6.75539944105574400000e+15 ;  /* 0x43380000060a742b */ /* 0x000fce0000000a0a */
[----:B------:R-:W-:Y:S01]  /*5ec0*/  FSETP.GEU.FTZ.AND P0, PT, |R15|, 4.1917929649353027344, PT ;  /* 0x4086232b0f00780b */ /* 0x000fe20003f1e200 */
        /* <DEDUP_REMOVED lines=36> */
[----:B------:R-:W-:Y:S01]  /*6110*/  IMAD R3, R10, 0x100000, R13 ;  /* 0x001000000a037824 */ /* 0x000fe200078e020d */
[----:B------:R-:W-:Y:S01]  /*6120*/  MOV R2, R12 ;  /* 0x0000000c00027202 */ /* 0x000fe20000000f00 */
[----:B------:R-:W-:Y:S06]  /*6130*/  @!P0 BRA `(.L_x_5636) ;  /* 0x0000000000348947 */ /* 0x000fec0003800000 */
[----:B------:R-:W-:Y:S01]  /*6140*/  FSETP.GEU.FTZ.AND P1, PT, |R15|, 4.2275390625, PT ;  /* 0x408748000f00780b */ /* 0x000fe20003f3e200 */
[C---:B------:R-:W-:Y:S02]  /*6150*/  DADD R2, -|R6|.reuse, +INF ;  /* 0x7ff0000006027429 */ /* 0x040fe40000000300 */
[----:B------:R-:W-:-:S08]  /*6160*/  DSETP.NE.AND P0, PT, R6, RZ, PT ;  /* 0x000000ff0600722a */ /* 0x000fd00003f05000 */
[----:B------:R-:W-:Y:S02]  /*6170*/  FSEL R2, R2, RZ, !P0 ;  /* 0x000000ff02027208 */ /* 0x000fe40004000000 */
[----:B------:R-:W-:Y:S01]  /*6180*/  @!P1 LEA.HI R0, R10, R10, RZ, 0x1 ;  /* 0x0000000a0a009211 */ /* 0x000fe200078f08ff */
[----:B------:R-:W-:Y:S01]  /*6190*/  @!P1 IMAD.MOV.U32 R6, RZ, RZ, R12 ;  /* 0x000000ffff069224 */ /* 0x000fe200078e000c */
[----:B------:R-:W-:Y:S02]  /*61a0*/  FSEL R3, R3, RZ, !P0 ;  /* 0x000000ff03037208 */ /* 0x000fe40004000000 */
[----:B------:R-:W-:-:S05]  /*61b0*/  @!P1 SHF.R.S32.HI R7, RZ, 0x1, R0 ;  /* 0x00000001ff079819 */ /* 0x000fca0000011400 */
[----:B------:R-:W-:Y:S02]  /*61c0*/  @!P1 IMAD.IADD R10, R10, 0x1, -R7 ;  /* 0x000000010a0a9824 */ /* 0x000fe400078e0a07 */
[----:B------:R-:W-:-:S03]  /*61d0*/  @!P1 IMAD R7, R7, 0x100000, R13 ;  /* 0x0010000007079824 */ /* 0x000fc600078e020d */
[----:B------:R-:W-:Y:S02]  /*61e0*/  @!P1 LEA R11, R10, 0x3ff00000, 0x14 ;  /* 0x3ff000000a0b9811 */ /* 0x000fe400078ea0ff */
[----:B------:R-:W-:-:S06]  /*61f0*/  @!P1 MOV R10, RZ ;  /* 0x000000ff000a9202 */ /* 0x000fcc0000000f00 */
[----:B------:R-:W-:-:S11]  /*6200*/  @!P1 DMUL R2, R6, R10 ;  /* 0x0000000a06029228 */ /* 0x000fd60000000000 */
.L_x_5636:
[----:B------:R-:W-:Y:S05]  /*6210*/  BSYNC.RECONVERGENT B1 ;  /* 0x0000000000017941 */ /* 0x000fea0003800200 */
.L_x_5635:
        /* <DEDUP_REMOVED lines=20> */
[----:B------:R-:W-:Y:S01]  /*6360*/  MOV R12, R4 ;  /* 0x00000004000c7202 */ /* 0x000fe20000000f00 */
[----:B------:R-:W-:Y:S01]  /*6370*/  IMAD.MOV.U32 R30, RZ, RZ, R5 ;  /* 0x000000ffff1e7224 */ /* 0x000fe200078e0005 */
[----:B------:R-:W-:-:S07]  /*6380*/  MOV R32, 0x63a0 ;  /* 0x000063a000207802 */ /* 0x000fce0000000f00 */
[----:B------:R-:W-:Y:S05]  /*6390*/  CALL.REL.NOINC `($_ZN2at6native18elementwise_kernelILi128ELi2EZNS0_22gpu_kernel_impl_nocastIZZZNS0_15tan_kernel_cudaERNS_18TensorIteratorBaseEENKUlvE_clEvENKUlvE_clEvEUlN3c107complexIdEEE_EEvS4_RKT_EUliE_EEviT1_$__internal_trig_reduction_slowpathd) ;  /* 0x0000001400447944 */ /* 0x000fea0003c00000 */
[----:B------:R-:W-:Y:S02]  /*63a0*/  IMAD.MOV.U32 R22, RZ, RZ, R12 ;  /* 0x000000ffff167224 */ /* 0x000fe400078e000c */
[----:B------:R-:W-:-:S07]  /*63b0*/  IMAD.MOV.U32 R23, RZ, RZ, R13 ;  /* 0x000000ffff177224 */ /* 0x000fce00078e000d */
.L_x_5638:
[----:B------:R-:W-:Y:S05]  /*63c0*/  BSYNC.RECONVERGENT B1 ;  /* 0x0000000000017941 */ /* 0x000fea0003800200 */
.L_x_5637:
        /* <DEDUP_REMOVED lines=11> */
[----:B------:R-:W-:Y:S01]  /*6480*/  BSSY.RECONVERGENT B1, `(.L_x_5639) ;  /* 0x000001c000017945 */ /* 0x000fe20003800200 */
[----:B------:R-:W-:Y:S01]  /*6490*/  ISETP.NE.U32.AND P0, PT, R11, 0x1, PT ;  /* 0x000000010b00780c */ /* 0x000fe20003f05070 */
[----:B------:R-:W-:Y:S01]  /*64a0*/  IMAD.MOV.U32 R11, RZ, RZ, 0x3da8ff83 ;  /* 0x3da8ff83ff0b7424 */ /* 0x000fe200078e00ff */
[----:B------:R-:W-:-:S02]  /*64b0*/  DSETP.GE.AND P1, PT, |R4|, 2.14748364800000000000e+09, PT ;  /* 0x41e000000400742a */ /* 0x000fc40003f26200 */
        /* <DEDUP_REMOVED lines=20> */
[----:B------:R-:W-:Y:S05]  /*6600*/  CALL.REL.NOINC `($_ZN2at6native18elementwise_kernelILi128ELi2EZNS0_22gpu_kernel_impl_nocastIZZZNS0_15tan_kernel_cudaERNS_18TensorIteratorBaseEENKUlvE_clEvENKUlvE_clEvEUlN3c107complexIdEEE_EEvS4_RKT_EUliE_EEviT1_$__internal_trig_reduction_slowpathd) ;  /* 0x0000001000a87944 */ /* 0x000fea0003c00000 */
[----:B------:R-:W-:Y:S01]  /*6610*/  IMAD.MOV.U32 R0, RZ, RZ, R10 ;  /* 0x000000ffff007224 */ /* 0x000fe200078e000a */
[----:B------:R-:W-:Y:S01]  /*6620*/  MOV R7, R13 ;  /* 0x0000000d00077202 */ /* 0x000fe20000000f00 */
[----:B------:R-:W-:-:S07]  /*6630*/  IMAD.MOV.U32 R6, RZ, RZ, R12 ;  /* 0x000000ffff067224 */ /* 0x000fce00078e000c */
.L_x_5640:
[----:B------:R-:W-:Y:S05]  /*6640*/  BSYNC.RECONVERGENT B1 ;  /* 0x0000000000017941 */ /* 0x000fea0003800200 */
.L_x_5639:
        /* <DEDUP_REMOVED lines=13> */
[----:B------:R-:W-:Y:S01]  /*6720*/  IMAD.MOV.U32 R0, RZ, RZ, 0x3da8ff83 ;  /* 0x3da8ff83ff007424 */ /* 0x000fe200078e00ff */
[----:B------:R-:W-:-:S04]  /*6730*/  DMUL R22, R22, 4 ;  /* 0x4010000016167828 */ /* 0x000fc80000000000 */
        /* <DEDUP_REMOVED lines=13> */
[----:B------:R-:W-:-:S03]  /*6810*/  IMAD.MOV.U32 R8, RZ, RZ, RZ ;  /* 0x000000ffff087224 */ /* 0x000fc600078e00ff */
        /* <DEDUP_REMOVED lines=9> */
.L_x_5617:
[----:B------:R-:W-:-:S10]  /*68b0*/  DADD R8, R4, -R4 ;  /* 0x0000000004087229 */ /* 0x000fd40000000804 */
[----:B------:R-:W-:Y:S01]  /*68c0*/  MOV R12, R8 ;  /* 0x00000008000c7202 */ /* 0x000fe20000000f00 */
[----:B------:R-:W-:Y:S01]  /*68d0*/  IMAD.MOV.U32 R13, RZ, RZ, R9 ;  /* 0x000000ffff0d7224 */ /* 0x000fe200078e0009 */
[----:B------:R-:W-:Y:S06]  /*68e0*/  BRA `(.L_x_5634) ;  /* 0x0000000400c47947 */ /* 0x000fec0003800000 */
.L_x_5616:
        /* <DEDUP_REMOVED lines=37> */
.L_x_5644:
[----:B------:R-:W-:Y:S05]  /*6b40*/  BSYNC.RECONVERGENT B4 ;  /* 0x0000000000047941 */ /* 0x000fea0003800200 */
.L_x_5643:
        /* <DEDUP_REMOVED lines=39> */
.L_x_5646:
[----:B------:R-:W-:Y:S05]  /*6dc0*/  BSYNC.RECONVERGENT B4 ;  /* 0x0000000000047941 */ /* 0x000fea0003800200 */
.L_x_5645:
        /* <DEDUP_REMOVED lines=12> */
[----:B------:R-:W-:Y:S02]  /*6e90*/  ISETP.NE.U32.AND P0, PT, R0, 0x1, PT ;  /* 0x000000010000780c */ /* 0x000fe40003f05070 */
        /* <DEDUP_REMOVED lines=18> */
.L_x_5642:
[----:B------:R-:W-:Y:S05]  /*6fc0*/  BSYNC.RECONVERGENT B1 ;  /* 0x0000000000017941 */ /* 0x000fea0003800200 */
.L_x_5641:
[----:B------:R-:W-:Y:S01]  /*6fd0*/  LOP3.LUT R13, RZ, 0x80000000, R5, 0xb8, !PT ;  /* 0x80000000ff0d7812 */ /* 0x000fe200078eb805 */
[----:B------:R-:W-:Y:S02]  /*6fe0*/  IMAD.MOV.U32 R9, RZ, RZ, R3 ;  /* 0x000000ffff097224 */ /* 0x000fe400078e0003 */
[----:B------:R-:W-:-:S07]  /*6ff0*/  IMAD.MOV.U32 R12, RZ, RZ, RZ ;  /* 0x000000ffff0c7224 */ /* 0x000fce00078e00ff */
.L_x_5634:
[----:B------:R-:W-:Y:S05]  /*7000*/  BSYNC.RECONVERGENT B0 ;  /* 0x0000000000007941 */ /* 0x000fea0003800200 */
.L_x_5615:
[----:B------:R-:W-:-:S07]  /*7010*/  DADD R14, -RZ, -R8 ;  /* 0x00000000ff0e7229 */ /* 0x000fce0000000908 */
[----:B------:R-:W-:Y:S01]  /*7020*/  STG.E.128 desc[UR6][R20.64], R12 ;  /* 0x0000000c14007986 */ /* 0x000fe2000c101d06 */
[----:B------:R-:W-:Y:S05]  /*7030*/  EXIT ;  /* 0x000000000000794d */ /* 0x000fea0003800000 */
        .weak           $__internal_4_$__cuda_sm20_div_rn_f64_full
        .type           $__internal_4_$__cuda_sm20_div_rn_f64_full,@function
        .size           $__internal_4_$__cuda_sm20_div_rn_f64_full,($__internal_5_$__cuda_sm20_dsqrt_rn_f64_mediumpath_v1 - $__internal_4_$__cuda_sm20_div_rn_f64_full)
$__internal_4_$__cuda_sm20_div_rn_f64_full:
[C---:B------:R-:W-:Y:S01]  /*7040*/  FSETP.GEU.AND P0, PT, |R15|.reuse, 1.469367938527859385e-39, PT ;  /* 0x001000000f00780b */ /* 0x040fe20003f0e200 */
[----:B------:R-:W-:Y:S01]  /*7050*/  IMAD.MOV.U32 R7, RZ, RZ, 0x1ca00000 ;  /* 0x1ca00000ff077424 */ /* 0x000fe200078e00ff */
[----:B------:R-:W-:Y:S01]  /*7060*/  LOP3.LUT R12, R15, 0x800fffff, RZ, 0xc0, !PT ;  /* 0x800fffff0f0c7812 */ /* 0x000fe200078ec0ff */
[----:B------:R-:W-:Y:S01]  /*7070*/  BSSY.RECONVERGENT B4, `(.L_x_5647) ;  /* 0x0000054000047945 */ /* 0x000fe20003800200 */
[C---:B------:R-:W-:Y:S02]  /*7080*/  FSETP.GEU.AND P2, PT, |R17|.reuse, 1.469367938527859385e-39, PT ;  /* 0x001000001100780b */ /* 0x040fe40003f4e200 */
[----:B------:R-:W-:Y:S01]  /*7090*/  LOP3.LUT R13, R12, 0x3ff00000, RZ, 0xfc, !PT ;  /* 0x3ff000000c0d7812 */ /* 0x000fe200078efcff */
[----:B------:R-:W-:Y:S01]  /*70a0*/  IMAD.MOV.U32 R12, RZ, RZ, R14 ;  /* 0x000000ffff0c7224 */ /* 0x000fe200078e000e */
[----:B------:R-:W-:Y:S02]  /*70b0*/  MOV R34, 0x1 ;  /* 0x0000000100227802 */ /* 0x000fe40000000f00 */
[----:B------:R-:W-:-:S02]  /*70c0*/  LOP3.LUT R11, R17, 0x7ff00000, RZ, 0xc0, !PT ;  /* 0x7ff00000110b7812 */ /* 0x000fc400078ec0ff */
[----:B------:R-:W-:Y:S01]  /*70d0*/  LOP3.LUT R31, R15, 0x7ff00000, RZ, 0xc0, !PT ;  /* 0x7ff000000f1f7812 */ /* 0x000fe200078ec0ff */
[----:B------:R-:W-:-:S03]  /*70e0*/  @!P0 DMUL R12, R14, 8.98846567431157953865e+307 ;  /* 0x7fe000000e0c8828 */ /* 0x000fc60000000000 */
[----:B------:R-:W-:Y:S01]  /*70f0*/  ISETP.GE.U32.AND P1, PT, R11, R31, PT ;  /* 0x0000001f0b00720c */ /* 0x000fe20003f26070 */
[----:B------:R-:W-:Y:S01]  /*7100*/  @!P2 IMAD.MOV.U32 R32, RZ, RZ, RZ ;  /* 0x000000ffff20a224 */ /* 0x000fe200078e00ff */
[----:B------:R-:W-:Y:S01]  /*7110*/  @!P2 LOP3.LUT R6, R15, 0x7ff00000, RZ, 0xc0, !PT ;  /* 0x7ff000000f06a812 */ /* 0x000fe200078ec0ff */
[----:B------:R-:W0:Y:S03]  /*7120*/  MUFU.RCP64H R35, R13 ;  /* 0x0000000d00237308 */ /* 0x000e260000001800 */
[----:B------:R-:W-:Y:S02]  /*7130*/  @!P2 ISETP.GE.U32.AND P3, PT, R11, R6, PT ;  /* 0x000000060b00a20c */ /* 0x000fe40003f66070 */
[----:B------:R-:W-:Y:S02]  /*7140*/  @!P0 LOP3.LUT R31, R13, 0x7ff00000, RZ, 0xc0, !PT ;  /* 0x7ff000000d1f8812 */ /* 0x000fe400078ec0ff */
[----:B------:R-:W-:-:S04]  /*7150*/  @!P2 SEL R23, R7, 0x63400000, !P3 ;  /* 0x634000000717a807 */ /* 0x000fc80005800000 */
[----:B------:R-:W-:-:S04]  /*7160*/  @!P2 LOP3.LUT R6, R23, 0x80000000, R17, 0xf8, !PT ;  /* 0x800000001706a812 */ /* 0x000fc800078ef811 */
[----:B------:R-:W-:Y:S01]  /*7170*/  @!P2 LOP3.LUT R33, R6, 0x100000, RZ, 0xfc, !PT ;  /* 0x001000000621a812 */ /* 0x000fe200078efcff */
[----:B0-----:R-:W-:Y:S01]  /*7180*/  DFMA R18, R34, -R12, 1 ;  /* 0x3ff000002212742b */ /* 0x001fe2000000080c */
[----:B------:R-:W-:-:S07]  /*7190*/  MOV R6, R11 ;  /* 0x0000000b00067202 */ /* 0x000fce0000000f00 */
[----:B------:R-:W-:-:S08]  /*71a0*/  DFMA R18, R18, R18, R18 ;  /* 0x000000121212722b */ /* 0x000fd00000000012 */
[----:B------:R-:W-:Y:S01]  /*71b0*/  DFMA R34, R34, R18, R34 ;  /* 0x000000122222722b */ /* 0x000fe20000000022 */
[----:B------:R-:W-:Y:S01]  /*71c0*/  SEL R19, R7, 0x63400000, !P1 ;  /* 0x6340000007137807 */ /* 0x000fe20004800000 */
[----:B------:R-:W-:-:S03]  /*71d0*/  IMAD.MOV.U32 R18, RZ, RZ, R16 ;  /* 0x000000ffff127224 */ /* 0x000fc600078e0010 */
[----:B------:R-:W-:-:S03]  /*71e0*/  LOP3.LUT R19, R19, 0x800fffff, R17, 0xf8, !PT ;  /* 0x800fffff13137812 */ /* 0x000fc600078ef811 */
[----:B------:R-:W-:-:S03]  /*71f0*/  DFMA R22, R34, -R12, 1 ;  /* 0x3ff000002216742b */ /* 0x000fc6000000080c */
[----:B------:R-:W-:-:S05]  /*7200*/  @!P2 DFMA R18, R18, 2, -R32 ;  /* 0x400000001212a82b */ /* 0x000fca0000000820 */
[----:B------:R-:W-:Y:S01]  /*7210*/  DFMA R34, R34, R22, R34 ;  /* 0x000000162222722b */ /* 0x000fe20000000022 */
[----:B------:R-:W-:-:S04]  /*7220*/  VIADD R23, R31, 0xffffffff ;  /* 0xffffffff1f177836 */ /* 0x000fc80000000000 */
[----:B------:R-:W-:-:S03]  /*7230*/  @!P2 LOP3.LUT R6, R19, 0x7ff00000, RZ, 0xc0, !PT ;  /* 0x7ff000001306a812 */ /* 0x000fc600078ec0ff */
[----:B------:R-:W-:Y:S02]  /*7240*/  DMUL R32, R34, R18 ;  /* 0x0000001222207228 */ /* 0x000fe40000000000 */
[----:B------:R-:W-:-:S05]  /*7250*/  VIADD R22, R6, 0xffffffff ;  /* 0xffffffff06167836 */ /* 0x000fca0000000000 */
[----:B------:R-:W-:Y:S01]  /*7260*/  ISETP.GT.U32.AND P0, PT, R22, 0x7feffffe, PT ;  /* 0x7feffffe1600780c */ /* 0x000fe20003f04070 */
[----:B------:R-:W-:-:S03]  /*7270*/  DFMA R36, R32, -R12, R18 ;  /* 0x8000000c2024722b */ /* 0x000fc60000000012 */
[----:B------:R-:W-:-:S05]  /*7280*/  ISETP.GT.U32.OR P0, PT, R23, 0x7feffffe, P0 ;  /* 0x7feffffe1700780c */ /* 0x000fca0000704470 */
[----:B------:R-:W-:-:S08]  /*7290*/  DFMA R22, R34, R36, R32 ;  /* 0x000000242216722b */ /* 0x000fd00000000020 */
[----:B------:R-:W-:Y:S05]  /*72a0*/  @P0 BRA `(.L_x_5648) ;  /* 0x00000000006c0947 */ /* 0x000fea0003800000 */
[----:B------:R-:W-:-:S04]  /*72b0*/  LOP3.LUT R6, R15, 0x7ff00000, RZ, 0xc0, !PT ;  /* 0x7ff000000f067812 */ /* 0x000fc800078ec0ff */
[CC--:B------:R-:W-:Y:S02]  /*72c0*/  VIADDMNMX R16, R11.reuse, -R6.reuse, 0xb9600000, !PT ;  /* 0xb96000000b107446 */ /* 0x0c0fe40007800906 */
[----:B------:R-:W-:Y:S02]  /*72d0*/  ISETP.GE.U32.AND P0, PT, R11, R6, PT ;  /* 0x000000060b00720c */ /* 0x000fe40003f06070 */
[----:B------:R-:W-:Y:S02]  /*72e0*/  VIMNMX R16, PT, PT, R16, 0x46a00000, PT ;  /* 0x46a0000010107848 */ /* 0x000fe40003fe0100 */
[----:B------:R-:W-:-:S05]  /*72f0*/  SEL R7, R7, 0x63400000, !P0 ;  /* 0x6340000007077807 */ /* 0x000fca0004000000 */
[----:B------:R-:W-:Y:S02]  /*7300*/  IMAD.IADD R7, R16, 0x1, -R7 ;  /* 0x0000000110077824 */ /* 0x000fe400078e0a07 */
[----:B------:R-:W-:-:S03]  /*7310*/  IMAD.MOV.U32 R16, RZ, RZ, RZ ;  /* 0x000000ffff107224 */ /* 0x000fc600078e00ff */
[----:B------:R-:W-:-:S06]  /*7320*/  IADD3 R17, PT, PT, R7, 0x7fe00000, RZ ;  /* 0x7fe0000007117810 */ /* 0x000fcc0007ffe0ff */
        /* <DEDUP_REMOVED lines=10> */
[----:B------:R-:W-:Y:S02]  /*73d0*/  MOV R12, RZ ;  /* 0x000000ff000c7202 */ /* 0x000fe40000000f00 */
[----:B------:R-:W-:-:S04]  /*73e0*/  IADD3 R7, PT, PT, -R7, -0x43300000, RZ ;  /* 0xbcd0000007077810 */ /* 0x000fc80007ffe1ff */
[----:B------:R-:W-:Y:S02]  /*73f0*/  DFMA R12, R32, -R12, R22 ;  /* 0x8000000c200c722b */ /* 0x000fe40000000016 */
[----:B------:R-:W-:-:S08]  /*7400*/  DMUL.RP R22, R22, R16 ;  /* 0x0000001016167228 */ /* 0x000fd00000008000 */
[----:B------:R-:W-:Y:S02]  /*7410*/  FSETP.NEU.AND P0, PT, |R13|, R7, PT ;  /* 0x000000070d00720b */ /* 0x000fe40003f0d200 */
[----:B------:R-:W-:Y:S02]  /*7420*/  LOP3.LUT R7, R23, R14, RZ, 0x3c, !PT ;  /* 0x0000000e17077212 */ /* 0x000fe400078e3cff */
[----:B------:R-:W-:Y:S02]  /*7430*/  FSEL R32, R22, R32, !P0 ;  /* 0x0000002016207208 */ /* 0x000fe40004000000 */
[----:B------:R-:W-:Y:S01]  /*7440*/  FSEL R33, R7, R33, !P0 ;  /* 0x0000002107217208 */ /* 0x000fe20004000000 */
[----:B------:R-:W-:Y:S06]  /*7450*/  BRA `(.L_x_5649) ;  /* 0x0000000000547947 */ /* 0x000fec0003800000 */
.L_x_5648:
        /* <DEDUP_REMOVED lines=16> */
.L_x_5651:
[----:B------:R-:W-:Y:S01]  /*7560*/  LOP3.LUT R33, R15, 0x80000, RZ, 0xfc, !PT ;  /* 0x000800000f217812 */ /* 0x000fe200078efcff */
[----:B------:R-:W-:Y:S01]  /*7570*/  IMAD.MOV.U32 R32, RZ, RZ, R14 ;  /* 0x000000ffff207224 */ /* 0x000fe200078e000e */
[----:B------:R-:W-:Y:S06]  /*7580*/  BRA `(.L_x_5649) ;  /* 0x0000000000087947 */ /* 0x000fec0003800000 */
.L_x_5650:
[----:B------:R-:W-:Y:S01]  /*7590*/  LOP3.LUT R33, R17, 0x80000, RZ, 0xfc, !PT ;  /* 0x0008000011217812 */ /* 0x000fe200078efcff */
[----:B------:R-:W-:-:S07]  /*75a0*/  IMAD.MOV.U32 R32, RZ, RZ, R16 ;  /* 0x000000ffff207224 */ /* 0x000fce00078e0010 */
.L_x_5649:
[----:B------:R-:W-:Y:S05]  /*75b0*/  BSYNC.RECONVERGENT B4 ;  /* 0x0000000000047941 */ /* 0x000fea0003800200 */
.L_x_5647:
[----:B------:R-:W-:Y:S01]  /*75c0*/  IMAD.MOV.U32 R11, RZ, RZ, 0x0 ;  /* 0x00000000ff0b7424 */ /* 0x000fe200078e00ff */
[----:B------:R-:W-:Y:S01]  /*75d0*/  MOV R6, R32 ;  /* 0x0000002000067202 */ /* 0x000fe20000000f00 */
[----:B------:R-:W-:Y:S02]  /*75e0*/  IMAD.MOV.U32 R7, RZ, RZ, R33 ;  /* 0x000000ffff077224 */ /* 0x000fe400078e0021 */
[----:B------:R-:W-:Y:S05]  /*75f0*/  RET.REL.NODEC R10 `(_ZN2at6native18elementwise_kernelILi128ELi2EZNS0_22gpu_kernel_impl_nocastIZZZNS0_15tan_kernel_cudaERNS_18TensorIteratorBaseEENKUlvE_clEvENKUlvE_clEvEUlN3c107complexIdEEE_EEvS4_RKT_EUliE_EEviT1_) ;  /* 0xffffff880a807950 */ /* 0x000fea0003c3ffff */
        .weak           $__internal_5_$__cuda_sm20_dsqrt_rn_f64_mediumpath_v1
        .type           $__internal_5_$__cuda_sm20_dsqrt_rn_f64_mediumpath_v1,@function
        .size           $__internal_5_$__cuda_sm20_dsqrt_rn_f64_mediumpath_v1,($_ZN2at6native18elementwise_kernelILi128ELi2EZNS0_22gpu_kernel_impl_nocastIZZZNS0_15tan_kernel_cudaERNS_18TensorIteratorBaseEENKUlvE_clEvENKUlvE_clEvEUlN3c107complexIdEEE_EEvS4_RKT_EUliE_EEviT1_$__internal_trig_reduction_slowpathd - $__internal_5_$__cuda_sm20_dsqrt_rn_f64_mediumpath_v1)
$__internal_5_$__cuda_sm20_dsqrt_rn_f64_mediumpath_v1:
[----:B------:R-:W-:Y:S01]  /*7600*/  ISETP.GE.U32.AND P0, PT, R8, -0x3400000, PT ;  /* 0xfcc000000800780c */ /* 0x000fe20003f06070 */
[----:B------:R-:W-:Y:S01]  /*7610*/  BSSY.RECONVERGENT B3, `(.L_x_5652) ;  /* 0x0000025000037945 */ /* 0x000fe20003800200 */
[----:B------:R-:W-:Y:S01]  /*7620*/  IMAD.MOV.U32 R8, RZ, RZ, R14 ;  /* 0x000000ffff087224 */ /* 0x000fe200078e000e */
[----:B------:R-:W-:-:S10]  /*7630*/  MOV R9, R15 ;  /* 0x0000000f00097202 */ /* 0x000fd40000000f00 */
        /* <DEDUP_REMOVED lines=9> */
.L_x_5653:
        /* <DEDUP_REMOVED lines=9> */
[----:B------:R-:W-:Y:S01]  /*7760*/  MOV R6, RZ ;  /* 0x000000ff00067202 */ /* 0x000fe20000000f00 */
[----:B------:R-:W-:Y:S02]  /*7770*/  IMAD.MOV.U32 R12, RZ, RZ, 0x0 ;  /* 0x00000000ff0c7424 */ /* 0x000fe400078e00ff */
[----:B------:R-:W-:Y:S02]  /*7780*/  IMAD.MOV.U32 R13, RZ, RZ, 0x3fd80000 ;  /* 0x3fd80000ff0d7424 */ /* 0x000fe400078e00ff */
        /* <DEDUP_REMOVED lines=10> */
[----:B------:R-:W-:Y:S01]  /*7830*/  IADD3 R7, PT, PT, R7, -0x3500000, RZ ;  /* 0xfcb0000007077810 */ /* 0x000fe20007ffe0ff */
[----:B------:R-:W-:Y:S06]  /*7840*/  BRA `(.L_x_5654) ;  /* 0x0000000000047947 */ /* 0x000fec0003800000 */
.L_x_5655:
[----:B------:R-:W-:-:S11]  /*7850*/  DADD R6, R8, R8 ;  /* 0x0000000008067229 */ /* 0x000fd60000000008 */
.L_x_5654:
[----:B------:R-:W-:Y:S05]  /*7860*/  BSYNC.RECONVERGENT B3 ;  /* 0x0000000000037941 */ /* 0x000fea0003800200 */
.L_x_5652:
[----:B------:R-:W-:Y:S02]  /*7870*/  IMAD.MOV.U32 R17, RZ, RZ, 0x0 ;  /* 0x00000000ff117424 */ /* 0x000fe400078e00ff */
[----:B------:R-:W-:Y:S02]  /*7880*/  IMAD.MOV.U32 R8, RZ, RZ, R6 ;  /* 0x000000ffff087224 */ /* 0x000fe400078e0006 */
[----:B------:R-:W-:Y:S01]  /*7890*/  IMAD.MOV.U32 R9, RZ, RZ, R7 ;  /* 0x000000ffff097224 */ /* 0x000fe200078e0007 */
[----:B------:R-:W-:Y:S06]  /*78a0*/  RET.REL.NODEC R16 `(_ZN2at6native18elementwise_kernelILi128ELi2EZNS0_22gpu_kernel_impl_nocastIZZZNS0_15tan_kernel_cudaERNS_18TensorIteratorBaseEENKUlvE_clEvENKUlvE_clEvEUlN3c107complexIdEEE_EEvS4_RKT_EUliE_EEviT1_) ;  /* 0xffffff8410d47950 */ /* 0x000fec0003c3ffff */
        .type           $_ZN2at6native18elementwise_kernelILi128ELi2EZNS0_22gpu_kernel_impl_nocastIZZZNS0_15tan_kernel_cudaERNS_18TensorIteratorBaseEENKUlvE_clEvENKUlvE_clEvEUlN3c107complexIdEEE_EEvS4_RKT_EUliE_EEviT1_$__internal_trig_reduction_slowpathd,@function
        .size           $_ZN2at6native18elementwise_kernelILi128ELi2EZNS0_22gpu_kernel_impl_nocastIZZZNS0_15tan_kernel_cudaERNS_18TensorIteratorBaseEENKUlvE_clEvENKUlvE_clEvEUlN3c107complexIdEEE_EEvS4_RKT_EUliE_EEviT1_$__internal_trig_reduction_slowpathd,(.L_x_7479 - $_ZN2at6native18elementwise_kernelILi128ELi2EZNS0_22gpu_kernel_impl_nocastIZZZNS0_15tan_kernel_cudaERNS_18TensorIteratorBaseEENKUlvE_clEvENKUlvE_clEvEUlN3c107complexIdEEE_EEvS4_RKT_EUliE_EEviT1_$__internal_trig_reduction_slowpathd)
$_ZN2at6native18elementwise_kernelILi128ELi2EZNS0_22gpu_kernel_impl_nocastIZZZNS0_15tan_kernel_cudaERNS_18TensorIteratorBaseEENKUlvE_clEvENKUlvE_clEvEUlN3c107complexIdEEE_EEvS4_RKT_EUliE_EEviT1_$__internal_trig_reduction_slowpathd:
[----:B------:R-:W-:Y:S02]  /*78b0*/  SHF.R.U32.HI R31, RZ, 0x14, R30 ;  /* 0x00000014ff1f7819 */ /* 0x000fe4000001161e */
[----:B------:R-:W-:Y:S02]  /*78c0*/  MOV R10, RZ ;  /* 0x000000ff000a7202 */ /* 0x000fe40000000f00 */
        /* <DEDUP_REMOVED lines=18> */
[----:B------:R-:W-:Y:S01]  /*79f0*/  IMAD.MOV.U32 R19, RZ, RZ, RZ ;  /* 0x000000ffff137224 */ /* 0x000fe200078e00ff */
[----:B------:R-:W-:Y:S02]  /*7a00*/  CS2R R42, SRZ ;  /* 0x00000000002a7805 */ /* 0x000fe4000001ff00 */
[----:B------:R-:W-:Y:S01]  /*7a10*/  LOP3.LUT R14, R14, 0x80000000, RZ, 0xfc, !PT ;  /* 0x800000000e0e7812 */ /* 0x000fe200078efcff */
[----:B------:R-:W1:Y:S06]  /*7a20*/  LDC.64 R36, c[0x4][0x168] ;  /* 0x01005a00ff247b82 */ /* 0x000e6c0000000a00 */
.L_x_5660:
[----:B0-----:R-:W-:Y:S01]  /*7a30*/  R2UR UR4, R38 ;  /* 0x00000000260472ca */ /* 0x001fe200000e0000 */
[----:B-1----:R-:W-:Y:S01]  /*7a40*/  IMAD.WIDE R40, R11, 0x8, R36 ;  /* 0x000000080b287825 */ /* 0x002fe200078e0224 */
[----:B------:R-:W-:-:S13]  /*7a50*/  R2UR UR5, R39 ;  /* 0x00000000270572ca */ /* 0x000fda00000e0000 */
[----:B------:R-:W2:Y:S01]  /*7a60*/  LDG.E.64.CONSTANT R40, desc[UR4][R40.64] ;  /* 0x0000000428287981 */ /* 0x000ea2000c1e9b00 */
[----:B------:R-:W-:Y:S01]  /*7a70*/  VIADD R28, R28, 0x1 ;  /* 0x000000011c1c7836 */ /* 0x000fe20000000000 */
[----:B------:R-:W-:Y:S01]  /*7a80*/  LEA R29, R19, R1, 0x3 ;  /* 0x00000001131d7211 */ /* 0x000fe200078e18ff */
[----:B------:R-:W-:Y:S02]  /*7a90*/  VIADD R11, R11, 0x1 ;  /* 0x000000010b0b7836 */ /* 0x000fe40000000000 */
[----:B------:R-:W-:Y:S02]  /*7aa0*/  VIADD R19, R19, 0x1 ;  /* 0x0000000113137836 */ /* 0x000fe40000000000 */
[----:B--2---:R-:W-:-:S04]  /*7ab0*/  IMAD.WIDE.U32 R42, P2, R40, R12, R42 ;  /* 0x0000000c282a7225 */ /* 0x004fc8000784002a */
[----:B------:R-:W-:Y:S02]  /*7ac0*/  IMAD R16, R40, R14, RZ ;  /* 0x0000000e28107224 */ /* 0x000fe400078e02ff */
[C---:B------:R-:W-:Y:S02]  /*7ad0*/  IMAD R15, R41.reuse, R12, RZ ;  /* 0x0000000c290f7224 */ /* 0x040fe400078e02ff */
[CC--:B------:R-:W-:Y:S01]  /*7ae0*/  IMAD R18, R41.reuse, R14.reuse, RZ ;  /* 0x0000000e29127224 */ /* 0x0c0fe200078e02ff */
[----:B------:R-:W-:Y:S01]  /*7af0*/  IADD3 R16, P0, PT, R16, R43, RZ ;  /* 0x0000002b10107210 */ /* 0x000fe20007f1e0ff */
[----:B------:R-:W-:-:S03]  /*7b00*/  IMAD.HI.U32 R17, R41, R14, RZ ;  /* 0x0000000e29117227 */ /* 0x000fc600078e00ff */
[----:B------:R-:W-:Y:S01]  /*7b10*/  IADD3 R43, P1, PT, R15, R16, RZ ;  /* 0x000000100f2b7210 */ /* 0x000fe20007f3e0ff */
[----:B------:R-:W-:-:S04]  /*7b20*/  IMAD.HI.U32 R16, R40, R14, RZ ;  /* 0x0000000e28107227 */ /* 0x000fc800078e00ff */
[----:B------:R-:W-:Y:S01]  /*7b30*/  IMAD.HI.U32 R15, R41, R12, RZ ;  /* 0x0000000c290f7227 */ /* 0x000fe200078e00ff */
[----:B------:R0:W-:Y:S03]  /*7b40*/  STL.64 [R29], R42 ;  /* 0x0000002a1d007387 */ /* 0x0001e60000100a00 */
[----:B------:R-:W-:-:S05]  /*7b50*/  IMAD.X R16, RZ, RZ, R16, P2 ;  /* 0x000000ffff107224 */ /* 0x000fca00010e0610 */
[----:B------:R-:W-:-:S04]  /*7b60*/  IADD3.X R15, P0, PT, R15, R16, RZ, P0, !PT ;  /* 0x000000100f0f7210 */ /* 0x000fc8000071e4ff */
[----:B------:R-:W-:Y:S01]  /*7b70*/  IADD3.X R18, P1, PT, R18, R15, RZ, P1, !PT ;  /* 0x0000000f12127210 */ /* 0x000fe20000f3e4ff */
[----:B------:R-:W-:Y:S01]  /*7b80*/  IMAD.X R15, RZ, RZ, R17, P0 ;  /* 0x000000ffff0f7224 */ /* 0x000fe200000e0611 */
[----:B------:R-:W-:-:S03]  /*7b90*/  ISETP.NE.AND P0, PT, R28, -0xf, PT ;  /* 0xfffffff11c00780c */ /* 0x000fc60003f05270 */
[----:B0-----:R-:W-:Y:S01]  /*7ba0*/  IMAD.MOV.U32 R42, RZ, RZ, R18 ;  /* 0x000000ffff2a7224 */ /* 0x001fe200078e0012 */
[----:B------:R-:W-:-:S04]  /*7bb0*/  IADD3.X R15, PT, PT, RZ, R15, RZ, P1, !PT ;  /* 0x0000000fff0f7210 */ /* 0x000fc80000ffe4ff */
[----:B------:R-:W-:-:S05]  /*7bc0*/  MOV R43, R15 ;  /* 0x0000000f002b7202 */ /* 0x000fca0000000f00 */
[----:B------:R-:W-:Y:S05]  /*7bd0*/  @P0 BRA `(.L_x_5660) ;  /* 0xfffffffc00940947 */ /* 0x000fea000383ffff */
[----:B------:R-:W-:Y:S05]  /*7be0*/  BSYNC.RECONVERGENT B3 ;  /* 0x0000000000037941 */ /* 0x000fea0003800200 */
.L_x_5659:
[----:B------:R-:W-:-:S07]  /*7bf0*/  IMAD.MOV.U32 R11, RZ, RZ, R13 ;  /* 0x000000ffff0b7224 */ /* 0x000fce00078e000d */
.L_x_5658:
[----:B------:R-:W-:Y:S05]  /*7c00*/  BSYNC.RECONVERGENT B2 ;  /* 0x0000000000027941 */ /* 0x000fea0003800200 */
.L_x_5657:
[----:B------:R-:W-:Y:S01]  /*7c10*/  LOP3.LUT P0, R31, R31, 0x3f, RZ, 0xc0, !PT ;  /* 0x0000003f1f1f7812 */ /* 0x000fe2000780c0ff */
[----:B------:R-:W-:-:S04]  /*7c20*/  IMAD.IADD R10, R10, 0x1, R11 ;  /* 0x000000010a0a7824 */ /* 0x000fc800078e020b */
[----:B------:R-:W-:-:S05]  /*7c30*/  IMAD.U32 R28, R10, 0x8, R1 ;  /* 0x000000080a1c7824 */ /* 0x000fca00078e0001 */
[----:B------:R0:W-:Y:S04]  /*7c40*/  STL.64 [R28+-0x78], R42 ;  /* 0xffff882a1c007387 */ /* 0x0001e80000100a00 */
[----:B------:R-:W2:Y:S04]  /*7c50*/  @P0 LDL.64 R14, [R1+0x8] ;  /* 0x00000800010e0983 */ /* 0x000ea80000100a00 */
[----:B------:R-:W3:Y:S04]  /*7c60*/  LDL.64 R12, [R1+0x10] ;  /* 0x00001000010c7983 */ /* 0x000ee80000100a00 */
[----:B------:R-:W4:Y:S01]  /*7c70*/  LDL.64 R10, [R1+0x18] ;  /* 0x00001800010a7983 */ /* 0x000f220000100a00 */
[----:B------:R-:W-:Y:S01]  /*7c80*/  BSSY.RECONVERGENT B2, `(.L_x_5661) ;  /* 0x0000035000027945 */ /* 0x000fe20003800200 */
[----:B--2---:R-:W-:-:S02]  /*7c90*/  @P0 SHF.R.U64 R19, R14, 0x1, R15 ;  /* 0x000000010e130819 */ /* 0x004fc4000000120f */
[----:B------:R-:W-:Y:S02]  /*7ca0*/  @P0 SHF.R.U32.HI R29, RZ, 0x1, R15 ;  /* 0x00000001ff1d0819 */ /* 0x000fe4000001160f */
[----:B------:R-:W-:Y:S02]  /*7cb0*/  @P0 LOP3.LUT R14, R31, 0x3f, RZ, 0x3c, !PT ;  /* 0x0000003f1f0e0812 */ /* 0x000fe400078e3cff */
[--C-:B---3--:R-:W-:Y:S02]  /*7cc0*/  @P0 SHF.R.U32.HI R15, RZ, 0x1, R13.reuse ;  /* 0x00000001ff0f0819 */ /* 0x108fe4000001160d */
[C---:B------:R-:W-:Y:S02]  /*7cd0*/  @P0 SHF.R.U64 R16, R12.reuse, 0x1, R13 ;  /* 0x000000010c100819 */ /* 0x040fe4000000120d */
[----:B------:R-:W-:Y:S02]  /*7ce0*/  @P0 SHF.L.U32 R18, R12, R31, RZ ;  /* 0x0000001f0c120219 */ /* 0x000fe400000006ff */
[----:B------:R-:W-:-:S02]  /*7cf0*/  @P0 SHF.R.U64 R19, R19, R14, R29 ;  /* 0x0000000e13130219 */ /* 0x000fc4000000121d */
[-C--:B------:R-:W-:Y:S02]  /*7d00*/  @P0 SHF.L.U64.HI R17, R12, R31.reuse, R13 ;  /* 0x0000001f0c110219 */ /* 0x080fe4000001020d */
[-C--:B0-----:R-:W-:Y:S02]  /*7d10*/  @P0 SHF.R.U32.HI R28, RZ, R14.reuse, R29 ;  /* 0x0000000eff1c0219 */ /* 0x081fe4000001161d */
[----:B----4-:R-:W-:Y:S02]  /*7d20*/  @P0 SHF.L.U32 R29, R10, R31, RZ ;  /* 0x0000001f0a1d0219 */ /* 0x010fe400000006ff */
[----:B------:R-:W-:Y:S02]  /*7d30*/  @P0 SHF.R.U64 R16, R16, R14, R15 ;  /* 0x0000000e10100219 */ /* 0x000fe4000000120f */
[----:B------:R-:W-:Y:S02]  /*7d40*/  @P0 LOP3.LUT R12, R18, R19, RZ, 0xfc, !PT ;  /* 0x00000013120c0212 */ /* 0x000fe400078efcff */
[----:B------:R-:W-:-:S02]  /*7d50*/  @P0 LOP3.LUT R13, R17, R28, RZ, 0xfc, !PT ;  /* 0x0000001c110d0212 */ /* 0x000fc400078efcff */
[----:B------:R-:W-:Y:S02]  /*7d60*/  @P0 SHF.L.U64.HI R31, R10, R31, R11 ;  /* 0x0000001f0a1f0219 */ /* 0x000fe4000001020b */
[----:B------:R-:W-:Y:S02]  /*7d70*/  @P0 LOP3.LUT R10, R29, R16, RZ, 0xfc, !PT ;  /* 0x000000101d0a0212 */ /* 0x000fe400078efcff */
[----:B------:R-:W-:Y:S02]  /*7d80*/  @P0 SHF.R.U32.HI R16, RZ, R14, R15 ;  /* 0x0000000eff100219 */ /* 0x000fe4000001160f */
[C---:B------:R-:W-:Y:S02]  /*7d90*/  SHF.L.U32 R14, R12.reuse, 0x2, RZ ;  /* 0x000000020c0e7819 */ /* 0x040fe400000006ff */
[----:B------:R-:W-:Y:S02]  /*7da0*/  SHF.L.U64.HI R12, R12, 0x2, R13 ;  /* 0x000000020c0c7819 */ /* 0x000fe4000001020d */
[----:B------:R-:W-:-:S02]  /*7db0*/  @P0 LOP3.LUT R11, R31, R16, RZ, 0xfc, !PT ;  /* 0x000000101f0b0212 */ /* 0x000fc400078efcff */
[----:B------:R-:W-:Y:S02]  /*7dc0*/  SHF.L.W.U32.HI R15, R13, 0x2, R10 ;  /* 0x000000020d0f7819 */ /* 0x000fe40000010e0a */
[----:B------:R-:W-:Y:S02]  /*7dd0*/  IADD3 RZ, P0, PT, RZ, -R14, RZ ;  /* 0x8000000effff7210 */ /* 0x000fe40007f1e0ff */
[----:B------:R-:W-:Y:S02]  /*7de0*/  LOP3.LUT R17, RZ, R12, RZ, 0x33, !PT ;  /* 0x0000000cff117212 */ /* 0x000fe400078e33ff */
[----:B------:R-:W-:Y:S02]  /*7df0*/  SHF.L.W.U32.HI R10, R10, 0x2, R11 ;  /* 0x000000020a0a7819 */ /* 0x000fe40000010e0b */
[----:B------:R-:W-:Y:S02]  /*7e00*/  LOP3.LUT R16, RZ, R15, RZ, 0x33, !PT ;  /* 0x0000000fff107212 */ /* 0x000fe400078e33ff */
[----:B------:R-:W-:-:S02]  /*7e10*/  IADD3.X R17, P0, PT, RZ, R17, RZ, P0, !PT ;  /* 0x00000011ff117210 */ /* 0x000fc4000071e4ff */
        /* <DEDUP_REMOVED lines=10> */
[----:B------:R-:W-:-:S03]  /*7ec0*/  @!P0 IMAD.MOV R14, RZ, RZ, -R14 ;  /* 0x000000ffff0e8224 */ /* 0x000fc600078e0a0e */
[----:B------:R-:W0:Y:S02]  /*7ed0*/  FLO.U32 R15, R19 ;  /* 0x00000013000f7300 */ /* 0x000e2400000e0000 */
[C---:B0-----:R-:W-:Y:S02]  /*7ee0*/  IADD3 R18, PT, PT, -R15.reuse, 0x1f, RZ ;  /* 0x0000001f0f127810 */ /* 0x041fe40007ffe1ff */
[----:B------:R-:W-:-:S03]  /*7ef0*/  IADD3 R15, PT, PT, -R15, 0x3f, RZ ;  /* 0x0000003f0f0f7810 */ /* 0x000fc60007ffe1ff */
[----:B------:R-:W-:-:S05]  /*7f00*/  @P1 IMAD.MOV R15, RZ, RZ, R18 ;  /* 0x000000ffff0f1224 */ /* 0x000fca00078e0212 */
[----:B------:R-:W-:-:S13]  /*7f10*/  ISETP.NE.AND P1, PT, R15, RZ, PT ;  /* 0x000000ff0f00720c */ /* 0x000fda0003f25270 */
[----:B------:R-:W-:Y:S05]  /*7f20*/  @!P1 BRA `(.L_x_5662) ;  /* 0x0000000000289947 */ /* 0x000fea0003800000 */
[C---:B------:R-:W-:Y:S02]  /*7f30*/  LOP3.LUT R19, R15.reuse, 0x3f, RZ, 0xc0, !PT ;  /* 0x0000003f0f137812 */ /* 0x040fe400078ec0ff */
        /* <DEDUP_REMOVED lines=9> */
.L_x_5662:
[----:B------:R-:W-:Y:S05]  /*7fd0*/  BSYNC.RECONVERGENT B2 ;  /* 0x0000000000027941 */ /* 0x000fea0003800200 */
.L_x_5661:
        /* <DEDUP_REMOVED lines=9> */
[----:B------:R-:W-:-:S04]  /*8070*/  IMAD.WIDE.U32 R16, P2, R13, 0x2168c235, R16 ;  /* 0x2168c2350d107825 */ /* 0x000fc80007840010 */
[----:B------:R-:W-:Y:S01]  /*8080*/  IMAD.X R12, RZ, RZ, R12, P2 ;  /* 0x000000ffff0c7224 */ /* 0x000fe200010e060c */
[----:B------:R-:W-:Y:S02]  /*8090*/  IADD3 R14, P2, PT, R14, R17, RZ ;  /* 0x000000110e0e7210 */ /* 0x000fe40007f5e0ff */
[----:B------:R-:W-:Y:S02]  /*80a0*/  IADD3.X RZ, P1, PT, R16, R16, RZ, P1, !PT ;  /* 0x0000001010ff7210 */ /* 0x000fe40000f3e4ff */
[C---:B------:R-:W-:Y:S01]  /*80b0*/  ISETP.GT.U32.AND P3, PT, R14.reuse, RZ, PT ;  /* 0x000000ff0e00720c */ /* 0x040fe20003f64070 */
[----:B------:R-:W-:Y:S01]  /*80c0*/  IMAD.X R17, RZ, RZ, R12, P2 ;  /* 0x000000ffff117224 */ /* 0x000fe200010e060c */
[----:B------:R-:W-:-:S04]  /*80d0*/  IADD3.X R13, P2, PT, R14, R14, RZ, P1, !PT ;  /* 0x0000000e0e0d7210 */ /* 0x000fc80000f5e4ff */
[C---:B------:R-:W-:Y:S02]  /*80e0*/  ISETP.GT.AND.EX P1, PT, R17.reuse, RZ, PT, P3 ;  /* 0x000000ff1100720c */ /* 0x040fe40003f24330 */
[-C--:B------:R-:W-:Y:S02]  /*80f0*/  IADD3.X R12, PT, PT, R17, R17.reuse, RZ, P2, !PT ;  /* 0x00000011110c7210 */ /* 0x080fe400017fe4ff */
[----:B------:R-:W-:Y:S02]  /*8100*/  SEL R13, R13, R14, P1 ;  /* 0x0000000e0d0d7207 */ /* 0x000fe40000800000 */
[----:B------:R-:W-:Y:S02]  /*8110*/  SEL R12, R12, R17, P1 ;  /* 0x000000110c0c7207 */ /* 0x000fe40000800000 */
[----:B------:R-:W-:-:S05]  /*8120*/  IADD3 R14, P2, PT, R13, 0x1, RZ ;  /* 0x000000010d0e7810 */ /* 0x000fca0007f5e0ff */
[----:B------:R-:W-:Y:S01]  /*8130*/  IMAD.X R13, RZ, RZ, R12, P2 ;  /* 0x000000ffff0d7224 */ /* 0x000fe200010e060c */
[----:B------:R-:W-:Y:S02]  /*8140*/  SEL R12, RZ, 0xffffffff, !P1 ;  /* 0xffffffffff0c7807 */ /* 0x000fe40004800000 */
[----:B------:R-:W-:Y:S02]  /*8150*/  LOP3.LUT P1, R30, R30, 0x80000000, RZ, 0xc0, !PT ;  /* 0x800000001e1e7812 */ /* 0x000fe4000782c0ff */
[----:B------:R-:W-:Y:S01]  /*8160*/  SHF.R.U64 R14, R14, 0xa, R13 ;  /* 0x0000000a0e0e7819 */ /* 0x000fe2000000120d */
[----:B------:R-:W-:Y:S01]  /*8170*/  IMAD.IADD R12, R12, 0x1, -R15 ;  /* 0x000000010c0c7824 */ /* 0x000fe200078e0a0f */
[----:B------:R-:W-:Y:S02]  /*8180*/  @!P0 LOP3.LUT R30, R30, 0x80000000, RZ, 0x3c, !PT ;  /* 0x800000001e1e8812 */ /* 0x000fe400078e3cff */
[----:B------:R-:W-:Y:S01]  /*8190*/  IADD3 R14, P2, PT, R14, 0x1, RZ ;  /* 0x000000010e0e7810 */ /* 0x000fe20007f5e0ff */
[----:B------:R-:W-:-:S03]  /*81a0*/  IMAD.SHL.U32 R15, R12, 0x100000, RZ ;  /* 0x001000000c0f7824 */ /* 0x000fc600078e00ff */
[----:B------:R-:W-:-:S03]  /*81b0*/  LEA.HI.X R13, R13, RZ, RZ, 0x16, P2 ;  /* 0x000000ff0d0d7211 */ /* 0x000fc600010fb4ff */
[----:B------:R-:W-:Y:S02]  /*81c0*/  @P1 IADD3 R10, PT, PT, -R10, RZ, RZ ;  /* 0x000000ff0a0a1210 */ /* 0x000fe40007ffe1ff */
[--C-:B------:R-:W-:Y:S02]  /*81d0*/  SHF.R.U64 R14, R14, 0x1, R13.reuse ;  /* 0x000000010e0e7819 */ /* 0x100fe4000000120d */
[----:B------:R-:W-:Y:S02]  /*81e0*/  SHF.R.U32.HI R16, RZ, 0x1, R13 ;  /* 0x00000001ff107819 */ /* 0x000fe4000001160d */
[----:B------:R-:W-:-:S04]  /*81f0*/  IADD3 R12, P2, P3, RZ, RZ, R14 ;  /* 0x000000ffff0c7210 */ /* 0x000fc80007b5e00e */
[----:B------:R-:W-:-:S04]  /*8200*/  IADD3.X R15, PT, PT, R15, 0x3fe00000, R16, P2, P3 ;  /* 0x3fe000000f0f7810 */ /* 0x000fc800017e6410 */
[----:B------:R-:W-:-:S07]  /*8210*/  LOP3.LUT R30, R15, R30, RZ, 0xfc, !PT ;  /* 0x0000001e0f1e7212 */ /* 0x000fce00078efcff */
.L_x_5656:
[----:B------:R-:W-:Y:S02]  /*8220*/  IMAD.MOV.U32 R33, RZ, RZ, 0x0 ;  /* 0x00000000ff217424 */ /* 0x000fe400078e00ff */
[----:B------:R-:W-:Y:S02]  /*8230*/  IMAD.MOV.U32 R13, RZ, RZ, R30 ;  /* 0x000000ffff0d7224 */ /* 0x000fe400078e001e */
[----:B------:R-:W-:Y:S05]  /*8240*/  RET.REL.NODEC R32 `(_ZN2at6native18elementwise_kernelILi128ELi2EZNS0_22gpu_kernel_impl_nocastIZZZNS0_15tan_kernel_cudaERNS_18TensorIteratorBaseEENKUlvE_clEvENKUlvE_clEvEUlN3c107complexIdEEE_EEvS4_RKT_EUliE_EEviT1_) ;  /* 0xffffff7c206c7950 */ /* 0x000fea0003c3ffff */
.L_x_5663:
        /* <DEDUP_REMOVED lines=11> */
.L_x_7479:


//--------------------- .text._ZN2at6native27unrolled_elementwise_kernelIZZZNS0_15tan_kernel_cudaERNS_18TensorIteratorBaseEENKUlvE_clEvENKUlvE_clEvEUlN3c107complexIdEEE_St5arrayIPcLm2EELi4E23TrivialOffsetCalculatorILi1EjESE_NS0_6memory15LoadWithoutCastENSF_16StoreWithoutCastEEEviT_T0_T2_T3_T4_T5_ --------------------------
	.section	.text._ZN2at6native27unrolled_elementwise_kernelIZZZNS0_15tan_kernel_cudaERNS_18TensorIteratorBaseEENKUlvE_clEvENKUlvE_clEvEUlN3c107complexIdEEE_St5arrayIPcLm2EELi4E23TrivialOffsetCalculatorILi1EjESE_NS0_6memory15LoadWithoutCastENSF_16StoreWithoutCastEEEviT_T0_T2_T3_T4_T5_,"ax",@progbits
	.align	128
        .global         _ZN2at6native27unrolled_elementwise_kernelIZZZNS0_15tan_kernel_cudaERNS_18TensorIteratorBaseEENKUlvE_clEvENKUlvE_clEvEUlN3c107complexIdEEE_St5arrayIPcLm2EELi4E23TrivialOffsetCalculatorILi1EjESE_NS0_6memory15LoadWithoutCastENSF_16StoreWithoutCastEEEviT_T0_T2_T3_T4_T5_
        .type           _ZN2at6native27unrolled_elementwise_kernelIZZZNS0_15tan_kernel_cudaERNS_18TensorIteratorBaseEENKUlvE_clEvENKUlvE_clEvEUlN3c107complexIdEEE_St5arrayIPcLm2EELi4E23TrivialOffsetCalculatorILi1EjESE_NS0_6memory15LoadWithoutCastENSF_16StoreWithoutCastEEEviT_T0_T2_T3_T4_T5_,@function
        .size           _ZN2at6native27unrolled_elementwise_kernelIZZZNS0_15tan_kernel_cudaERNS_18TensorIteratorBaseEENKUlvE_clEvENKUlvE_clEvEUlN3c107complexIdEEE_St5arrayIPcLm2EELi4E23TrivialOffsetCalculatorILi1EjESE_NS0_6memory15LoadWithoutCastENSF_16StoreWithoutCastEEEviT_T0_T2_T3_T4_T5_,(.L_x_7482 - _ZN2at6native27unrolled_elementwise_kernelIZZZNS0_15tan_kernel_cudaERNS_18TensorIteratorBaseEENKUlvE_clEvENKUlvE_clEvEUlN3c107complexIdEEE_St5arrayIPcLm2EELi4E23TrivialOffsetCalculatorILi1EjESE_NS0_6memory15LoadWithoutCastENSF_16StoreWithoutCastEEEviT_T0_T2_T3_T4_T5_)
        .other          _ZN2at6native27unrolled_elementwise_kernelIZZZNS0_15tan_kernel_cudaERNS_18TensorIteratorBaseEENKUlvE_clEvENKUlvE_clEvEUlN3c107complexIdEEE_St5arrayIPcLm2EELi4E23TrivialOffsetCalculatorILi1EjESE_NS0_6memory15LoadWithoutCastENSF_16StoreWithoutCastEEEviT_T0_T2_T3_T4_T5_,@"STO_CUDA_ENTRY STV_DEFAULT"
_ZN2at6native27unrolled_elementwise_kernelIZZZNS0_15tan_kernel_cudaERNS_18TensorIteratorBaseEENKUlvE_clEvENKUlvE_clEvEUlN3c107complexIdEEE_St5arrayIPcLm2EELi4E23TrivialOffsetCalculatorILi1EjESE_NS0_6memory15LoadWithoutCastENSF_16StoreWithoutCastEEEviT_T0_T2_T3_T4_T5_:
.text._ZN2at6native27unrolled_elementwise_kernelIZZZNS0_15tan_kernel_cudaERNS_18TensorIteratorBaseEENKUlvE_clEvENKUlvE_clEvEUlN3c107complexIdEEE_St5arrayIPcLm2EELi4E23TrivialOffsetCalculatorILi1EjESE_NS0_6memory15LoadWithoutCastENSF_16StoreWithoutCastEEEviT_T0_T2_T3_T4_T5_:
[----:B------:R-:W0:Y:S01]  /*0000*/  LDC R1, c[0x0][0x37c] ;  /* 0x0000df00ff017b82 */ /* 0x000e220000000800 */
[----:B------:R-:W1:Y:S07]  /*0010*/  S2R R33, SR_CTAID.X ;  /* 0x0000000000217919 */ /* 0x000e6e0000002500 */
[----:B------:R-:W1:Y:S01]  /*0020*/  LDC R0, c[0x0][0x380] ;  /* 0x0000e000ff007b82 */ /* 0x000e620000000800 */
[----:B------:R-:W2:Y:S01]  /*0030*/  LDCU.64 UR4, c[0x0][0x358] ;  /* 0x00006b00ff0477ac */ /* 0x000ea20008000a00 */
[----:B------:R-:W-:Y:S01]  /*0040*/  CS2R R26, SRZ ;  /* 0x00000000001a7805 */ /* 0x000fe2000001ff00 */
[----:B------:R-:W3:Y:S01]  /*0050*/  S2R R34, SR_TID.X ;  /* 0x0000000000227919 */ /* 0x000ee20000002100 */
[----:B------:R-:W-:-:S02]  /*0060*/  CS2R R24, SRZ ;  /* 0x0000000000187805 */ /* 0x000fc4000001ff00 */
[----:B------:R-:W-:Y:S02]  /*0070*/  CS2R R18, SRZ ;  /* 0x0000000000127805 */ /* 0x000fe4000001ff00 */
[----:B------:R-:W-:Y:S01]  /*0080*/  CS2R R16, SRZ ;  /* 0x0000000000107805 */ /* 0x000fe2000001ff00 */
[----:B0-----:R-:W-:Y:S02]  /*0090*/  VIADD R1, R1, 0xffffffd8 ;  /* 0xffffffd801017836 */ /* 0x001fe40000000000 */
        /* <DEDUP_REMOVED lines=11> */
[----:B0-----:R-:W-:Y:S01]  /*0150*/  @!P0 IMAD.WIDE.U32 R2, R11, 0x10, R2 ;  /* 0x000000100b028825 */ /* 0x001fe200078e0002 */
[----:B------:R-:W-:-:S04]  /*0160*/  CS2R R10, SRZ ;  /* 0x00000000000a7805 */ /* 0x000fc8000001ff00 */
[----:B--2---:R0:W5:Y:S07]  /*0170*/  @!P0 LDG.E.128 R24, desc[UR4][R2.64] ;  /* 0x0000000402188981 */ /* 0x00416e000c1e1d00 */
[----:B------:R-:W-:Y:S01]  /*0180*/  @!P3 IMAD R29, R33, 0x200, R0 ;  /* 0x00000200211db824 */ /* 0x000fe200078e0200 */
[----:B------:R-:W2:Y:S01]  /*0190*/  @!P3 LDC.64 R6, c[0x0][0x390] ;  /* 0x0000e400ff06bb82 */ /* 0x000ea20000000a00 */
[----:B------:R-:W-:Y:S02]  /*01a0*/  @!P3 VIADD R0, R0, 0x80 ;  /* 0x000000800000b836 */ /* 0x000fe40000000000 */
[----:B-1----:R-:W-:Y:S01]  /*01b0*/  @!P1 IMAD.WIDE.U32 R4, R13, 0x10, R4 ;  /* 0x000000100d049825 */ /* 0x002fe200078e0004 */
[----:B------:R-:W-:-:S02]  /*01c0*/  CS2R R12, SRZ ;  /* 0x00000000000c7805 */ /* 0x000fc4000001ff00 */
[----:B------:R-:W-:-:S13]  /*01d0*/  ISETP.GE.AND P2, PT, R0, R35, PT ;  /* 0x000000230000720c */ /* 0x000fda0003f46270 */
[----:B------:R-:W1:Y:S01]  /*01e0*/  @!P2 LDC.64 R8, c[0x0][0x390] ;  /* 0x0000e400ff08ab82 */ /* 0x000e620000000a00 */
[----:B------:R-:W-:Y:S02]  /*01f0*/  @!P2 IMAD R15, R33, 0x200, R0 ;  /* 0x00000200210fa824 */ /* 0x000fe400078e0200 */
[----:B--2---:R-:W-:-:S04]  /*0200*/  @!P3 IMAD.WIDE.U32 R28, R29, 0x10, R6 ;  /* 0x000000101d1cb825 */ /* 0x004fc800078e0006 */
[----:B-1----:R-:W-:Y:S01]  /*0210*/  @!P2 IMAD.WIDE.U32 R6, R15, 0x10, R8 ;  /* 0x000000100f06a825 */ /* 0x002fe200078e0008 */
[----:B------:R-:W-:Y:S02]  /*0220*/  CS2R R8, SRZ ;  /* 0x0000000000087805 */ /* 0x000fe4000001ff00 */
[----:B------:R-:W-:Y:S02]  /*0230*/  CS2R R14, SRZ ;  /* 0x00000000000e7805 */ /* 0x000fe4000001ff00 */
[----:B------:R0:W5:Y:S04]  /*0240*/  @!P2 LDG.E.128 R16, desc[UR4][R6.64] ;  /* 0x000000040610a981 */ /* 0x000168000c1e1d00 */
[----:B------:R0:W5:Y:S04]  /*0250*/  @!P1 LDG.E.128 R8, desc[UR4][R4.64] ;  /* 0x0000000404089981 */ /* 0x000168000c1e1d00 */
[----:B------:R0:W5:Y:S01]  /*0260*/  @!P3 LDG.E.128 R12, desc[UR4][R28.64] ;  /* 0x000000041c0cb981 */ /* 0x000162000c1e1d00 */
[----:B------:R-:W-:Y:S01]  /*0270*/  BSSY.RECONVERGENT B3, `(.L_x_5664) ;  /* 0x000024c000037945 */ /* 0x000fe20003800200 */
[----:B------:R-:W-:-:S02]  /*0280*/  CS2R R22, SRZ ;  /* 0x0000000000167805 */ /* 0x000fc4000001ff00 */
[----:B------:R-:W-:Y:S01]  /*0290*/  CS2R R20, SRZ ;  /* 0x0000000000147805 */ /* 0x000fe2000001ff00 */
[----:B------:R-:W-:Y:S06]  /*02a0*/  @P0 BRA `(.L_x_5665) ;  /* 0x0000002400200947 */ /* 0x000fec0003800000 */
[----:B-----5:R-:W-:Y:S01]  /*02b0*/  DADD R40, -RZ, -R26 ;  /* 0x00000000ff287229 */ /* 0x020fe2000000091a */
[----:B------:R-:W-:Y:S09]  /*02c0*/  BSSY.RECONVERGENT B2, `(.L_x_5666) ;  /* 0x0000245000027945 */ /* 0x000ff20003800200 */
[----:B------:R-:W-:-:S04]  /*02d0*/  LOP3.LUT R0, R41, 0x7fffffff, RZ, 0xc0, !PT ;  /* 0x7fffffff29007812 */ /* 0x000fc800078ec0ff */
[----:B------:R-:W-:-:S13]  /*02e0*/  ISETP.GE.U32.AND P0, PT, R0, 0x7ff00000, PT ;  /* 0x7ff000000000780c */ /* 0x000fda0003f06070 */
[----:B------:R-:W-:Y:S05]  /*02f0*/  @!P0 BRA `(.L_x_5667) ;  /* 0x0000000400c08947 */ /* 0x000fea0003800000 */
[----:B------:R-:W-:-:S13]  /*0300*/  LOP3.LUT P0, RZ, R40, 0xfffff, R41, 0xf8, !PT ;  /* 0x000fffff28ff7812 */ /* 0x000fda000780f829 */
[C---:B0-----:R-:W-:Y:S02]  /*0310*/  @P0 DMUL R2, R24.reuse, R40 ;  /* 0x0000002818020228 */ /* 0x041fe40000000000 */
        /* <DEDUP_REMOVED lines=30> */
[----:B------:R-:W-:Y:S05]  /*0500*/  CALL.REL.NOINC `($_ZN2at6native27unrolled_elementwise_kernelIZZZNS0_15tan_kernel_cudaERNS_18TensorIteratorBaseEENKUlvE_clEvENKUlvE_clEvEUlN3c107complexIdEEE_St5arrayIPcLm2EELi4E23TrivialOffsetCalculatorILi1EjESE_NS0_6memory15LoadWithoutCastENSF_16StoreWithoutCastEEEviT_T0_T2_T3_T4_T5_$__internal_trig_reduction_slowpathd) ;  /* 0x0000009c00387944 */ /* 0x000fea0003c00000 */
[----:B------:R-:W-:Y:S02]  /*0510*/  IMAD.MOV.U32 R0, RZ, RZ, R3 ;  /* 0x000000ffff007224 */ /* 0x000fe400078e0003 */
[----:B------:R-:W-:Y:S02]  /*0520*/  IMAD.MOV.U32 R2, RZ, RZ, R4 ;  /* 0x000000ffff027224 */ /* 0x000fe400078e0004 */
[----:B------:R-:W-:-:S07]  /*0530*/  IMAD.MOV.U32 R3, RZ, RZ, R5 ;  /* 0x000000ffff037224 */ /* 0x000fce00078e0005 */
.L_x_5672:
[----:B------:R-:W-:Y:S05]  /*0540*/  BSYNC.RECONVERGENT B5 ;  /* 0x0000000000057941 */ /* 0x000fea0003800200 */
.L_x_5671:
        /* <DEDUP_REMOVED lines=13> */
[----:B------:R-:W-:-:S03]  /*0620*/  IMAD.MOV.U32 R27, RZ, RZ, 0x3da8ff83 ;  /* 0x3da8ff83ff1b7424 */ /* 0x000fc600078e00ff */
        /* <DEDUP_REMOVED lines=24> */
.L_x_5674:
[----:B------:R-:W-:Y:S05]  /*07b0*/  BSYNC.RECONVERGENT B5 ;  /* 0x0000000000057941 */ /* 0x000fea0003800200 */
.L_x_5673:
        /* <DEDUP_REMOVED lines=31> */
.L_x_5670:
[----:B------:R-:W-:Y:S05]  /*09b0*/  BSYNC.RECONVERGENT B4 ;  /* 0x0000000000047941 */ /* 0x000fea0003800200 */
.L_x_5669:
[----:B------:R-:W-:Y:S01]  /*09c0*/  VIADD R41, R41, 0xc0000000 ;  /* 0xc000000029297836 */ /* 0x000fe20000000000 */
[----:B------:R-:W-:Y:S01]  /*09d0*/  LOP3.LUT R21, RZ, 0x80000000, R25, 0xb8, !PT ;  /* 0x80000000ff157812 */ /* 0x000fe200078eb819 */
[----:B------:R-:W-:Y:S01]  /*09e0*/  IMAD.MOV.U32 R20, RZ, RZ, RZ ;  /* 0x000000ffff147224 */ /* 0x000fe200078e00ff */
[----:B------:R-:W-:Y:S06]  /*09f0*/  BRA `(.L_x_5668) ;  /* 0x0000001c00447947 */ /* 0x000fec0003800000 */
.L_x_5667:
[----:B------:R-:W-:-:S14]  /*0a00*/  DSETP.NE.AND P0, PT, |R24|, +INF , PT ;  /* 0x7ff000001800742a */ /* 0x000fdc0003f05200 */
[----:B------:R-:W-:-:S10]  /*0a10*/  @!P0 DADD R40, R24, -R24 ;  /* 0x0000000018288229 */ /* 0x000fd40000000818 */
[----:B------:R-:W-:Y:S02]  /*0a20*/  @!P0 IMAD.MOV.U32 R20, RZ, RZ, R40 ;  /* 0x000000ffff148224 */ /* 0x000fe400078e0028 */
[----:B------:R-:W-:Y:S01]  /*0a30*/  @!P0 IMAD.MOV.U32 R21, RZ, RZ, R41 ;  /* 0x000000ffff158224 */ /* 0x000fe200078e0029 */
[----:B------:R-:W-:Y:S06]  /*0a40*/  @!P0 BRA `(.L_x_5668) ;  /* 0x0000001c00308947 */ /* 0x000fec0003800000 */
[----:B------:R-:W-:-:S13]  /*0a50*/  ISETP.GE.U32.AND P0, PT, R0, 0x40360000, PT ;  /* 0x403600000000780c */ /* 0x000fda0003f06070 */
[----:B------:R-:W-:Y:S05]  /*0a60*/  @!P0 BRA `(.L_x_5675) ;  /* 0x0000000800988947 */ /* 0x000fea0003800000 */
[----:B0-----:R-:W-:Y:S01]  /*0a70*/  IMAD.MOV.U32 R2, RZ, RZ, 0x652b82fe ;  /* 0x652b82feff027424 */ /* 0x001fe200078e00ff */
        /* <DEDUP_REMOVED lines=59> */
.L_x_5677:
[----:B------:R-:W-:Y:S05]  /*0e30*/  BSYNC.RECONVERGENT B0 ;  /* 0x0000000000007941 */ /* 0x000fea0003800200 */
.L_x_5676:
        /* <DEDUP_REMOVED lines=27> */
.L_x_5679:
[----:B------:R-:W-:Y:S05]  /*0ff0*/  BSYNC.RECONVERGENT B4 ;  /* 0x0000000000047941 */ /* 0x000fea0003800200 */
.L_x_5678:
        /* <DEDUP_REMOVED lines=38> */
.L_x_5681:
[----:B------:R-:W-:Y:S05]  /*1260*/  BSYNC.RECONVERGENT B4 ;  /* 0x0000000000047941 */ /* 0x000fea0003800200 */
.L_x_5680:
        /* <DEDUP_REMOVED lines=38> */
.L_x_5675:
[----:B------:R-:W-:Y:S01]  /*14d0*/  UMOV UR6, 0x6dc9c883 ;  /* 0x6dc9c88300067882 */ /* 0x000fe20000000000 */
[----:B------:R-:W-:Y:S01]  /*14e0*/  UMOV UR7, 0x3fe45f30 ;  /* 0x3fe45f3000077882 */ /* 0x000fe20000000000 */
[C---:B------:R-:W-:Y:S01]  /*14f0*/  DSETP.GE.AND P0, PT, |R24|.reuse, 2.14748364800000000000e+09, PT ;  /* 0x41e000001800742a */ /* 0x040fe20003f06200 */
[----:B------:R-:W-:Y:S01]  /*1500*/  BSSY.RECONVERGENT B4, `(.L_x_5682) ;  /* 0x0000013000047945 */ /* 0x000fe20003800200 */
[----:B0-----:R-:W-:Y:S01]  /*1510*/  DMUL R2, R24, UR6 ;  /* 0x0000000618027c28 */ /* 0x001fe20008000000 */
        /* <DEDUP_REMOVED lines=15> */
[----:B------:R-:W-:Y:S05]  /*1610*/  CALL.REL.NOINC `($_ZN2at6native27unrolled_elementwise_kernelIZZZNS0_15tan_kernel_cudaERNS_18TensorIteratorBaseEENKUlvE_clEvENKUlvE_clEvEUlN3c107complexIdEEE_St5arrayIPcLm2EELi4E23TrivialOffsetCalculatorILi1EjESE_NS0_6memory15LoadWithoutCastENSF_16StoreWithoutCastEEEviT_T0_T2_T3_T4_T5_$__internal_trig_reduction_slowpathd) ;  /* 0x0000008800f47944 */ /* 0x000fea0003c00000 */
[----:B------:R-:W-:-:S07]  /*1620*/  IMAD.MOV.U32 R0, RZ, RZ, R3 ;  /* 0x000000ffff007224 */ /* 0x000fce00078e0003 */
.L_x_5683:
[----:B------:R-:W-:Y:S05]  /*1630*/  BSYNC.RECONVERGENT B4 ;  /* 0x0000000000047941 */ /* 0x000fea0003800200 */
.L_x_5682:
        /* <DEDUP_REMOVED lines=63> */
.L_x_5685:
[----:B------:R-:W-:Y:S05]  /*1a30*/  BSYNC.RECONVERGENT B0 ;  /* 0x0000000000007941 */ /* 0x000fea0003800200 */
.L_x_5684:
        /* <DEDUP_REMOVED lines=29> */
.L_x_5687:
        /* <DEDUP_REMOVED lines=82> */
[----:B------:R-:W-:Y:S05]  /*2130*/  CALL.REL.NOINC `($__internal_6_$__cuda_sm20_div_rn_f64_full) ;  /* 0x0000007400d07944 */ /* 0x000fea0003c00000 */
[----:B------:R-:W-:-:S04]  /*2140*/  LOP3.LUT R3, R3, R2, RZ, 0x3c, !PT ;  /* 0x0000000203037212 */ /* 0x000fc800078e3cff */
[----:B------:R-:W-:-:S04]  /*2150*/  LOP3.LUT R2, R3, R2, RZ, 0x3c, !PT ;  /* 0x0000000203027212 */ /* 0x000fc800078e3cff */
[----:B------:R-:W-:-:S07]  /*2160*/  LOP3.LUT R3, R3, R2, RZ, 0x3c, !PT ;  /* 0x0000000203037212 */ /* 0x000fce00078e3cff */
.L_x_5690:
[----:B------:R-:W-:Y:S05]  /*2170*/  BSYNC.RECONVERGENT B4 ;  /* 0x0000000000047941 */ /* 0x000fea0003800200 */
.L_x_5689:
[----:B------:R-:W-:Y:S01]  /*2180*/  DADD R2, R24, R2 ;  /* 0x0000000018027229 */ /* 0x000fe20000000002 */
[----:B------:R-:W-:Y:S01]  /*2190*/  UMOV UR6, 0x8fb9f87e ;  /* 0x8fb9f87e00067882 */ /* 0x000fe20000000000 */
[----:B------:R-:W-:Y:S02]  /*21a0*/  UMOV UR7, 0x408633ce ;  /* 0x408633ce00077882 */ /* 0x000fe40000000000 */
[----:B------:R-:W-:-:S06]  /*21b0*/  DSETP.GE.AND P0, PT, R26, UR6, PT ;  /* 0x000000061a007e2a */ /* 0x000fcc000bf06000 */
[----:B------:R-:W-:Y:S02]  /*21c0*/  FSEL R4, R2, RZ, !P0 ;  /* 0x000000ff02047208 */ /* 0x000fe40004000000 */
[----:B------:R-:W-:-:S07]  /*21d0*/  FSEL R5, R3, +QNAN , !P0 ;  /* 0x7ff0000003057808 */ /* 0x000fce0004000000 */
.L_x_5688:
[----:B------:R-:W-:Y:S05]  /*21e0*/  BSYNC.RECONVERGENT B1 ;  /* 0x0000000000017941 */ /* 0x000fea0003800200 */
.L_x_5686:
        /* <DEDUP_REMOVED lines=25> */
[----:B------:R-:W-:-:S07]  /*2380*/  IMAD.MOV.U32 R4, RZ, RZ, R25 ;  /* 0x000000ffff047224 */ /* 0x000fce00078e0019 */
[----:B------:R-:W-:Y:S05]  /*2390*/  CALL.REL.NOINC `($__internal_7_$__cuda_sm20_dsqrt_rn_f64_mediumpath_v1) ;  /* 0x0000007800d07944 */ /* 0x000fea0003c00000 */
[----:B------:R-:W-:Y:S02]  /*23a0*/  IMAD.MOV.U32 R4, RZ, RZ, R3 ;  /* 0x000000ffff047224 */ /* 0x000fe400078e0003 */
[----:B------:R-:W-:-:S07]  /*23b0*/  IMAD.MOV.U32 R5, RZ, RZ, R2 ;  /* 0x000000ffff057224 */ /* 0x000fce00078e0002 */
.L_x_5692:
[----:B------:R-:W-:Y:S05]  /*23c0*/  BSYNC.RECONVERGENT B1 ;  /* 0x0000000000017941 */ /* 0x000fea0003800200 */
.L_x_5691:
        /* <DEDUP_REMOVED lines=24> */
[----:B------:R-:W-:Y:S05]  /*2550*/  CALL.REL.NOINC `($__internal_6_$__cuda_sm20_div_rn_f64_full) ;  /* 0x0000007000c87944 */ /* 0x000fea0003c00000 */
[----:B------:R-:W-:Y:S02]  /*2560*/  IMAD.MOV.U32 R40, RZ, RZ, R3 ;  /* 0x000000ffff287224 */ /* 0x000fe400078e0003 */
[----:B------:R-:W-:-:S07]  /*2570*/  IMAD.MOV.U32 R41, RZ, RZ, R2 ;  /* 0x000000ffff297224 */ /* 0x000fce00078e0002 */
.L_x_5694:
[----:B------:R-:W-:Y:S05]  /*2580*/  BSYNC.RECONVERGENT B1 ;  /* 0x0000000000017941 */ /* 0x000fea0003800200 */
.L_x_5693:
        /* <DEDUP_REMOVED lines=21> */
[----:B------:R-:W-:Y:S02]  /*26e0*/  IMAD.MOV.U32 R20, RZ, RZ, R3 ;  /* 0x000000ffff147224 */ /* 0x000fe400078e0003 */
[----:B------:R-:W-:-:S07]  /*26f0*/  IMAD.MOV.U32 R21, RZ, RZ, R2 ;  /* 0x000000ffff157224 */ /* 0x000fce00078e0002 */
.L_x_5695:
[----:B------:R-:W-:Y:S05]  /*2700*/  BSYNC.RECONVERGENT B1 ;  /* 0x0000000000017941 */ /* 0x000fea0003800200 */
.L_x_5668:
[----:B------:R-:W-:Y:S05]  /*2710*/  BSYNC.RECONVERGENT B2 ;  /* 0x0000000000027941 */ /* 0x000fea0003800200 */
.L_x_5666:
[----:B------:R-:W-:-:S11]  /*2720*/  DADD R22, -RZ, -R40 ;  /* 0x00000000ff167229 */ /* 0x000fd60000000928 */
.L_x_5665:
[----:B------:R-:W-:Y:S05]  /*2730*/  BSYNC.RECONVERGENT B3 ;  /* 0x0000000000037941 */ /* 0x000fea0003800200 */
.L_x_5664:
[----:B------:R-:W-:Y:S01]  /*2740*/  VIADD R0, R34, 0x80 ;  /* 0x0000008022007836 */ /* 0x000fe20000000000 */
[----:B------:R-:W-:Y:S01]  /*2750*/  BSSY.RECONVERGENT B3, `(.L_x_5696) ;  /* 0x0000250000037945 */ /* 0x000fe20003800200 */
[----:B-----5:R-:W-:Y:S02]  /*2760*/  CS2R R26, SRZ ;  /* 0x00000000001a7805 */ /* 0x020fe4000001ff00 */
[----:B------:R-:W-:Y:S02]  /*2770*/  CS2R R24, SRZ ;  /* 0x0000000000187805 */ /* 0x000fe4000001ff00 */
[----:B------:R-:W-:-:S13]  /*2780*/  ISETP.GE.AND P0, PT, R0, R35, PT ;  /* 0x000000230000720c */ /* 0x000fda0003f06270 */
        /* <DEDUP_REMOVED lines=14> */
[----:B0-----:R-:W-:Y:S01]  /*2870*/  DMUL R2, R8, UR6 ;  /* 0x0000000608027c28 */ /* 0x001fe20008000000 */
        /* <DEDUP_REMOVED lines=16> */
.L_x_5703:
[----:B------:R-:W-:Y:S05]  /*2980*/  BSYNC.RECONVERGENT B4 ;  /* 0x0000000000047941 */ /* 0x000fea0003800200 */
.L_x_5702:
        /* <DEDUP_REMOVED lines=63> */
.L_x_5705:
[----:B------:R-:W-:Y:S05]  /*2d80*/  BSYNC.RECONVERGENT B0 ;  /* 0x0000000000007941 */ /* 0x000fea0003800200 */
.L_x_5704:
        /* <DEDUP_REMOVED lines=91> */
.L_x_5709:
[----:B------:R-:W-:Y:S05]  /*3340*/  BSYNC.RECONVERGENT B4 ;  /* 0x0000000000047941 */ /* 0x000fea0003800200 */
.L_x_5708:
[----:B------:R-:W-:Y:S01]  /*3350*/  DADD R2, R24, R2 ;  /* 0x0000000018027229 */ /* 0x000fe20000000002 */
[----:B------:R-:W-:Y:S01]  /*3360*/  UMOV UR6, 0x8fb9f87e ;  /* 0x8fb9f87e00067882 */ /* 0x000fe20000000000 */
[----:B------:R-:W-:Y:S02]  /*3370*/  UMOV UR7, 0x408633ce ;  /* 0x408633ce00077882 */ /* 0x000fe40000000000 */
[----:B------:R-:W-:-:S06]  /*3380*/  DSETP.GE.AND P0, PT, R26, UR6, PT ;  /* 0x000000061a007e2a */ /* 0x000fcc000bf06000 */
[----:B------:R-:W-:Y:S02]  /*3390*/  FSEL R26, R2, RZ, !P0 ;  /* 0x000000ff021a7208 */ /* 0x000fe40004000000 */
[----:B------:R-:W-:Y:S01]  /*33a0*/  FSEL R27, R3, +QNAN , !P0 ;  /* 0x7ff00000031b7808 */ /* 0x000fe20004000000 */
[----:B------:R-:W-:Y:S06]  /*33b0*/  BRA `(.L_x_5710) ;  /* 0x00000000005c7947 */ /* 0x000fec0003800000 */
.L_x_5707:
        /* <DEDUP_REMOVED lines=23> */
.L_x_5710:
[----:B------:R-:W-:Y:S05]  /*3530*/  BSYNC.RECONVERGENT B1 ;  /* 0x0000000000017941 */ /* 0x000fea0003800200 */
.L_x_5706:
        /* <DEDUP_REMOVED lines=29> */
.L_x_5712:
[----:B------:R-:W-:Y:S05]  /*3710*/  BSYNC.RECONVERGENT B1 ;  /* 0x0000000000017941 */ /* 0x000fea0003800200 */
.L_x_5711:
        /* <DEDUP_REMOVED lines=27> */
.L_x_5714:
[----:B------:R-:W-:Y:S05]  /*38d0*/  BSYNC.RECONVERGENT B1 ;  /* 0x0000000000017941 */ /* 0x000fea0003800200 */
.L_x_5713:
        /* <DEDUP_REMOVED lines=24> */
.L_x_5716:
[----:B------:R-:W-:Y:S05]  /*3a60*/  BSYNC.RECONVERGENT B1 ;  /* 0x0000000000017941 */ /* 0x000fea0003800200 */
.L_x_5715:
[----:B------:R-:W-:Y:S02]  /*3a70*/  IMAD.MOV.U32 R24, RZ, RZ, R2 ;  /* 0x000000ffff187224 */ /* 0x000fe400078e0002 */
[----:B------:R-:W-:Y:S01]  /*3a80*/  IMAD.MOV.U32 R25, RZ, RZ, R3 ;  /* 0x000000ffff197224 */ /* 0x000fe200078e0003 */
[----:B------:R-:W-:Y:S06]  /*3a90*/  BRA `(.L_x_5717) ;  /* 0x0000001000647947 */ /* 0x000fec0003800000 */
.L_x_5701:
        /* <DEDUP_REMOVED lines=60> */
.L_x_5719:
[----:B------:R-:W-:Y:S05]  /*3e60*/  BSYNC.RECONVERGENT B0 ;  /* 0x0000000000007941 */ /* 0x000fea0003800200 */
.L_x_5718:
        /* <DEDUP_REMOVED lines=27> */
.L_x_5721:
[----:B------:R-:W-:Y:S05]  /*4020*/  BSYNC.RECONVERGENT B4 ;  /* 0x0000000000047941 */ /* 0x000fea0003800200 */
.L_x_5720:
        /* <DEDUP_REMOVED lines=35> */
[----:B------:R-:W-:Y:S01]  /*4260*/  MOV R10, R3 ;  /* 0x00000003000a7202 */ /* 0x000fe20000000f00 */
[----:B------:R-:W-:Y:S02]  /*4270*/  IMAD.MOV.U32 R44, RZ, RZ, R4 ;  /* 0x000000ffff2c7224 */ /* 0x000fe400078e0004 */
[----:B------:R-:W-:-:S07]  /*4280*/  IMAD.MOV.U32 R45, RZ, RZ, R5 ;  /* 0x000000ffff2d7224 */ /* 0x000fce00078e0005 */
.L_x_5723:
[----:B------:R-:W-:Y:S05]  /*4290*/  BSYNC.RECONVERGENT B4 ;  /* 0x0000000000047941 */ /* 0x000fea0003800200 */
.L_x_5722:
        /* <DEDUP_REMOVED lines=38> */
.L_x_5700:
[----:B------:R-:W-:-:S10]  /*4500*/  DADD R40, R8, -R8 ;  /* 0x0000000008287229 */ /* 0x000fd40000000808 */
[----:B------:R-:W-:Y:S02]  /*4510*/  IMAD.MOV.U32 R24, RZ, RZ, R40 ;  /* 0x000000ffff187224 */ /* 0x000fe400078e0028 */
[----:B------:R-:W-:Y:S01]  /*4520*/  IMAD.MOV.U32 R25, RZ, RZ, R41 ;  /* 0x000000ffff197224 */ /* 0x000fe200078e0029 */
[----:B------:R-:W-:Y:S06]  /*4530*/  BRA `(.L_x_5717) ;  /* 0x0000000400bc7947 */ /* 0x000fec0003800000 */
.L_x_5699:
        /* <DEDUP_REMOVED lines=36> */
.L_x_5727:
[----:B------:R-:W-:Y:S05]  /*4780*/  BSYNC.RECONVERGENT B5 ;  /* 0x0000000000057941 */ /* 0x000fea0003800200 */
.L_x_5726:
        /* <DEDUP_REMOVED lines=38> */
.L_x_5729:
[----:B------:R-:W-:Y:S05]  /*49f0*/  BSYNC.RECONVERGENT B5 ;  /* 0x0000000000057941 */ /* 0x000fea0003800200 */
.L_x_5728:
        /* <DEDUP_REMOVED lines=31> */
.L_x_5725:
[----:B------:R-:W-:Y:S05]  /*4bf0*/  BSYNC.RECONVERGENT B4 ;  /* 0x0000000000047941 */ /* 0x000fea0003800200 */
.L_x_5724:
[----:B------:R-:W-:Y:S01]  /*4c00*/  LOP3.LUT R25, RZ, 0x80000000, R9, 0xb8, !PT ;  /* 0x80000000ff197812 */ /* 0x000fe200078eb809 */
[----:B------:R-:W-:Y:S02]  /*4c10*/  VIADD R41, R41, 0xc0000000 ;  /* 0xc000000029297836 */ /* 0x000fe40000000000 */
[----:B------:R-:W-:-:S07]  /*4c20*/  IMAD.MOV.U32 R24, RZ, RZ, RZ ;  /* 0x000000ffff187224 */ /* 0x000fce00078e00ff */
.L_x_5717:
[----:B------:R-:W-:Y:S05]  /*4c30*/  BSYNC.RECONVERGENT B2 ;  /* 0x0000000000027941 */ /* 0x000fea0003800200 */
.L_x_5698:
[----:B------:R-:W-:-:S11]  /*4c40*/  DADD R26, -RZ, -R40 ;  /* 0x00000000ff1a7229 */ /* 0x000fd60000000928 */
.L_x_5697:
[----:B------:R-:W-:Y:S05]  /*4c50*/  BSYNC.RECONVERGENT B3 ;  /* 0x0000000000037941 */ /* 0x000fea0003800200 */
.L_x_5696:
[----:B------:R-:W-:Y:S01]  /*4c60*/  VIADD R0, R34, 0x100 ;  /* 0x0000010022007836 */ /* 0x000fe20000000000 */
[----:B------:R-:W-:Y:S01]  /*4c70*/  BSSY.RECONVERGENT B3, `(.L_x_5730) ;  /* 0x0000250000037945 */ /* 0x000fe20003800200 */
[----:B------:R-:W-:Y:S02]  /*4c80*/  CS2R R10, SRZ ;  /* 0x00000000000a7805 */ /* 0x000fe4000001ff00 */
        /* <DEDUP_REMOVED lines=33> */
.L_x_5737:
[----:B------:R-:W-:Y:S05]  /*4ea0*/  BSYNC.RECONVERGENT B4 ;  /* 0x0000000000047941 */ /* 0x000fea0003800200 */
.L_x_5736:
        /* <DEDUP_REMOVED lines=63> */
.L_x_5739:
[----:B------:R-:W-:Y:S05]  /*52a0*/  BSYNC.RECONVERGENT B0 ;  /* 0x0000000000007941 */ /* 0x000fea0003800200 */
.L_x_5738:
        /* <DEDUP_REMOVED lines=91> */
.L_x_5743:
[----:B------:R-:W-:Y:S05]  /*5860*/  BSYNC.RECONVERGENT B4 ;  /* 0x0000000000047941 */ /* 0x000fea0003800200 */
.L_x_5742:
[----:B------:R-:W-:Y:S01]  /*5870*/  DADD R2, R12, R2 ;  /* 0x000000000c027229 */ /* 0x000fe20000000002 */
[----:B------:R-:W-:Y:S01]  /*5880*/  UMOV UR6, 0x8fb9f87e ;  /* 0x8fb9f87e00067882 */ /* 0x000fe20000000000 */
[----:B------:R-:W-:Y:S02]  /*5890*/  UMOV UR7, 0x408633ce ;  /* 0x408633ce00077882 */ /* 0x000fe40000000000 */
[----:B------:R-:W-:-:S06]  /*58a0*/  DSETP.GE.AND P0, PT, R14, UR6, PT ;  /* 0x000000060e007e2a */ /* 0x000fcc000bf06000 */
[----:B------:R-:W-:Y:S02]  /*58b0*/  FSEL R14, R2, RZ, !P0 ;  /* 0x000000ff020e7208 */ /* 0x000fe40004000000 */
[----:B------:R-:W-:Y:S01]  /*58c0*/  FSEL R15, R3, +QNAN , !P0 ;  /* 0x7ff00000030f7808 */ /* 0x000fe20004000000 */
[----:B------:R-:W-:Y:S06]  /*58d0*/  BRA `(.L_x_5744) ;  /* 0x00000000005c7947 */ /* 0x000fec0003800000 */
.L_x_5741:
        /* <DEDUP_REMOVED lines=23> */
.L_x_5744:
[----:B------:R-:W-:Y:S05]  /*5a50*/  BSYNC.RECONVERGENT B1 ;  /* 0x0000000000017941 */ /* 0x000fea0003800200 */
.L_x_5740:
        /* <DEDUP_REMOVED lines=29> */
.L_x_5746:
[----:B------:R-:W-:Y:S05]  /*5c30*/  BSYNC.RECONVERGENT B1 ;  /* 0x0000000000017941 */ /* 0x000fea0003800200 */
.L_x_5745:
        /* <DEDUP_REMOVED lines=27> */
.L_x_5748:
[----:B------:R-:W-:Y:S05]  /*5df0*/  BSYNC.RECONVERGENT B1 ;  /* 0x0000000000017941 */ /* 0x000fea0003800200 */
.L_x_5747:
        /* <DEDUP_REMOVED lines=24> */
.L_x_5750:
[----:B------:R-:W-:Y:S05]  /*5f80*/  BSYNC.RECONVERGENT B1 ;  /* 0x0000000000017941 */ /* 0x000fea0003800200 */
.L_x_5749:
[----:B------:R-:W-:Y:S02]  /*5f90*/  IMAD.MOV.U32 R8, RZ, RZ, R2 ;  /* 0x000000ffff087224 */ /* 0x000fe400078e0002 */
[----:B------:R-:W-:Y:S01]  /*5fa0*/  IMAD.MOV.U32 R9, RZ, RZ, R3 ;  /* 0x000000ffff097224 */ /* 0x000fe200078e0003 */
[----:B------:R-:W-:Y:S06]  /*5fb0*/  BRA `(.L_x_5751) ;  /* 0x0000001000647947 */ /* 0x000fec0003800000 */
.L_x_5735:
[----:B0-----:R-:W-:Y:S01]  /*5fc0*/  MOV R2, 0x652b82fe ;  /* 0x652b82fe00027802 */ /* 0x001fe20000000f00 */
        /* <DEDUP_REMOVED lines=59> */
.L_x_5753:
[----:B------:R-:W-:Y:S05]  /*6380*/  BSYNC.RECONVERGENT B0 ;  /* 0x0000000000007941 */ /* 0x000fea0003800200 */
.L_x_5752:
        /* <DEDUP_REMOVED lines=27> */
.L_x_5755:
[----:B------:R-:W-:Y:S05]  /*6540*/  BSYNC.RECONVERGENT B4 ;  /* 0x0000000000047941 */ /* 0x000fea0003800200 */
.L_x_5754:
        /* <DEDUP_REMOVED lines=38> */
.L_x_5757:
[----:B------:R-:W-:Y:S05]  /*67b0*/  BSYNC.RECONVERGENT B4 ;  /* 0x0000000000047941 */ /* 0x000fea0003800200 */
.L_x_5756:
        /* <DEDUP_REMOVED lines=38> */
.L_x_5734:
[----:B------:R-:W-:-:S10]  /*6a20*/  DADD R40, R12, -R12 ;  /* 0x000000000c287229 */ /* 0x000fd4000000080c */
[----:B------:R-:W-:Y:S02]  /*6a30*/  IMAD.MOV.U32 R8, RZ, RZ, R40 ;  /* 0x000000ffff087224 */ /* 0x000fe400078e0028 */
[----:B------:R-:W-:Y:S01]  /*6a40*/  IMAD.MOV.U32 R9, RZ, RZ, R41 ;  /* 0x000000ffff097224 */ /* 0x000fe200078e0029 */
[----:B------:R-:W-:Y:S06]  /*6a50*/  BRA `(.L_x_5751) ;  /* 0x0000000400bc7947 */ /* 0x000fec0003800000 */
.L_x_5733:
        /* <DEDUP_REMOVED lines=36> */
.L_x_5761:
[----:B------:R-:W-:Y:S05]  /*6ca0*/  BSYNC.RECONVERGENT B5 ;  /* 0x0000000000057941 */ /* 0x000fea0003800200 */
.L_x_5760:
        /* <DEDUP_REMOVED lines=38> */
.L_x_5763:
[----:B------:R-:W-:Y:S05]  /*6f10*/  BSYNC.RECONVERGENT B5 ;  /* 0x0000000000057941 */ /* 0x000fea0003800200 */
.L_x_5762:
        /* <DEDUP_REMOVED lines=31> */
.L_x_5759:
[----:B------:R-:W-:Y:S05]  /*7110*/  BSYNC.RECONVERGENT B4 ;  /* 0x0000000000047941 */ /* 0x000fea0003800200 */
.L_x_5758:
[----:B------:R-:W-:Y:S01]  /*7120*/  LOP3.LUT R9, RZ, 0x80000000, R13, 0xb8, !PT ;  /* 0x80000000ff097812 */ /* 0x000fe200078eb80d */
[----:B------:R-:W-:Y:S02]  /*7130*/  VIADD R41, R41, 0xc0000000 ;  /* 0xc000000029297836 */ /* 0x000fe40000000000 */
[----:B------:R-:W-:-:S07]  /*7140*/  IMAD.MOV.U32 R8, RZ, RZ, RZ ;  /* 0x000000ffff087224 */ /* 0x000fce00078e00ff */
.L_x_5751:
[----:B------:R-:W-:Y:S05]  /*7150*/  BSYNC.RECONVERGENT B2 ;  /* 0x0000000000027941 */ /* 0x000fea0003800200 */
.L_x_5732:
[----:B------:R-:W-:-:S11]  /*7160*/  DADD R10, -RZ, -R40 ;  /* 0x00000000ff0a7229 */ /* 0x000fd60000000928 */
.L_x_5731:
[----:B------:R-:W-:Y:S05]  /*7170*/  BSYNC.RECONVERGENT B3 ;  /* 0x0000000000037941 */ /* 0x000fea0003800200 */
.L_x_5730:
[----:B------:R-:W-:Y:S01]  /*7180*/  VIADD R34, R34, 0x180 ;  /* 0x0000018022227836 */ /* 0x000fe20000000000 */
[----:B------:R-:W-:Y:S01]  /*7190*/  BSSY.RECONVERGENT B3, `(.L_x_5764) ;  /* 0x0000251000037945 */ /* 0x000fe20003800200 */
[----:B0-----:R-:W-:Y:S02]  /*71a0*/  CS2R R6, SRZ ;  /* 0x0000000000067805 */ /* 0x001fe4000001ff00 */
        /* <DEDUP_REMOVED lines=33> */
.L_x_5771:
[----:B------:R-:W-:Y:S05]  /*73c0*/  BSYNC.RECONVERGENT B4 ;  /* 0x0000000000047941 */ /* 0x000fea0003800200 */
.L_x_5770:
        /* <DEDUP_REMOVED lines=63> */
.L_x_5773:
[----:B------:R-:W-:Y:S05]  /*77c0*/  BSYNC.RECONVERGENT B0 ;  /* 0x0000000000007941 */ /* 0x000fea0003800200 */
.L_x_5772:
        /* <DEDUP_REMOVED lines=91> */
.L_x_5777:
[----:B------:R-:W-:Y:S05]  /*7d80*/  BSYNC.RECONVERGENT B4 ;  /* 0x0000000000047941 */ /* 0x000fea0003800200 */
.L_x_5776:
[----:B------:R-:W-:Y:S01]  /*7d90*/  DADD R2, R16, R2 ;  /* 0x0000000010027229 */ /* 0x000fe20000000002 */
[----:B------:R-:W-:Y:S01]  /*7da0*/  UMOV UR6, 0x8fb9f87e ;  /* 0x8fb9f87e00067882 */ /* 0x000fe20000000000 */
[----:B------:R-:W-:Y:S02]  /*7db0*/  UMOV UR7, 0x408633ce ;  /* 0x408633ce00077882 */ /* 0x000fe40000000000 */
[----:B------:R-:W-:-:S06]  /*7dc0*/  DSETP.GE.AND P0, PT, R18, UR6, PT ;  /* 0x0000000612007e2a */ /* 0x000fcc000bf06000 */
[----:B------:R-:W-:Y:S02]  /*7dd0*/  FSEL R18, R2, RZ, !P0 ;  /* 0x000000ff02127208 */ /* 0x000fe40004000000 */
[----:B------:R-:W-:Y:S01]  /*7de0*/  FSEL R19, R3, +QNAN , !P0 ;  /* 0x7ff0000003137808 */ /* 0x000fe20004000000 */
[----:B------:R-:W-:Y:S06]  /*7df0*/  BRA `(.L_x_5778) ;  /* 0x00000000005c7947 */ /* 0x000fec0003800000 */
.L_x_5775:
        /* <DEDUP_REMOVED lines=23> */
.L_x_5778:
[----:B------:R-:W-:Y:S05]  /*7f70*/  BSYNC.RECONVERGENT B1 ;  /* 0x0000000000017941 */ /* 0x000fea0003800200 */
.L_x_5774:
        /* <DEDUP_REMOVED lines=29> */
.L_x_5780:
[----:B------:R-:W-:Y:S05]  /*8150*/  BSYNC.RECONVERGENT B1 ;  /* 0x0000000000017941 */ /* 0x000fea0003800200 */
.L_x_5779:
        /* <DEDUP_REMOVED lines=27> */
.L_x_5782:
[----:B------:R-:W-:Y:S05]  /*8310*/  BSYNC.RECONVERGENT B1 ;  /* 0x0000000000017941 */ /* 0x000fea0003800200 */
.L_x_5781:
        /* <DEDUP_REMOVED lines=24> */
.L_x_5784:
[----:B------:R-:W-:Y:S05]  /*84a0*/  BSYNC.RECONVERGENT B1 ;  /* 0x0000000000017941 */ /* 0x000fea0003800200 */
.L_x_5783:
[----:B------:R-:W-:Y:S02]  /*84b0*/  IMAD.MOV.U32 R4, RZ, RZ, R2 ;  /* 0x000000ffff047224 */ /* 0x000fe400078e0002 */
[----:B------:R-:W-:Y:S01]  /*84c0*/  IMAD.MOV.U32 R5, RZ, RZ, R3 ;  /* 0x000000ffff057224 */ /* 0x000fe200078e0003 */
[----:B------:R-:W-:Y:S06]  /*84d0*/  BRA `(.L_x_5785) ;  /* 0x0000001000687947 */ /* 0x000fec0003800000 */
.L_x_5769:
        /* <DEDUP_REMOVED lines=60> */
.L_x_5787:
[----:B------:R-:W-:Y:S05]  /*88a0*/  BSYNC.RECONVERGENT B0 ;  /* 0x0000000000007941 */ /* 0x000fea0003800200 */
.L_x_5786:
        /* <DEDUP_REMOVED lines=27> */
.L_x_5789:
[----:B------:R-:W-:Y:S05]  /*8a60*/  BSYNC.RECONVERGENT B4 ;  /* 0x0000000000047941 */ /* 0x000fea0003800200 */
.L_x_5788:
        /* <DEDUP_REMOVED lines=38> */
.L_x_5791:
[----:B------:R-:W-:Y:S05]  /*8cd0*/  BSYNC.RECONVERGENT B4 ;  /* 0x0000000000047941 */ /* 0x000fea0003800200 */
.L_x_5790:
        /* <DEDUP_REMOVED lines=12> */
[----:B------:R-:W-:Y:S01]  /*8da0*/  IMAD.MOV.U32 R40, RZ, RZ, RZ ;  /* 0x000000ffff287224 */ /* 0x000fe200078e00ff */
[----:B------:R-:W-:Y:S01]  /*8db0*/  ISETP.NE.U32.AND P0, PT, R12, 0x1, PT ;  /* 0x000000010c00780c */ /* 0x000fe20003f05070 */
[----:B------:R-:W-:Y:S01]  /*8dc0*/  IMAD.MOV.U32 R12, RZ, RZ, 0x20fd8164 ;  /* 0x20fd8164ff0c7424 */ /* 0x000fe200078e00ff */
[----:B------:R-:W-:-:S02]  /*8dd0*/  DMUL R44, R44, 4 ;  /* 0x401000002c2c7828 */ /* 0x000fc40000000000 */
        /* <DEDUP_REMOVED lines=22> */
.L_x_5768:
[----:B------:R-:W-:-:S10]  /*8f40*/  DADD R40, R16, -R16 ;  /* 0x0000000010287229 */ /* 0x000fd40000000810 */
[----:B------:R-:W-:Y:S02]  /*8f50*/  IMAD.MOV.U32 R4, RZ, RZ, R40 ;  /* 0x000000ffff047224 */ /* 0x000fe400078e0028 */
[----:B------:R-:W-:Y:S01]  /*8f60*/  IMAD.MOV.U32 R5, RZ, RZ, R41 ;  /* 0x000000ffff057224 */ /* 0x000fe200078e0029 */
[----:B------:R-:W-:Y:S06]  /*8f70*/  BRA `(.L_x_5785) ;  /* 0x0000000400c07947 */ /* 0x000fec0003800000 */
.L_x_5767:
        /* <DEDUP_REMOVED lines=36> */
.L_x_5795:
[----:B------:R-:W-:Y:S05]  /*91c0*/  BSYNC.RECONVERGENT B5 ;  /* 0x0000000000057941 */ /* 0x000fea0003800200 */
.L_x_5794:
        /* <DEDUP_REMOVED lines=39> */
.L_x_5797:
[----:B------:R-:W-:Y:S05]  /*9440*/  BSYNC.RECONVERGENT B5 ;  /* 0x0000000000057941 */ /* 0x000fea0003800200 */
.L_x_5796:
        /* <DEDUP_REMOVED lines=31> */
.L_x_5793:
[----:B------:R-:W-:Y:S05]  /*9640*/  BSYNC.RECONVERGENT B4 ;  /* 0x0000000000047941 */ /* 0x000fea0003800200 */
.L_x_5792:
[----:B------:R-:W-:Y:S01]  /*9650*/  LOP3.LUT R5, RZ, 0x80000000, R17, 0xb8, !PT ;  /* 0x80000000ff057812 */ /* 0x000fe200078eb811 */
[----:B------:R-:W-:Y:S02]  /*9660*/  VIADD R41, R41, 0xc0000000 ;  /* 0xc000000029297836 */ /* 0x000fe40000000000 */
[----:B------:R-:W-:-:S07]  /*9670*/  IMAD.MOV.U32 R4, RZ, RZ, RZ ;  /* 0x000000ffff047224 */ /* 0x000fce00078e00ff */
.L_x_5785:
[----:B------:R-:W-:Y:S05]  /*9680*/  BSYNC.RECONVERGENT B2 ;  /* 0x0000000000027941 */ /* 0x000fea0003800200 */
.L_x_5766:
[----:B------:R-:W-:-:S11]  /*9690*/  DADD R6, -RZ, -R40 ;  /* 0x00000000ff067229 */ /* 0x000fd60000000928 */
.L_x_5765:
[----:B------:R-:W-:Y:S05]  /*96a0*/  BSYNC.RECONVERGENT B3 ;  /* 0x0000000000037941 */ /* 0x000fea0003800200 */
.L_x_5764:
[----:B------:R-:W0:Y:S01]  /*96b0*/  S2R R0, SR_TID.X ;  /* 0x0000000000007919 */ /* 0x000e220000002100 */
[----:B------:R-:W-:Y:S01]  /*96c0*/  BSSY.RECONVERGENT B0, `(.L_x_5798) ;  /* 0x0000014000007945 */ /* 0x000fe20003800200 */
[----:B0-----:R-:W-:-:S13]  /*96d0*/  ISETP.GE.AND P1, PT, R0, R35, PT ;  /* 0x000000230000720c */ /* 0x001fda0003f26270 */
[----:B------:R-:W0:Y:S01]  /*96e0*/  @!P1 LDC.64 R2, c[0x0][0x388] ;  /* 0x0000e200ff029b82 */ /* 0x000e220000000a00 */
[----:B------:R-:W-:Y:S02]  /*96f0*/  @!P1 IMAD R13, R33, 0x200, R0 ;  /* 0x00000200210d9824 */ /* 0x000fe400078e0200 */
[----:B------:R-:W-:-:S04]  /*9700*/  @!P1 VIADD R12, R0, 0x80 ;  /* 0x00000080000c9836 */ /* 0x000fc80000000000 */
[----:B------:R-:W-:-:S05]  /*9710*/  @!P1 IMAD.MOV.U32 R0, RZ, RZ, R12 ;  /* 0x000000ffff009224 */ /* 0x000fca00078e000c */
[----:B------:R-:W-:Y:S01]  /*9720*/  ISETP.GE.AND P0, PT, R0, R35, PT ;  /* 0x000000230000720c */ /* 0x000fe20003f06270 */
[----:B0-----:R-:W-:-:S05]  /*9730*/  @!P1 IMAD.WIDE.U32 R2, R13, 0x10, R2 ;  /* 0x000000100d029825 */ /* 0x001fca00078e0002 */
[----:B------:R0:W-:Y:S07]  /*9740*/  @!P1 STG.E.128 desc[UR4][R2.64], R20 ;  /* 0x0000001402009986 */ /* 0x0001ee000c101d04 */
[----:B------:R-:W-:Y:S05]  /*9750*/  @P0 BRA `(.L_x_5799) ;  /* 0x0000000000280947 */ /* 0x000fea0003800000 */
[----:B0-----:R-:W0:Y:S01]  /*9760*/  LDC.64 R2, c[0x0][0x388] ;  /* 0x0000e200ff027b82 */ /* 0x001e220000000a00 */
[----:B------:R-:W-:Y:S01]  /*9770*/  LEA R13, R33, R0, 0x9 ;  /* 0x00000000210d7211 */ /* 0x000fe200078e48ff */
[----:B------:R-:W-:-:S05]  /*9780*/  VIADD R0, R0, 0x80 ;  /* 0x0000008000007836 */ /* 0x000fca0000000000 */
[----:B------:R-:W-:-:S13]  /*9790*/  ISETP.GE.AND P0, PT, R0, R35, PT ;  /* 0x000000230000720c */ /* 0x000fda0003f06270 */
[----:B------:R-:W-:Y:S02]  /*97a0*/  @!P0 IMAD R15, R33, 0x200, R0 ;  /* 0x00000200210f8824 */ /* 0x000fe400078e0200 */
[----:B------:R-:W-:Y:S02]  /*97b0*/  @!P0 VIADD R0, R0, 0x80 ;  /* 0x0000008000008836 */ /* 0x000fe40000000000 */
[----:B0-----:R-:W-:-:S04]  /*97c0*/  IMAD.WIDE.U32 R12, R13, 0x10, R2 ;  /* 0x000000100d0c7825 */ /* 0x001fc800078e0002 */
[----:B------:R-:W-:Y:S01]  /*97d0*/  @!P0 IMAD.WIDE.U32 R2, R15, 0x10, R2 ;  /* 0x000000100f028825 */ /* 0x000fe200078e0002 */
[----:B------:R1:W-:Y:S04]  /*97e0*/  STG.E.128 desc[UR4][R12.64], R24 ;  /* 0x000000180c007986 */ /* 0x0003e8000c101d04 */
[----:B------:R1:W-:Y:S02]  /*97f0*/  @!P0 STG.E.128 desc[UR4][R2.64], R8 ;  /* 0x0000000802008986 */ /* 0x0003e4000c101d04 */
.L_x_5799:
[----:B------:R-:W-:Y:S05]  /*9800*/  BSYNC.RECONVERGENT B0 ;  /* 0x0000000000007941 */ /* 0x000fea0003800200 */
.L_x_5798:
[----:B------:R-:W-:-:S13]  /*9810*/  ISETP.GE.AND P0, PT, R0, R35, PT ;  /* 0x000000230000720c */ /* 0x000fda0003f06270 */
[----:B------:R-:W-:Y:S05]  /*9820*/  @P0 EXIT ;  /* 0x000000000000094d */ /* 0x000fea0003800000 */
[----:B01----:R-:W0:Y:S01]  /*9830*/  LDC.64 R2, c[0x0][0x388] ;  /* 0x0000e200ff027b82 */ /* 0x003e220000000a00 */
[----:B------:R-:W-:-:S04]  /*9840*/  IMAD R33, R33, 0x200, R0 ;  /* 0x0000020021217824 */ /* 0x000fc800078e0200 */
[----:B0-----:R-:W-:-:S05]  /*9850*/  IMAD.WIDE.U32 R2, R33, 0x10, R2 ;  /* 0x0000001021027825 */ /* 0x001fca00078e0002 */
[----:B------:R-:W-:Y:S01]  /*9860*/  STG.E.128 desc[UR4][R2.64], R4 ;  /* 0x0000000402007986 */ /* 0x000fe2000c101d04 */
[----:B------:R-:W-:Y:S05]  /*9870*/  EXIT ;  /* 0x000000000000794d */ /* 0x000fea0003800000 */
        .weak           $__internal_6_$__cuda_sm20_div_rn_f64_full
        .type           $__internal_6_$__cuda_sm20_div_rn_f64_full,@function
        .size           $__internal_6_$__cuda_sm20_div_rn_f64_full,($__internal_7_$__cuda_sm20_dsqrt_rn_f64_mediumpath_v1 - $__internal_6_$__cuda_sm20_div_rn_f64_full)
$__internal_6_$__cuda_sm20_div_rn_f64_full:
[C---:B------:R-:W-:Y:S01]  /*9880*/  FSETP.GEU.AND P0, PT, |R2|.reuse, 1.469367938527859385e-39, PT ;  /* 0x001000000200780b */ /* 0x040fe20003f0e200 */
[--C-:B------:R-:W-:Y:S01]  /*9890*/  IMAD.MOV.U32 R28, RZ, RZ, R5.reuse ;  /* 0x000000ffff1c7224 */ /* 0x100fe200078e0005 */
[----:B------:R-:W-:Y:S01]  /*98a0*/  LOP3.LUT R6, R2, 0x800fffff, RZ, 0xc0, !PT ;  /* 0x800fffff02067812 */ /* 0x000fe200078ec0ff */
[----:B------:R-:W-:Y:S01]  /*98b0*/  IMAD.MOV.U32 R29, RZ, RZ, R2 ;  /* 0x000000ffff1d7224 */ /* 0x000fe200078e0002 */
[----:B------:R-:W-:Y:S01]  /*98c0*/  BSSY.RECONVERGENT B0, `(.L_x_5800) ;  /* 0x000005c000007945 */ /* 0x000fe20003800200 */
[----:B------:R-:W-:Y:S01]  /*98d0*/  IMAD.MOV.U32 R30, RZ, RZ, R5 ;  /* 0x000000ffff1e7224 */ /* 0x000fe200078e0005 */
[----:B------:R-:W-:Y:S01]  /*98e0*/  LOP3.LUT R31, R6, 0x3ff00000, RZ, 0xfc, !PT ;  /* 0x3ff00000061f7812 */ /* 0x000fe200078efcff */
[----:B------:R-:W-:Y:S02]  /*98f0*/  IMAD.MOV.U32 R39, RZ, RZ, R3 ;  /* 0x000000ffff277224 */ /* 0x000fe400078e0003 */
[----:B------:R-:W-:Y:S02]  /*9900*/  IMAD.MOV.U32 R36, RZ, RZ, 0x1 ;  /* 0x00000001ff247424 */ /* 0x000fe400078e00ff */
[----:B------:R-:W-:Y:S01]  /*9910*/  IMAD.MOV.U32 R38, RZ, RZ, R4 ;  /* 0x000000ffff267224 */ /* 0x000fe200078e0004 */
[C---:B------:R-:W-:Y:S01]  /*9920*/  FSETP.GEU.AND P2, PT, |R39|.reuse, 1.469367938527859385e-39, PT ;  /* 0x001000002700780b */ /* 0x040fe20003f4e200 */
[----:B------:R-:W-:Y:S01]  /*9930*/  @!P0 DMUL R30, R28, 8.98846567431157953865e+307 ;  /* 0x7fe000001c1e8828 */ /* 0x000fe20000000000 */
[----:B------:R-:W-:Y:S01]  /*9940*/  LOP3.LUT R3, R39, 0x7ff00000, RZ, 0xc0, !PT ;  /* 0x7ff0000027037812 */ /* 0x000fe200078ec0ff */
[----:B------:R-:W-:Y:S01]  /*9950*/  IMAD.MOV.U32 R42, RZ, RZ, R38 ;  /* 0x000000ffff2a7224 */ /* 0x000fe200078e0026 */
[----:B------:R-:W-:Y:S01]  /*9960*/  LOP3.LUT R4, R2, 0x7ff00000, RZ, 0xc0, !PT ;  /* 0x7ff0000002047812 */ /* 0x000fe200078ec0ff */
[----:B------:R-:W-:-:S02]  /*9970*/  IMAD.MOV.U32 R2, RZ, RZ, 0x1ca00000 ;  /* 0x1ca00000ff027424 */ /* 0x000fc400078e00ff */
[----:B------:R-:W0:Y:S01]  /*9980*/  MUFU.RCP64H R37, R31 ;  /* 0x0000001f00257308 */ /* 0x000e220000001800 */
[----:B------:R-:W-:-:S03]  /*9990*/  ISETP.GE.U32.AND P1, PT, R3, R4, PT ;  /* 0x000000040300720c */ /* 0x000fc60003f26070 */
[----:B------:R-:W-:Y:S02]  /*99a0*/  @!P0 LOP3.LUT R4, R31, 0x7ff00000, RZ, 0xc0, !PT ;  /* 0x7ff000001f048812 */ /* 0x000fe400078ec0ff */
[----:B------:R-:W-:-:S04]  /*99b0*/  @!P2 LOP3.LUT R5, R29, 0x7ff00000, RZ, 0xc0, !PT ;  /* 0x7ff000001d05a812 */ /* 0x000fc800078ec0ff */
[----:B------:R-:W-:Y:S02]  /*99c0*/  @!P2 ISETP.GE.U32.AND P3, PT, R3, R5, PT ;  /* 0x000000050300a20c */ /* 0x000fe40003f66070 */
[----:B------:R-:W-:-:S04]  /*99d0*/  SEL R5, R2, 0x63400000, !P1 ;  /* 0x6340000002057807 */ /* 0x000fc80004800000 */
[----:B------:R-:W-:Y:S01]  /*99e0*/  LOP3.LUT R43, R5, 0x800fffff, R39, 0xf8, !PT ;  /* 0x800fffff052b7812 */ /* 0x000fe200078ef827 */
[----:B0-----:R-:W-:Y:S01]  /*99f0*/  DFMA R6, R36, -R30, 1 ;  /* 0x3ff000002406742b */ /* 0x001fe2000000081e */
[----:B------:R-:W-:-:S07]  /*9a00*/  IMAD.MOV.U32 R5, RZ, RZ, R3 ;  /* 0x000000ffff057224 */ /* 0x000fce00078e0003 */
[----:B------:R-:W-:-:S08]  /*9a10*/  DFMA R6, R6, R6, R6 ;  /* 0x000000060606722b */ /* 0x000fd00000000006 */
[----:B------:R-:W-:Y:S01]  /*9a20*/  DFMA R36, R36, R6, R36 ;  /* 0x000000062424722b */ /* 0x000fe20000000024 */
[----:B------:R-:W-:-:S04]  /*9a30*/  @!P2 SEL R6, R2, 0x63400000, !P3 ;  /* 0x634000000206a807 */ /* 0x000fc80005800000 */
[----:B------:R-:W-:-:S03]  /*9a40*/  @!P2 LOP3.LUT R6, R6, 0x80000000, R39, 0xf8, !PT ;  /* 0x800000000606a812 */ /* 0x000fc600078ef827 */
[----:B------:R-:W-:Y:S01]  /*9a50*/  DFMA R44, R36, -R30, 1 ;  /* 0x3ff00000242c742b */ /* 0x000fe2000000081e */
[----:B------:R-:W-:Y:S01]  /*9a60*/  @!P2 LOP3.LUT R7, R6, 0x100000, RZ, 0xfc, !PT ;  /* 0x001000000607a812 */ /* 0x000fe200078efcff */
[----:B------:R-:W-:-:S06]  /*9a70*/  @!P2 IMAD.MOV.U32 R6, RZ, RZ, RZ ;  /* 0x000000ffff06a224 */ /* 0x000fcc00078e00ff */
[----:B------:R-:W-:Y:S02]  /*9a80*/  DFMA R44, R36, R44, R36 ;  /* 0x0000002c242c722b */ /* 0x000fe40000000024 */
[----:B------:R-:W-:-:S08]  /*9a90*/  @!P2 DFMA R42, R42, 2, -R6 ;  /* 0x400000002a2aa82b */ /* 0x000fd00000000806 */
[----:B------:R-:W-:Y:S02]  /*9aa0*/  DMUL R6, R44, R42 ;  /* 0x0000002a2c067228 */ /* 0x000fe40000000000 */
[----:B------:R-:W-:-:S06]  /*9ab0*/  @!P2 LOP3.LUT R5, R43, 0x7ff00000, RZ, 0xc0, !PT ;  /* 0x7ff000002b05a812 */ /* 0x000fcc00078ec0ff */
[----:B------:R-:W-:-:S08]  /*9ac0*/  DFMA R36, R6, -R30, R42 ;  /* 0x8000001e0624722b */ /* 0x000fd0000000002a */
[----:B------:R-:W-:Y:S01]  /*9ad0*/  DFMA R36, R44, R36, R6 ;  /* 0x000000242c24722b */ /* 0x000fe20000000006 */
[----:B------:R-:W-:-:S05]  /*9ae0*/  VIADD R6, R5, 0xffffffff ;  /* 0xffffffff05067836 */ /* 0x000fca0000000000 */
[----:B------:R-:W-:Y:S01]  /*9af0*/  ISETP.GT.U32.AND P0, PT, R6, 0x7feffffe, PT ;  /* 0x7feffffe0600780c */ /* 0x000fe20003f04070 */
[----:B------:R-:W-:-:S05]  /*9b00*/  VIADD R6, R4, 0xffffffff ;  /* 0xffffffff04067836 */ /* 0x000fca0000000000 */
[----:B------:R-:W-:-:S13]  /*9b10*/  ISETP.GT.U32.OR P0, PT, R6, 0x7feffffe, P0 ;  /* 0x7feffffe0600780c */ /* 0x000fda0000704470 */
        /* <DEDUP_REMOVED lines=19> */
[----:B------:R-:W-:Y:S01]  /*9c50*/  IADD3 R2, PT, PT, -R2, -0x43300000, RZ ;  /* 0xbcd0000002027810 */ /* 0x000fe20007ffe1ff */
[----:B------:R-:W-:-:S06]  /*9c60*/  IMAD.MOV.U32 R4, RZ, RZ, RZ ;  /* 0x000000ffff047224 */ /* 0x000fcc00078e00ff */
[----:B------:R-:W-:Y:S02]  /*9c70*/  DFMA R4, R6, -R4, R36 ;  /* 0x800000040604722b */ /* 0x000fe40000000024 */
[----:B------:R-:W-:-:S08]  /*9c80*/  DMUL.RP R36, R36, R28 ;  /* 0x0000001c24247228 */ /* 0x000fd00000008000 */
[----:B------:R-:W-:Y:S02]  /*9c90*/  FSETP.NEU.AND P0, PT, |R5|, R2, PT ;  /* 0x000000020500720b */ /* 0x000fe40003f0d200 */
[----:B------:R-:W-:Y:S02]  /*9ca0*/  LOP3.LUT R3, R37, R3, RZ, 0x3c, !PT ;  /* 0x0000000325037212 */ /* 0x000fe400078e3cff */
[----:B------:R-:W-:Y:S02]  /*9cb0*/  FSEL R2, R36, R6, !P0 ;  /* 0x0000000624027208 */ /* 0x000fe40004000000 */
[----:B------:R-:W-:-:S03]  /*9cc0*/  FSEL R3, R3, R7, !P0 ;  /* 0x0000000703037208 */ /* 0x000fc60004000000 */
[----:B------:R-:W-:Y:S02]  /*9cd0*/  IMAD.MOV.U32 R6, RZ, RZ, R2 ;  /* 0x000000ffff067224 */ /* 0x000fe400078e0002 */
[----:B------:R-:W-:Y:S01]  /*9ce0*/  IMAD.MOV.U32 R7, RZ, RZ, R3 ;  /* 0x000000ffff077224 */ /* 0x000fe200078e0003 */
[----:B------:R-:W-:Y:S06]  /*9cf0*/  BRA `(.L_x_5802) ;  /* 0x0000000000607947 */ /* 0x000fec0003800000 */
.L_x_5801:
        /* <DEDUP_REMOVED lines=17> */
.L_x_5804:
[----:B------:R-:W-:Y:S01]  /*9e10*/  LOP3.LUT R2, R29, 0x80000, RZ, 0xfc, !PT ;  /* 0x000800001d027812 */ /* 0x000fe200078efcff */
[----:B------:R-:W-:-:S04]  /*9e20*/  IMAD.MOV.U32 R6, RZ, RZ, R28 ;  /* 0x000000ffff067224 */ /* 0x000fc800078e001c */
[----:B------:R-:W-:Y:S01]  /*9e30*/  IMAD.MOV.U32 R7, RZ, RZ, R2 ;  /* 0x000000ffff077224 */ /* 0x000fe200078e0002 */
[----:B------:R-:W-:Y:S06]  /*9e40*/  BRA `(.L_x_5802) ;  /* 0x00000000000c7947 */ /* 0x000fec0003800000 */
.L_x_5803:
[----:B------:R-:W-:Y:S01]  /*9e50*/  LOP3.LUT R2, R39, 0x80000, RZ, 0xfc, !PT ;  /* 0x0008000027027812 */ /* 0x000fe200078efcff */
[----:B------:R-:W-:-:S04]  /*9e60*/  IMAD.MOV.U32 R6, RZ, RZ, R38 ;  /* 0x000000ffff067224 */ /* 0x000fc800078e0026 */
[----:B------:R-:W-:-:S07]  /*9e70*/  IMAD.MOV.U32 R7, RZ, RZ, R2 ;  /* 0x000000ffff077224 */ /* 0x000fce00078e0002 */
.L_x_5802:
[----:B------:R-:W-:Y:S05]  /*9e80*/  BSYNC.RECONVERGENT B0 ;  /* 0x0000000000007941 */ /* 0x000fea0003800200 */
.L_x_5800:
[----:B------:R-:W-:Y:S02]  /*9e90*/  IMAD.MOV.U32 R4, RZ, RZ, R0 ;  /* 0x000000ffff047224 */ /* 0x000fe400078e0000 */
[----:B------:R-:W-:Y:S02]  /*9ea0*/  IMAD.MOV.U32 R5, RZ, RZ, 0x0 ;  /* 0x00000000ff057424 */ /* 0x000fe400078e00ff */
[----:B------:R-:W-:Y:S02]  /*9eb0*/  IMAD.MOV.U32 R3, RZ, RZ, R6 ;  /* 0x000000ffff037224 */ /* 0x000fe400078e0006 */
[----:B------:R-:W-:Y:S01]  /*9ec0*/  IMAD.MOV.U32 R2, RZ, RZ, R7 ;  /* 0x000000ffff027224 */ /* 0x000fe200078e0007 */
[----:B------:R-:W-:Y:S06]  /*9ed0*/  RET.REL.NODEC R4 `(_ZN2at6native27unrolled_elementwise_kernelIZZZNS0_15tan_kernel_cudaERNS_18TensorIteratorBaseEENKUlvE_clEvENKUlvE_clEvEUlN3c107complexIdEEE_St5arrayIPcLm2EELi4E23TrivialOffsetCalculatorILi1EjESE_NS0_6memory15LoadWithoutCastENSF_16StoreWithoutCastEEEviT_T0_T2_T3_T4_T5_) ;  /* 0xffffff6004487950 */ /* 0x000fec0003c3ffff */
        .weak           $__internal_7_$__cuda_sm20_dsqrt_rn_f64_mediumpath_v1
        .type           $__internal_7_$__cuda_sm20_dsqrt_rn_f64_mediumpath_v1,@function
        .size           $__internal_7_$__cuda_sm20_dsqrt_rn_f64_mediumpath_v1,($_ZN2at6native27unrolled_elementwise_kernelIZZZNS0_15tan_kernel_cudaERNS_18TensorIteratorBaseEENKUlvE_clEvENKUlvE_clEvEUlN3c107complexIdEEE_St5arrayIPcLm2EELi4E23TrivialOffsetCalculatorILi1EjESE_NS0_6memory15LoadWithoutCastENSF_16StoreWithoutCastEEEviT_T0_T2_T3_T4_T5_$__internal_trig_reduction_slowpathd - $__internal_7_$__cuda_sm20_dsqrt_rn_f64_mediumpath_v1)
$__internal_7_$__cuda_sm20_dsqrt_rn_f64_mediumpath_v1:
[----:B------:R-:W-:Y:S01]  /*9ee0*/  ISETP.GE.U32.AND P0, PT, R28, -0x3400000, PT ;  /* 0xfcc000001c00780c */ /* 0x000fe20003f06070 */
[----:B------:R-:W-:Y:S01]  /*9ef0*/  BSSY.RECONVERGENT B0, `(.L_x_5805) ;  /* 0x000002a000007945 */ /* 0x000fe20003800200 */
[----:B------:R-:W-:Y:S01]  /*9f00*/  LOP3.LUT R7, R7, R6, RZ, 0x3c, !PT ;  /* 0x0000000607077212 */ /* 0x000fe200078e3cff */
[----:B------:R-:W-:Y:S01]  /*9f10*/  IMAD.MOV.U32 R31, RZ, RZ, R29 ;  /* 0x000000ffff1f7224 */ /* 0x000fe200078e001d */
[----:B------:R-:W-:Y:S02]  /*9f20*/  LOP3.LUT R5, R5, R4, RZ, 0x3c, !PT ;  /* 0x0000000405057212 */ /* 0x000fe400078e3cff */
[----:B------:R-:W-:Y:S02]  /*9f30*/  LOP3.LUT R6, R7, R6, RZ, 0x3c, !PT ;  /* 0x0000000607067212 */ /* 0x000fe400078e3cff */
[----:B------:R-:W-:Y:S02]  /*9f40*/  LOP3.LUT R4, R5, R4, RZ, 0x3c, !PT ;  /* 0x0000000405047212 */ /* 0x000fe400078e3cff */
[----:B------:R-:W-:-:S02]  /*9f50*/  LOP3.LUT R7, R7, R6, RZ, 0x3c, !PT ;  /* 0x0000000607077212 */ /* 0x000fc400078e3cff */
[----:B------:R-:W-:Y:S01]  /*9f60*/  LOP3.LUT R5, R5, R4, RZ, 0x3c, !PT ;  /* 0x0000000405057212 */ /* 0x000fe200078e3cff */
[----:B------:R-:W-:Y:S06]  /*9f70*/  @!P0 BRA `(.L_x_5806) ;  /* 0x0000000000208947 */ /* 0x000fec0003800000 */
        /* <DEDUP_REMOVED lines=8> */
.L_x_5806:
        /* <DEDUP_REMOVED lines=24> */
.L_x_5808:
[----:B------:R-:W-:-:S11]  /*a180*/  DADD R4, R30, R30 ;  /* 0x000000001e047229 */ /* 0x000fd6000000001e */
.L_x_5807:
[----:B------:R-:W-:Y:S05]  /*a190*/  BSYNC.RECONVERGENT B0 ;  /* 0x0000000000007941 */ /* 0x000fea0003800200 */
.L_x_5805:
[----:B------:R-:W-:Y:S02]  /*a1a0*/  IMAD.MOV.U32 R3, RZ, RZ, R4 ;  /* 0x000000ffff037224 */ /* 0x000fe400078e0004 */
[----:B------:R-:W-:Y:S02]  /*a1b0*/  IMAD.MOV.U32 R2, RZ, RZ, R5 ;  /* 0x000000ffff027224 */ /* 0x000fe400078e0005 */
[----:B------:R-:W-:Y:S02]  /*a1c0*/  IMAD.MOV.U32 R4, RZ, RZ, R0 ;  /* 0x000000ffff047224 */ /* 0x000fe400078e0000 */
[----:B------:R-:W-:-:S04]  /*a1d0*/  IMAD.MOV.U32 R5, RZ, RZ, 0x0 ;  /* 0x00000000ff057424 */ /* 0x000fc800078e00ff */
[----:B------:R-:W-:Y:S05]  /*a1e0*/  RET.REL.NODEC R4 `(_ZN2at6native27unrolled_elementwise_kernelIZZZNS0_15tan_kernel_cudaERNS_18TensorIteratorBaseEENKUlvE_clEvENKUlvE_clEvEUlN3c107complexIdEEE_St5arrayIPcLm2EELi4E23TrivialOffsetCalculatorILi1EjESE_NS0_6memory15LoadWithoutCastENSF_16StoreWithoutCastEEEviT_T0_T2_T3_T4_T5_) ;  /* 0xffffff5c04847950 */ /* 0x000fea0003c3ffff */
        .type           $_ZN2at6native27unrolled_elementwise_kernelIZZZNS0_15tan_kernel_cudaERNS_18TensorIteratorBaseEENKUlvE_clEvENKUlvE_clEvEUlN3c107complexIdEEE_St5arrayIPcLm2EELi4E23TrivialOffsetCalculatorILi1EjESE_NS0_6memory15LoadWithoutCastENSF_16StoreWithoutCastEEEviT_T0_T2_T3_T4_T5_$__internal_trig_reduction_slowpathd,@function
        .size           $_ZN2at6native27unrolled_elementwise_kernelIZZZNS0_15tan_kernel_cudaERNS_18TensorIteratorBaseEENKUlvE_clEvENKUlvE_clEvEUlN3c107complexIdEEE_St5arrayIPcLm2EELi4E23TrivialOffsetCalculatorILi1EjESE_NS0_6memory15LoadWithoutCastENSF_16StoreWithoutCastEEEviT_T0_T2_T3_T4_T5_$__internal_trig_reduction_slowpathd,(.L_x_7482 - $_ZN2at6native27unrolled_elementwise_kernelIZZZNS0_15tan_kernel_cudaERNS_18TensorIteratorBaseEENKUlvE_clEvENKUlvE_clEvEUlN3c107complexIdEEE_St5arrayIPcLm2EELi4E23TrivialOffsetCalculatorILi1EjESE_NS0_6memory15LoadWithoutCastENSF_16StoreWithoutCastEEEviT_T0_T2_T3_T4_T5_$__internal_trig_reduction_slowpathd)
$_ZN2at6native27unrolled_elementwise_kernelIZZZNS0_15tan_kernel_cudaERNS_18TensorIteratorBaseEENKUlvE_clEvENKUlvE_clEvEUlN3c107complexIdEEE_St5arrayIPcLm2EELi4E23TrivialOffsetCalculatorILi1EjESE_NS0_6memory15LoadWithoutCastENSF_16StoreWithoutCastEEEviT_T0_T2_T3_T4_T5_$__internal_trig_reduction_slowpathd:
        /* <DEDUP_REMOVED lines=24> */
.L_x_5813:
        /* <DEDUP_REMOVED lines=14> */
[C---:B------:R-:W-:Y:S01]  /*a450*/  IMAD R2, R28.reuse, 0x8, R1 ;  /* 0x000000081c027824 */ /* 0x040fe200078e0201 */
[----:B------:R-:W-:Y:S01]  /*a460*/  ISETP.NE.AND P0, PT, R29, -0xf, PT ;  /* 0xfffffff11d00780c */ /* 0x000fe20003f05270 */
[CC--:B------:R-:W-:Y:S02]  /*a470*/  IMAD R4, R51.reuse, R0.reuse, RZ ;  /* 0x0000000033047224 */ /* 0x0c0fe400078e02ff */
[----:B------:R-:W-:Y:S01]  /*a480*/  IMAD.HI.U32 R3, R51, R0, RZ ;  /* 0x0000000033037227 */ /* 0x000fe200078e00ff */
[----:B------:R0:W-:Y:S03]  /*a490*/  STL.64 [R2], R48 ;  /* 0x0000003002007387 */ /* 0x0001e60000100a00 */
[----:B------:R-:W-:-:S02]  /*a4a0*/  VIADD R28, R28, 0x1 ;  /* 0x000000011c1c7836 */ /* 0x000fc40000000000 */
[----:B0-----:R-:W-:-:S05]  /*a4b0*/  IMAD.HI.U32 R2, R51, R5, RZ ;  /* 0x0000000533027227 */ /* 0x001fca00078e00ff */
[----:B------:R-:W-:-:S04]  /*a4c0*/  IADD3.X R2, P1, PT, R2, R6, RZ, P1, !PT ;  /* 0x0000000602027210 */ /* 0x000fc80000f3e4ff */
[----:B------:R-:W-:Y:S01]  /*a4d0*/  IADD3.X R2, P2, PT, R4, R2, RZ, P2, !PT ;  /* 0x0000000204027210 */ /* 0x000fe2000175e4ff */
[----:B------:R-:W-:-:S04]  /*a4e0*/  IMAD.X R3, RZ, RZ, R3, P1 ;  /* 0x000000ffff037224 */ /* 0x000fc800008e0603 */
[----:B------:R-:W-:Y:S02]  /*a4f0*/  IMAD.X R3, RZ, RZ, R3, P2 ;  /* 0x000000ffff037224 */ /* 0x000fe400010e0603 */
[----:B------:R-:W-:Y:S02]  /*a500*/  IMAD.MOV.U32 R48, RZ, RZ, R2 ;  /* 0x000000ffff307224 */ /* 0x000fe400078e0002 */
[----:B------:R-:W-:Y:S01]  /*a510*/  IMAD.MOV.U32 R49, RZ, RZ, R3 ;  /* 0x000000ffff317224 */ /* 0x000fe200078e0003 */
[----:B------:R-:W-:Y:S06]  /*a520*/  @P0 BRA `(.L_x_5813) ;  /* 0xfffffffc00900947 */ /* 0x000fec000383ffff */
[----:B------:R-:W-:Y:S05]  /*a530*/  BSYNC.RECONVERGENT B1 ;  /* 0x0000000000017941 */ /* 0x000fea0003800200 */
.L_x_5812:
[----:B------:R-:W-:-:S05]  /*a540*/  LOP3.LUT R2, R38, 0x7ff, RZ, 0xc0, !PT ;  /* 0x000007ff26027812 */ /* 0x000fca00078ec0ff */
[----:B------:R-:W-:-:S05]  /*a550*/  VIADD R2, R2, 0xfffffc00 ;  /* 0xfffffc0002027836 */ /* 0x000fca0000000000 */
[----:B------:R-:W-:Y:S02]  /*a560*/  SHF.R.U32.HI R0, RZ, 0x6, R2 ;  /* 0x00000006ff007819 */ /* 0x000fe40000011602 */
[----:B------:R-:W-:Y:S02]  /*a570*/  ISETP.GE.U32.AND P0, PT, R2, 0x80, PT ;  /* 0x000000800200780c */ /* 0x000fe40003f06070 */
[----:B------:R-:W-:-:S04]  /*a580*/  IADD3 R0, PT, PT, -R0, 0x13, RZ ;  /* 0x0000001300007810 */ /* 0x000fc80007ffe1ff */
[----:B------:R-:W-:-:S07]  /*a590*/  SEL R7, R0, 0x12, P0 ;  /* 0x0000001200077807 */ /* 0x000fce0000000000 */
.L_x_5811:
[----:B------:R-:W-:Y:S05]  /*a5a0*/  BSYNC.RECONVERGENT B0 ;  /* 0x0000000000007941 */ /* 0x000fea0003800200 */
.L_x_5810:
        /* <DEDUP_REMOVED lines=14> */
[C---:B---3--:R-:W-:Y:S02]  /*a690*/  @P0 SHF.L.U32 R30, R4.reuse, R38, RZ ;  /* 0x00000026041e0219 */ /* 0x048fe400000006ff */
[----:B------:R-:W-:Y:S02]  /*a6a0*/  @P0 SHF.R.U64 R31, R31, R6, R29 ;  /* 0x000000061f1f0219 */ /* 0x000fe4000000121d */
[--C-:B0-----:R-:W-:Y:S02]  /*a6b0*/  @P0 SHF.R.U32.HI R0, RZ, 0x1, R5.reuse ;  /* 0x00000001ff000819 */ /* 0x101fe40000011605 */
[----:B------:R-:W-:-:S02]  /*a6c0*/  @P0 SHF.R.U64 R32, R4, 0x1, R5 ;  /* 0x0000000104200819 */ /* 0x000fc40000001205 */
[----:B------:R-:W-:Y:S02]  /*a6d0*/  @P0 SHF.L.U64.HI R28, R4, R38, R5 ;  /* 0x00000026041c0219 */ /* 0x000fe40000010205 */
[----:B------:R-:W-:Y:S02]  /*a6e0*/  @P0 SHF.R.U32.HI R29, RZ, R6, R29 ;  /* 0x00000006ff1d0219 */ /* 0x000fe4000001161d */
[----:B------:R-:W-:Y:S02]  /*a6f0*/  @P0 LOP3.LUT R4, R30, R31, RZ, 0xfc, !PT ;  /* 0x0000001f1e040212 */ /* 0x000fe400078efcff */
[----:B----4-:R-:W-:Y:S02]  /*a700*/  @P0 SHF.L.U32 R7, R2, R38, RZ ;  /* 0x0000002602070219 */ /* 0x010fe400000006ff */
[----:B------:R-:W-:Y:S02]  /*a710*/  @P0 SHF.R.U64 R32, R32, R6, R0 ;  /* 0x0000000620200219 */ /* 0x000fe40000001200 */
[----:B------:R-:W-:-:S02]  /*a720*/  @P0 LOP3.LUT R5, R28, R29, RZ, 0xfc, !PT ;  /* 0x0000001d1c050212 */ /* 0x000fc400078efcff */
[----:B------:R-:W-:Y:S01]  /*a730*/  @P0 SHF.R.U32.HI R0, RZ, R6, R0 ;  /* 0x00000006ff000219 */ /* 0x000fe20000011600 */
[----:B------:R-:W-:Y:S01]  /*a740*/  IMAD.SHL.U32 R6, R4, 0x4, RZ ;  /* 0x0000000404067824 */ /* 0x000fe200078e00ff */
[----:B------:R-:W-:Y:S02]  /*a750*/  @P0 SHF.L.U64.HI R38, R2, R38, R3 ;  /* 0x0000002602260219 */ /* 0x000fe40000010203 */
[----:B------:R-:W-:Y:S02]  /*a760*/  @P0 LOP3.LUT R2, R7, R32, RZ, 0xfc, !PT ;  /* 0x0000002007020212 */ /* 0x000fe400078efcff */
        /* <DEDUP_REMOVED lines=26> */
[----:B------:R-:W-:Y:S02]  /*a910*/  SHF.R.U64 R6, R6, 0x1, R2 ;  /* 0x0000000106067819 */ /* 0x000fe40000001202 */
        /* <DEDUP_REMOVED lines=8> */
.L_x_5815:
[----:B------:R-:W-:Y:S05]  /*a9a0*/  BSYNC.RECONVERGENT B0 ;  /* 0x0000000000007941 */ /* 0x000fea0003800200 */
.L_x_5814:
        /* <DEDUP_REMOVED lines=9> */
[----:B------:R-:W-:-:S04]  /*aa40*/  IMAD.WIDE.U32 R30, P2, R0, 0x2168c235, R30 ;  /* 0x2168c235001e7825 */ /* 0x000fc8000784001e */
[----:B------:R-:W-:Y:S01]  /*aa50*/  IMAD.X R2, RZ, RZ, R2, P2 ;  /* 0x000000ffff027224 */ /* 0x000fe200010e0602 */
[----:B------:R-:W-:Y:S02]  /*aa60*/  IADD3 R5, P2, PT, R5, R31, RZ ;  /* 0x0000001f05057210 */ /* 0x000fe40007f5e0ff */
[----:B------:R-:W-:-:S03]  /*aa70*/  IADD3.X RZ, P1, PT, R30, R30, RZ, P1, !PT ;  /* 0x0000001e1eff7210 */ /* 0x000fc60000f3e4ff */
[----:B------:R-:W-:Y:S01]  /*aa80*/  IMAD.X R4, RZ, RZ, R2, P2 ;  /* 0x000000ffff047224 */ /* 0x000fe200010e0602 */
[C---:B------:R-:W-:Y:S02]  /*aa90*/  ISETP.GT.U32.AND P2, PT, R5.reuse, RZ, PT ;  /* 0x000000ff0500720c */ /* 0x040fe40003f44070 */
[----:B------:R-:W-:Y:S02]  /*aaa0*/  IADD3.X R2, P1, PT, R5, R5, RZ, P1, !PT ;  /* 0x0000000505027210 */ /* 0x000fe40000f3e4ff */
[----:B------:R-:W-:-:S03]  /*aab0*/  ISETP.GT.AND.EX P2, PT, R4, RZ, PT, P2 ;  /* 0x000000ff0400720c */ /* 0x000fc60003f44320 */
[----:B------:R-:W-:Y:S01]  /*aac0*/  IMAD.X R0, R4, 0x1, R4, P1 ;  /* 0x0000000104007824 */ /* 0x000fe200008e0604 */
[----:B------:R-:W-:-:S04]  /*aad0*/  SEL R2, R2, R5, P2 ;  /* 0x0000000502027207 */ /* 0x000fc80001000000 */
[----:B------:R-:W-:Y:S02]  /*aae0*/  SEL R0, R0, R4, P2 ;  /* 0x0000000400007207 */ /* 0x000fe40001000000 */
[----:B------:R-:W-:-:S05]  /*aaf0*/  IADD3 R4, P1, PT, R2, 0x1, RZ ;  /* 0x0000000102047810 */ /* 0x000fca0007f3e0ff */
[----:B------:R-:W-:Y:S01]  /*ab00*/  IMAD.X R2, RZ, RZ, R0, P1 ;  /* 0x000000ffff027224 */ /* 0x000fe200008e0600 */
[----:B------:R-:W-:-:S04]  /*ab10*/  SEL R0, RZ, 0xffffffff, !P2 ;  /* 0xffffffffff007807 */ /* 0x000fc80005000000 */
[----:B------:R-:W-:Y:S01]  /*ab20*/  SHF.R.U64 R4, R4, 0xa, R2 ;  /* 0x0000000a04047819 */ /* 0x000fe20000001202 */
[----:B------:R-:W-:-:S03]  /*ab30*/  IMAD.IADD R0, R0, 0x1, -R28 ;  /* 0x0000000100007824 */ /* 0x000fc600078e0a1c */
[----:B------:R-:W-:Y:S01]  /*ab40*/  IADD3 R4, P1, PT, R4, 0x1, RZ ;  /* 0x0000000104047810 */ /* 0x000fe20007f3e0ff */
[----:B------:R-:W-:-:S03]  /*ab50*/  IMAD.SHL.U32 R0, R0, 0x100000, RZ ;  /* 0x0010000000007824 */ /* 0x000fc600078e00ff */
[----:B------:R-:W-:Y:S02]  /*ab60*/  LEA.HI.X R2, R2, RZ, RZ, 0x16, P1 ;  /* 0x000000ff02027211 */ /* 0x000fe400008fb4ff */
[----:B------:R-:W-:Y:S02]  /*ab70*/  LOP3.LUT P1, R5, R37, 0x80000000, RZ, 0xc0, !PT ;  /* 0x8000000025057812 */ /* 0x000fe4000782c0ff */
[--C-:B------:R-:W-:Y:S02]  /*ab80*/  SHF.R.U64 R4, R4, 0x1, R2.reuse ;  /* 0x0000000104047819 */ /* 0x100fe40000001202 */
[----:B------:R-:W-:Y:S02]  /*ab90*/  SHF.R.U32.HI R6, RZ, 0x1, R2 ;  /* 0x00000001ff067819 */ /* 0x000fe40000011602 */
[----:B------:R-:W-:Y:S02]  /*aba0*/  IADD3 R2, P2, P3, RZ, RZ, R4 ;  /* 0x000000ffff027210 */ /* 0x000fe40007b5e004 */
[----:B------:R-:W-:-:S02]  /*abb0*/  @!P0 LOP3.LUT R5, R5, 0x80000000, RZ, 0x3c, !PT ;  /* 0x8000000005058812 */ /* 0x000fc400078e3cff */
[----:B------:R-:W-:-:S03]  /*abc0*/  IADD3.X R0, PT, PT, R0, 0x3fe00000, R6, P2, P3 ;  /* 0x3fe0000000007810 */ /* 0x000fc600017e6406 */
[----:B------:R-:W-:Y:S01]  /*abd0*/  @P1 IMAD.MOV R3, RZ, RZ, -R3 ;  /* 0x000000ffff031224 */ /* 0x000fe200078e0a03 */
[----:B------:R-:W-:-:S07]  /*abe0*/  LOP3.LUT R5, R0, R5, RZ, 0xfc, !PT ;  /* 0x0000000500057212 */ /* 0x000fce00078efcff */
.L_x_5809:
[----:B------:R-:W-:Y:S02]  /*abf0*/  IMAD.MOV.U32 R37, RZ, RZ, 0x0 ;  /* 0x00000000ff257424 */ /* 0x000fe400078e00ff */
[----:B------:R-:W-:Y:S02]  /*ac00*/  IMAD.MOV.U32 R4, RZ, RZ, R2 ;  /* 0x000000ffff047224 */ /* 0x000fe400078e0002 */
[----:B------:R-:W-:Y:S05]  /*ac10*/  RET.REL.NODEC R36 `(_ZN2at6native27unrolled_elementwise_kernelIZZZNS0_15tan_kernel_cudaERNS_18TensorIteratorBaseEENKUlvE_clEvENKUlvE_clEvEUlN3c107complexIdEEE_St5arrayIPcLm2EELi4E23TrivialOffsetCalculatorILi1EjESE_NS0_6memory15LoadWithoutCastENSF_16StoreWithoutCastEEEviT_T0_T2_T3_T4_T5_) ;  /* 0xffffff5024f87950 */ /* 0x000fea0003c3ffff */
.L_x_5816:
        /* <DEDUP_REMOVED lines=14> */
.L_x_7482:


//--------------------- .text._ZN2at6native29vectorized_elementwise_kernelILi2EZZZNS0_15tan_kernel_cudaERNS_18TensorIteratorBaseEENKUlvE_clEvENKUlvE_clEvEUlN3c107complexIdEEE_St5arrayIPcLm2EEEEviT0_T1_ --------------------------
	.section	.text._ZN2at6native29vectorized_elementwise_kernelILi2EZZZNS0_15tan_kernel_cudaERNS_18TensorIteratorBaseEENKUlvE_clEvENKUlvE_clEvEUlN3c107complexIdEEE_St5arrayIPcLm2EEEEviT0_T1_,"ax",@progbits
	.align	128
        .global         _ZN2at6native29vectorized_elementwise_kernelILi2EZZZNS0_15tan_kernel_cudaERNS_18TensorIteratorBaseEENKUlvE_clEvENKUlvE_clEvEUlN3c107complexIdEEE_St5arrayIPcLm2EEEEviT0_T1_
        .type           _ZN2at6native29vectorized_elementwise_kernelILi2EZZZNS0_15tan_kernel_cudaERNS_18TensorIteratorBaseEENKUlvE_clEvENKUlvE_clEvEUlN3c107complexIdEEE_St5arrayIPcLm2EEEEviT0_T1_,@function
        .size           _ZN2at6native29vectorized_elementwise_kernelILi2EZZZNS0_15tan_kernel_cudaERNS_18TensorIteratorBaseEENKUlvE_clEvENKUlvE_clEvEUlN3c107complexIdEEE_St5arrayIPcLm2EEEEviT0_T1_,(.L_x_7485 - _ZN2at6native29vectorized_elementwise_kernelILi2EZZZNS0_15tan_kernel_cudaERNS_18TensorIteratorBaseEENKUlvE_clEvENKUlvE_clEvEUlN3c107complexIdEEE_St5arrayIPcLm2EEEEviT0_T1_)
        .other          _ZN2at6native29vectorized_elementwise_kernelILi2EZZZNS0_15tan_kernel_cudaERNS_18TensorIteratorBaseEENKUlvE_clEvENKUlvE_clEvEUlN3c107complexIdEEE_St5arrayIPcLm2EEEEviT0_T1_,@"STO_CUDA_ENTRY STV_DEFAULT"
_ZN2at6native29vectorized_elementwise_kernelILi2EZZZNS0_15tan_kernel_cudaERNS_18TensorIteratorBaseEENKUlvE_clEvENKUlvE_clEvEUlN3c107complexIdEEE_St5arrayIPcLm2EEEEviT0_T1_:
.text._ZN2at6native29vectorized_elementwise_kernelILi2EZZZNS0_15tan_kernel_cudaERNS_18TensorIteratorBaseEENKUlvE_clEvENKUlvE_clEvEUlN3c107complexIdEEE_St5arrayIPcLm2EEEEviT0_T1_:
        /* <DEDUP_REMOVED lines=11> */
[----:B------:R-:W-:Y:S02]  /*00b0*/  CS2R R32, SRZ ;  /* 0x0000000000207805 */ /* 0x000fe4000001ff00 */
[----:B0-----:R-:W-:Y:S01]  /*00c0*/  ISETP.GE.U32.AND P0, PT, R2, R3, PT ;  /* 0x000000030200720c */ /* 0x001fe20003f06070 */
[----:B------:R-:W-:-:S12]  /*00d0*/  IMAD.MOV.U32 R12, RZ, RZ, R2 ;  /* 0x000000ffff0c7224 */ /* 0x000fd800078e0002 */
[----:B------:R-:W-:Y:S01]  /*00e0*/  @!P0 VIADD R12, R2, 0x80 ;  /* 0x00000080020c8836 */ /* 0x000fe20000000000 */
[----:B------:R-:W0:Y:S04]  /*00f0*/  @!P0 LDC.64 R40, c[0x0][0x390] ;  /* 0x0000e400ff288b82 */ /* 0x000e280000000a00 */
[----:B------:R-:W-:-:S13]  /*0100*/  ISETP.GE.U32.AND P6, PT, R12, R3, PT ;  /* 0x000000030c00720c */ /* 0x000fda0003fc6070 */
[----:B------:R-:W-:Y:S01]  /*0110*/  @!P6 IMAD.IADD R7, R0, 0x1, R12 ;  /* 0x000000010007e824 */ /* 0x000fe200078e020c */
[----:B------:R-:W1:Y:S01]  /*0120*/  @!P6 LDC.64 R4, c[0x0][0x390] ;  /* 0x0000e400ff04eb82 */ /* 0x000e620000000a00 */
[----:B------:R-:W-:-:S05]  /*0130*/  @!P6 VIADD R12, R12, 0x80 ;  /* 0x000000800c0ce836 */ /* 0x000fca0000000000 */
[----:B------:R-:W-:-:S13]  /*0140*/  ISETP.GE.U32.AND P5, PT, R12, R3, PT ;  /* 0x000000030c00720c */ /* 0x000fda0003fa6070 */
[----:B------:R-:W-:Y:S02]  /*0150*/  @!P5 IMAD.IADD R25, R0, 0x1, R12 ;  /* 0x000000010019d824 */ /* 0x000fe400078e020c */
[----:B------:R-:W-:Y:S02]  /*0160*/  @!P5 VIADD R12, R12, 0x80 ;  /* 0x000000800c0cd836 */ /* 0x000fe40000000000 */
[----:B-1----:R-:W-:-:S03]  /*0170*/  @!P6 IMAD.WIDE.U32 R4, R7, 0x10, R4 ;  /* 0x000000100704e825 */ /* 0x002fc600078e0004 */
[----:B------:R-:W-:Y:S02]  /*0180*/  ISETP.GE.U32.AND P4, PT, R12, R3, PT ;  /* 0x000000030c00720c */ /* 0x000fe40003f86070 */
[----:B------:R-:W-:Y:S02]  /*0190*/  CS2R R18, SRZ ;  /* 0x0000000000127805 */ /* 0x000fe4000001ff00 */
[----:B------:R-:W-:Y:S01]  /*01a0*/  CS2R R16, SRZ ;  /* 0x0000000000107805 */ /* 0x000fe2000001ff00 */
[----:B------:R1:W5:Y:S01]  /*01b0*/  @!P6 LDG.E.128 R32, desc[UR4][R4.64] ;  /* 0x000000040420e981 */ /* 0x000362000c1e1d00 */
[----:B------:R-:W-:Y:S02]  /*01c0*/  CS2R R22, SRZ ;  /* 0x0000000000167805 */ /* 0x000fe4000001ff00 */
[----:B------:R-:W-:Y:S02]  /*01d0*/  CS2R R20, SRZ ;  /* 0x0000000000147805 */ /* 0x000fe4000001ff00 */
[----:B------:R-:W-:-:S02]  /*01e0*/  CS2R R30, SRZ ;  /* 0x00000000001e7805 */ /* 0x000fc4000001ff00 */
[----:B------:R-:W-:Y:S01]  /*01f0*/  CS2R R28, SRZ ;  /* 0x00000000001c7805 */ /* 0x000fe2000001ff00 */
[----:B------:R-:W2:Y:S01]  /*0200*/  @!P5 LDC.64 R6, c[0x0][0x390] ;  /* 0x0000e400ff06db82 */ /* 0x000ea20000000a00 */
[----:B------:R-:W-:Y:S02]  /*0210*/  @!P4 IMAD.IADD R27, R0, 0x1, R12 ;  /* 0x00000001001bc824 */ /* 0x000fe400078e020c */
[----:B------:R-:W-:-:S05]  /*0220*/  @!P4 VIADD R12, R12, 0x80 ;  /* 0x000000800c0cc836 */ /* 0x000fca0000000000 */
[----:B------:R-:W3:Y:S01]  /*0230*/  @!P4 LDC.64 R8, c[0x0][0x390] ;  /* 0x0000e400ff08cb82 */ /* 0x000ee20000000a00 */
[----:B------:R-:W-:-:S13]  /*0240*/  ISETP.GE.U32.AND P3, PT, R12, R3, PT ;  /* 0x000000030c00720c */ /* 0x000fda0003f66070 */
[----:B------:R-:W-:Y:S01]  /*0250*/  @!P3 IMAD.IADD R13, R0, 0x1, R12 ;  /* 0x00000001000db824 */ /* 0x000fe200078e020c */
[----:B------:R-:W4:Y:S01]  /*0260*/  @!P3 LDC.64 R36, c[0x0][0x390] ;  /* 0x0000e400ff24bb82 */ /* 0x000f220000000a00 */
[----:B------:R-:W-:-:S05]  /*0270*/  @!P3 VIADD R12, R12, 0x80 ;  /* 0x000000800c0cb836 */ /* 0x000fca0000000000 */
[----:B------:R-:W-:-:S13]  /*0280*/  ISETP.GE.U32.AND P2, PT, R12, R3, PT ;  /* 0x000000030c00720c */ /* 0x000fda0003f46070 */
[----:B------:R-:W-:Y:S01]  /*0290*/  @!P2 IMAD.IADD R15, R0, 0x1, R12 ;  /* 0x00000001000fa824 */ /* 0x000fe200078e020c */
[----:B------:R-:W0:Y:S01]  /*02a0*/  @!P2 LDC.64 R38, c[0x0][0x390] ;  /* 0x0000e400ff26ab82 */ /* 0x000e220000000a00 */
[----:B------:R-:W-:-:S05]  /*02b0*/  @!P2 VIADD R12, R12, 0x80 ;  /* 0x000000800c0ca836 */ /* 0x000fca0000000000 */
[----:B------:R-:W-:-:S13]  /*02c0*/  ISETP.GE.U32.AND P1, PT, R12, R3, PT ;  /* 0x000000030c00720c */ /* 0x000fda0003f26070 */
[----:B------:R-:W-:Y:S01]  /*02d0*/  @!P1 IMAD.IADD R49, R0, 0x1, R12 ;  /* 0x0000000100319824 */ /* 0x000fe200078e020c */
[----:B------:R-:W1:Y:S01]  /*02e0*/  @!P1 LDC.64 R10, c[0x0][0x390] ;  /* 0x0000e400ff0a9b82 */ /* 0x000e620000000a00 */
[----:B------:R-:W-:-:S05]  /*02f0*/  @!P1 VIADD R12, R12, 0x80 ;  /* 0x000000800c0c9836 */ /* 0x000fca0000000000 */
[----:B------:R-:W-:-:S13]  /*0300*/  ISETP.GE.U32.AND P6, PT, R12, R3, PT ;  /* 0x000000030c00720c */ /* 0x000fda0003fc6070 */
[----:B------:R-:W2:Y:S01]  /*0310*/  @!P6 LDC.64 R42, c[0x0][0x390] ;  /* 0x0000e400ff2aeb82 */ /* 0x000ea20000000a00 */
[----:B---3--:R-:W-:-:S04]  /*0320*/  @!P4 IMAD.WIDE.U32 R26, R27, 0x10, R8 ;  /* 0x000000101b1ac825 */ /* 0x008fc800078e0008 */
[----:B----4-:R-:W-:-:S04]  /*0330*/  @!P3 IMAD.WIDE.U32 R36, R13, 0x10, R36 ;  /* 0x000000100d24b825 */ /* 0x010fc800078e0024 */
[C---:B------:R-:W-:Y:S02]  /*0340*/  @!P6 IMAD.IADD R13, R0.reuse, 0x1, R12 ;  /* 0x00000001000de824 */ /* 0x040fe400078e020c */
[----:B------:R-:W-:Y:S02]  /*0350*/  @!P0 IMAD.IADD R9, R0, 0x1, R2 ;  /* 0x0000000100098824 */ /* 0x000fe400078e0202 */
[----:B0-----:R-:W-:Y:S01]  /*0360*/  @!P2 IMAD.WIDE.U32 R38, R15, 0x10, R38 ;  /* 0x000000100f26a825 */ /* 0x001fe200078e0026 */
[----:B------:R-:W-:-:S03]  /*0370*/  CS2R R14, SRZ ;  /* 0x00000000000e7805 */ /* 0x000fc6000001ff00 */
[----:B-1----:R-:W-:Y:S01]  /*0380*/  @!P1 IMAD.WIDE.U32 R48, R49, 0x10, R10 ;  /* 0x0000001031309825 */ /* 0x002fe200078e000a */
[----:B------:R-:W-:-:S03]  /*0390*/  CS2R R10, SRZ ;  /* 0x00000000000a7805 */ /* 0x000fc6000001ff00 */
[----:B------:R-:W-:Y:S01]  /*03a0*/  @!P0 IMAD.WIDE.U32 R40, R9, 0x10, R40 ;  /* 0x0000001009288825 */ /* 0x000fe200078e0028 */
[----:B------:R-:W-:Y:S01]  /*03b0*/  CS2R R8, SRZ ;  /* 0x0000000000087805 */ /* 0x000fe2000001ff00 */
[----:B------:R-:W5:Y:S02]  /*03c0*/  @!P1 LDG.E.128 R16, desc[UR4][R48.64] ;  /* 0x0000000430109981 */ /* 0x000f64000c1e1d00 */
[----:B--2---:R-:W-:Y:S01]  /*03d0*/  @!P6 IMAD.WIDE.U32 R42, R13, 0x10, R42 ;  /* 0x000000100d2ae825 */ /* 0x004fe200078e002a */
[----:B------:R-:W-:Y:S01]  /*03e0*/  CS2R R12, SRZ ;  /* 0x00000000000c7805 */ /* 0x000fe2000001ff00 */
[----:B------:R-:W5:Y:S04]  /*03f0*/  @!P0 LDG.E.128 R28, desc[UR4][R40.64] ;  /* 0x00000004281c8981 */ /* 0x000f68000c1e1d00 */
[----:B------:R-:W5:Y:S04]  /*0400*/  @!P3 LDG.E.128 R8, desc[UR4][R36.64] ;  /* 0x000000042408b981 */ /* 0x000f68000c1e1d00 */
[----:B------:R-:W5:Y:S04]  /*0410*/  @!P2 LDG.E.128 R12, desc[UR4][R38.64] ;  /* 0x00000004260ca981 */ /* 0x000f68000c1e1d00 */
[----:B------:R-:W5:Y:S01]  /*0420*/  @!P6 LDG.E.128 R20, desc[UR4][R42.64] ;  /* 0x000000042a14e981 */ /* 0x000f62000c1e1d00 */
[----:B------:R-:W-:Y:S01]  /*0430*/  @!P5 IMAD.WIDE.U32 R24, R25, 0x10, R6 ;  /* 0x000000101918d825 */ /* 0x000fe200078e0006 */
[----:B------:R-:W-:-:S02]  /*0440*/  CS2R R46, SRZ ;  /* 0x00000000002e7805 */ /* 0x000fc4000001ff00 */
[----:B------:R-:W-:Y:S02]  /*0450*/  CS2R R44, SRZ ;  /* 0x00000000002c7805 */ /* 0x000fe4000001ff00 */
[----:B------:R-:W-:Y:S02]  /*0460*/  CS2R R6, SRZ ;  /* 0x0000000000067805 */ /* 0x000fe4000001ff00 */
[----:B------:R-:W-:Y:S01]  /*0470*/  CS2R R4, SRZ ;  /* 0x0000000000047805 */ /* 0x000fe2000001ff00 */
[----:B------:R-:W-:Y:S01]  /*0480*/  BSSY.RECONVERGENT B3, `(.L_x_5818) ;  /* 0x000024c000037945 */ /* 0x000fe20003800200 */
[----:B------:R0:W5:Y:S04]  /*0490*/  @!P5 LDG.E.128 R44, desc[UR4][R24.64] ;  /* 0x00000004182cd981 */ /* 0x000168000c1e1d00 */
[----:B------:R1:W5:Y:S01]  /*04a0*/  @!P4 LDG.E.128 R4, desc[UR4][R26.64] ;  /* 0x000000041a04c981 */ /* 0x000362000c1e1d00 */
[----:B0-----:R-:W-:-:S02]  /*04b0*/  CS2R R24, SRZ ;  /* 0x0000000000187805 */ /* 0x001fc4000001ff00 */
[----:B-1----:R-:W-:Y:S01]  /*04c0*/  CS2R R26, SRZ ;  /* 0x00000000001a7805 */ /* 0x002fe2000001ff00 */
[----:B------:R-:W-:Y:S06]  /*04d0*/  @P0 BRA `(.L_x_5819) ;  /* 0x0000002400180947 */ /* 0x000fec0003800000 */
[----:B-----5:R-:W-:Y:S01]  /*04e0*/  DADD R48, -RZ, -R30 ;  /* 0x00000000ff307229 */ /* 0x020fe2000000091e */
[----:B------:R-:W-:Y:S09]  /*04f0*/  BSSY.RECONVERGENT B2, `(.L_x_5820) ;  /* 0x0000243000027945 */ /* 0x000ff20003800200 */
[----:B------:R-:W-:-:S04]  /*0500*/  LOP3.LUT R26, R49, 0x7fffffff, RZ, 0xc0, !PT ;  /* 0x7fffffff311a7812 */ /* 0x000fc800078ec0ff */
        /* <DEDUP_REMOVED lines=34> */
[----:B------:R-:W-:Y:S05]  /*0730*/  CALL.REL.NOINC `($_ZN2at6native29vectorized_elementwise_kernelILi2EZZZNS0_15tan_kernel_cudaERNS_18TensorIteratorBaseEENKUlvE_clEvENKUlvE_clEvEUlN3c107complexIdEEE_St5arrayIPcLm2EEEEviT0_T1_$__internal_trig_reduction_slowpathd) ;  /* 0x0000025400fc7944 */ /* 0x000fea0003c00000 */
[----:B------:R-:W-:Y:S02]  /*0740*/  IMAD.MOV.U32 R31, RZ, RZ, R41 ;  /* 0x000000ffff1f7224 */ /* 0x000fe400078e0029 */
[----:B------:R-:W-:Y:S02]  /*0750*/  IMAD.MOV.U32 R50, RZ, RZ, R42 ;  /* 0x000000ffff327224 */ /* 0x000fe400078e002a */
[----:B------:R-:W-:-:S07]  /*0760*/  IMAD.MOV.U32 R51, RZ, RZ, R43 ;  /* 0x000000ffff337224 */ /* 0x000fce00078e002b */
.L_x_5826:
[----:B------:R-:W-:Y:S05]  /*0770*/  BSYNC.RECONVERGENT B5 ;  /* 0x0000000000057941 */ /* 0x000fea0003800200 */
.L_x_5825:
        /* <DEDUP_REMOVED lines=38> */
.L_x_5828:
[----:B------:R-:W-:Y:S05]  /*09e0*/  BSYNC.RECONVERGENT B5 ;  /* 0x0000000000057941 */ /* 0x000fea0003800200 */
.L_x_5827:
        /* <DEDUP_REMOVED lines=31> */
.L_x_5824:
[----:B------:R-:W-:Y:S05]  /*0be0*/  BSYNC.RECONVERGENT B4 ;  /* 0x0000000000047941 */ /* 0x000fea0003800200 */
.L_x_5823:
[----:B------:R-:W-:Y:S01]  /*0bf0*/  VIADD R49, R49, 0xc0000000 ;  /* 0xc000000031317836 */ /* 0x000fe20000000000 */
[----:B------:R-:W-:Y:S01]  /*0c00*/  LOP3.LUT R25, RZ, 0x80000000, R29, 0xb8, !PT ;  /* 0x80000000ff197812 */ /* 0x000fe200078eb81d */
[----:B------:R-:W-:Y:S01]  /*0c10*/  IMAD.MOV.U32 R24, RZ, RZ, RZ ;  /* 0x000000ffff187224 */ /* 0x000fe200078e00ff */
[----:B------:R-:W-:Y:S06]  /*0c20*/  BRA `(.L_x_5822) ;  /* 0x0000001c003c7947 */ /* 0x000fec0003800000 */
.L_x_5821:
[----:B------:R-:W-:-:S14]  /*0c30*/  DSETP.NE.AND P0, PT, |R28|, +INF , PT ;  /* 0x7ff000001c00742a */ /* 0x000fdc0003f05200 */
[----:B------:R-:W-:-:S10]  /*0c40*/  @!P0 DADD R48, R28, -R28 ;  /* 0x000000001c308229 */ /* 0x000fd4000000081c */
[----:B------:R-:W-:Y:S02]  /*0c50*/  @!P0 IMAD.MOV.U32 R24, RZ, RZ, R48 ;  /* 0x000000ffff188224 */ /* 0x000fe400078e0030 */
        /* <DEDUP_REMOVED lines=64> */
.L_x_5831:
[----:B------:R-:W-:Y:S05]  /*1060*/  BSYNC.RECONVERGENT B0 ;  /* 0x0000000000007941 */ /* 0x000fea0003800200 */
.L_x_5830:
        /* <DEDUP_REMOVED lines=17> */
[----:B------:R-:W-:Y:S01]  /*1180*/  IMAD.MOV.U32 R54, RZ, RZ, R62 ;  /* 0x000000ffff367224 */ /* 0x000fe200078e003e */
[----:B------:R-:W-:Y:S01]  /*1190*/  MOV R55, R63 ;  /* 0x0000003f00377202 */ /* 0x000fe20000000f00 */
        /* <DEDUP_REMOVED lines=8> */
.L_x_5833:
[----:B------:R-:W-:Y:S05]  /*1220*/  BSYNC.RECONVERGENT B4 ;  /* 0x0000000000047941 */ /* 0x000fea0003800200 */
.L_x_5832:
        /* <DEDUP_REMOVED lines=38> */
.L_x_5835:
[----:B------:R-:W-:Y:S05]  /*1490*/  BSYNC.RECONVERGENT B4 ;  /* 0x0000000000047941 */ /* 0x000fea0003800200 */
.L_x_5834:
        /* <DEDUP_REMOVED lines=10> */
[----:B------:R-:W-:Y:S01]  /*1540*/  DMUL R64, R64, 4 ;  /* 0x4010000040407828 */ /* 0x000fe20000000000 */
[----:B------:R-:W-:-:S02]  /*1550*/  MOV R28, 0x3da8ff83 ;  /* 0x3da8ff83001c7802 */ /* 0x000fc40000000f00 */
[----:B------:R-:W-:Y:S01]  /*1560*/  ISETP.NE.U32.AND P0, PT, R30, 0x1, PT ;  /* 0x000000011e00780c */ /* 0x000fe20003f05070 */
[----:B------:R-:W-:-:S03]  /*1570*/  IMAD.MOV.U32 R30, RZ, RZ, 0x20fd8164 ;  /* 0x20fd8164ff1e7424 */ /* 0x000fc600078e00ff */
[----:B------:R-:W-:Y:S01]  /*1580*/  FSEL R31, -R28, 0.11223486810922622681, P0 ;  /* 0x3de5db651c1f7808 */ /* 0x000fe20000000100 */
[----:B------:R-:W-:Y:S01]  /*1590*/  DMUL R28, R62, R62 ;  /* 0x0000003e3e1c7228 */ /* 0x000fe20000000000 */
[----:B------:R-:W-:-:S07]  /*15a0*/  FSEL R30, R30, -8.06006814911005101289e+34, P0 ;  /* 0xf9785eba1e1e7808 */ /* 0x000fce0000000000 */
        /* <DEDUP_REMOVED lines=14> */
[----:B------:R-:W-:Y:S01]  /*1690*/  FSEL R25, R27, R25, !P0 ;  /* 0x000000191b197208 */ /* 0x000fe20004000000 */
[----:B------:R-:W-:-:S05]  /*16a0*/  IMAD.MOV.U32 R27, RZ, RZ, 0x3ff00000 ;  /* 0x3ff00000ff1b7424 */ /* 0x000fca00078e00ff */
[----:B------:R-:W-:Y:S01]  /*16b0*/  DMUL R64, R64, R24 ;  /* 0x0000001840407228 */ /* 0x000fe20000000000 */
[----:B------:R-:W-:-:S07]  /*16c0*/  LOP3.LUT R49, R27, 0x80000000, R49, 0xb8, !PT ;  /* 0x800000001b317812 */ /* 0x000fce00078eb831 */
[----:B------:R-:W-:-:S08]  /*16d0*/  DMUL R64, R64, R60 ;  /* 0x0000003c40407228 */ /* 0x000fd00000000000 */
[----:B------:R-:W-:Y:S01]  /*16e0*/  DMUL R24, R64, R60 ;  /* 0x0000003c40187228 */ /* 0x000fe20000000000 */
[----:B------:R-:W-:Y:S10]  /*16f0*/  BRA `(.L_x_5822) ;  /* 0x0000001000887947 */ /* 0x000ff40003800000 */
.L_x_5829:
        /* <DEDUP_REMOVED lines=20> */
[----:B------:R-:W-:Y:S05]  /*1840*/  CALL.REL.NOINC `($_ZN2at6native29vectorized_elementwise_kernelILi2EZZZNS0_15tan_kernel_cudaERNS_18TensorIteratorBaseEENKUlvE_clEvENKUlvE_clEvEUlN3c107complexIdEEE_St5arrayIPcLm2EEEEviT0_T1_$__internal_trig_reduction_slowpathd) ;  /* 0x0000024400b87944 */ /* 0x000fea0003c00000 */
.L_x_5837:
[----:B------:R-:W-:Y:S05]  /*1850*/  BSYNC.RECONVERGENT B4 ;  /* 0x0000000000047941 */ /* 0x000fea0003800200 */
.L_x_5836:
        /* <DEDUP_REMOVED lines=63> */
.L_x_5839:
[----:B------:R-:W-:Y:S05]  /*1c50*/  BSYNC.RECONVERGENT B0 ;  /* 0x0000000000007941 */ /* 0x000fea0003800200 */
.L_x_5838:
        /* <DEDUP_REMOVED lines=29> */
.L_x_5841:
        /* <DEDUP_REMOVED lines=55> */
[----:B------:R-:W-:Y:S01]  /*21a0*/  MOV R38, 0x0 ;  /* 0x0000000000267802 */ /* 0x000fe20000000f00 */
[----:B------:R-:W-:-:S06]  /*21b0*/  IMAD.MOV.U32 R39, RZ, RZ, 0x3ff00000 ;  /* 0x3ff00000ff277424 */ /* 0x000fcc00078e00ff */
[----:B------:R-:W-:-:S08]  /*21c0*/  DFMA R40, R40, R36, R42 ;  /* 0x000000242828722b */ /* 0x000fd0000000002a */
[----:B------:R-:W-:-:S10]  /*21d0*/  DADD R36, R40, R40 ;  /* 0x0000000028247229 */ /* 0x000fd40000000028 */
[----:B------:R-:W-:Y:S02]  /*21e0*/  FSEL R43, R36, R40, !P0 ;  /* 0x00000028242b7208 */ /* 0x000fe40004000000 */
[----:B------:R-:W-:Y:S02]  /*21f0*/  @P1 FSEL R29, R37, R41, !P0 ;  /* 0x00000029251d1208 */ /* 0x000fe40004000000 */
[----:B------:R-:W-:Y:S02]  /*2200*/  FSEL R28, R30, R43, !P1 ;  /* 0x0000002b1e1c7208 */ /* 0x000fe40004800000 */
[----:B------:R-:W-:-:S04]  /*2210*/  FSETP.GEU.AND P1, PT, |R29|, 6.5827683646048100446e-37, PT ;  /* 0x036000001d00780b */ /* 0x000fc80003f2e200 */
[----:B------:R-:W-:Y:S01]  /*2220*/  DFMA R36, R28, 2, R38 ;  /* 0x400000001c24782b */ /* 0x000fe20000000026 */
[----:B------:R-:W-:-:S05]  /*2230*/  IMAD.MOV.U32 R38, RZ, RZ, 0x1 ;  /* 0x00000001ff267424 */ /* 0x000fca00078e00ff */
        /* <DEDUP_REMOVED lines=17> */
[----:B------:R-:W-:Y:S05]  /*2350*/  CALL.REL.NOINC `($__internal_8_$__cuda_sm20_div_rn_f64_full) ;  /* 0x0000023000a47944 */ /* 0x000fea0003c00000 */
[----:B------:R-:W-:-:S04]  /*2360*/  LOP3.LUT R39, R39, R38, RZ, 0x3c, !PT ;  /* 0x0000002627277212 */ /* 0x000fc800078e3cff */
[----:B------:R-:W-:-:S04]  /*2370*/  LOP3.LUT R38, R39, R38, RZ, 0x3c, !PT ;  /* 0x0000002627267212 */ /* 0x000fc800078e3cff */
[----:B------:R-:W-:-:S07]  /*2380*/  LOP3.LUT R39, R39, R38, RZ, 0x3c, !PT ;  /* 0x0000002627277212 */ /* 0x000fce00078e3cff */
.L_x_5844:
[----:B------:R-:W-:Y:S05]  /*2390*/  BSYNC.RECONVERGENT B4 ;  /* 0x0000000000047941 */ /* 0x000fea0003800200 */
.L_x_5843:
[----:B------:R-:W-:Y:S01]  /*23a0*/  DADD R28, R28, R38 ;  /* 0x000000001c1c7229 */ /* 0x000fe20000000026 */
[----:B------:R-:W-:Y:S01]  /*23b0*/  UMOV UR6, 0x8fb9f87e ;  /* 0x8fb9f87e00067882 */ /* 0x000fe20000000000 */
[----:B------:R-:W-:Y:S02]  /*23c0*/  UMOV UR7, 0x408633ce ;  /* 0x408633ce00077882 */ /* 0x000fe40000000000 */
[----:B------:R-:W-:-:S06]  /*23d0*/  DSETP.GE.AND P0, PT, R30, UR6, PT ;  /* 0x000000061e007e2a */ /* 0x000fcc000bf06000 */
[----:B------:R-:W-:Y:S02]  /*23e0*/  FSEL R30, R28, RZ, !P0 ;  /* 0x000000ff1c1e7208 */ /* 0x000fe40004000000 */
[----:B------:R-:W-:-:S07]  /*23f0*/  FSEL R31, R29, +QNAN , !P0 ;  /* 0x7ff000001d1f7808 */ /* 0x000fce0004000000 */
.L_x_5842:
[----:B------:R-:W-:Y:S05]  /*2400*/  BSYNC.RECONVERGENT B1 ;  /* 0x0000000000017941 */ /* 0x000fea0003800200 */
.L_x_5840:
        /* <DEDUP_REMOVED lines=20> */
[----:B------:R-:W-:Y:S02]  /*2550*/  IMAD.MOV.U32 R43, RZ, RZ, R51 ;  /* 0x000000ffff2b7224 */ /* 0x000fe400078e0033 */
[----:B------:R-:W-:Y:S01]  /*2560*/  IMAD.MOV.U32 R40, RZ, RZ, R38 ;  /* 0x000000ffff287224 */ /* 0x000fe200078e0026 */
[----:B------:R-:W-:Y:S01]  /*2570*/  MOV R38, 0x25c0 ;  /* 0x000025c000267802 */ /* 0x000fe20000000f00 */
[----:B------:R-:W-:Y:S02]  /*2580*/  IMAD.MOV.U32 R53, RZ, RZ, R30 ;  /* 0x000000ffff357224 */ /* 0x000fe400078e001e */
[----:B------:R-:W-:Y:S02]  /*2590*/  IMAD.MOV.U32 R52, RZ, RZ, R31 ;  /* 0x000000ffff347224 */ /* 0x000fe400078e001f */
[----:B------:R-:W-:-:S07]  /*25a0*/  IMAD.MOV.U32 R51, RZ, RZ, R28 ;  /* 0x000000ffff337224 */ /* 0x000fce00078e001c */
[----:B------:R-:W-:Y:S05]  /*25b0*/  CALL.REL.NOINC `($__internal_9_$__cuda_sm20_dsqrt_rn_f64_mediumpath_v1) ;  /* 0x0000023400a07944 */ /* 0x000fea0003c00000 */
[----:B------:R-:W-:Y:S01]  /*25c0*/  IMAD.MOV.U32 R36, RZ, RZ, R40 ;  /* 0x000000ffff247224 */ /* 0x000fe200078e0028 */
[----:B------:R-:W-:-:S07]  /*25d0*/  MOV R37, R39 ;  /* 0x0000002700257202 */ /* 0x000fce0000000f00 */
.L_x_5846:
[----:B------:R-:W-:Y:S05]  /*25e0*/  BSYNC.RECONVERGENT B1 ;  /* 0x0000000000017941 */ /* 0x000fea0003800200 */
.L_x_5845:
        /* <DEDUP_REMOVED lines=22> */
[----:B------:R-:W-:-:S07]  /*2750*/  IMAD.MOV.U32 R39, RZ, RZ, R29 ;  /* 0x000000ffff277224 */ /* 0x000fce00078e001d */
[----:B------:R-:W-:Y:S05]  /*2760*/  CALL.REL.NOINC `($__internal_8_$__cuda_sm20_div_rn_f64_full) ;  /* 0x0000022c00a07944 */ /* 0x000fea0003c00000 */
[----:B------:R-:W-:Y:S02]  /*2770*/  IMAD.MOV.U32 R48, RZ, RZ, R39 ;  /* 0x000000ffff307224 */ /* 0x000fe400078e0027 */
[----:B------:R-:W-:-:S07]  /*2780*/  IMAD.MOV.U32 R49, RZ, RZ, R38 ;  /* 0x000000ffff317224 */ /* 0x000fce00078e0026 */
.L_x_5848:
[----:B------:R-:W-:Y:S05]  /*2790*/  BSYNC.RECONVERGENT B1 ;  /* 0x0000000000017941 */ /* 0x000fea0003800200 */
.L_x_5847:
        /* <DEDUP_REMOVED lines=21> */
[----:B------:R-:W-:Y:S02]  /*28f0*/  IMAD.MOV.U32 R24, RZ, RZ, R39 ;  /* 0x000000ffff187224 */ /* 0x000fe400078e0027 */
[----:B------:R-:W-:-:S07]  /*2900*/  IMAD.MOV.U32 R25, RZ, RZ, R38 ;  /* 0x000000ffff197224 */ /* 0x000fce00078e0026 */
.L_x_5849:
[----:B------:R-:W-:Y:S05]  /*2910*/  BSYNC.RECONVERGENT B1 ;  /* 0x0000000000017941 */ /* 0x000fea0003800200 */
.L_x_5822:
[----:B------:R-:W-:Y:S05]  /*2920*/  BSYNC.RECONVERGENT B2 ;  /* 0x0000000000027941 */ /* 0x000fea0003800200 */
.L_x_5820:
[----:B------:R-:W-:-:S11]  /*2930*/  DADD R26, -RZ, -R48 ;  /* 0x00000000ff1a7229 */ /* 0x000fd60000000930 */
.L_x_5819:
[----:B------:R-:W-:Y:S05]  /*2940*/  BSYNC.RECONVERGENT B3 ;  /* 0x0000000000037941 */ /* 0x000fea0003800200 */
.L_x_5818:
[----:B-----5:R-:W-:Y:S01]  /*2950*/  VIADD R28, R2, 0x80 ;  /* 0x00000080021c7836 */ /* 0x020fe20000000000 */
[----:B------:R-:W-:Y:S01]  /*2960*/  BSSY.RECONVERGENT B3, `(.L_x_5850) ;  /* 0x000024c000037945 */ /* 0x000fe20003800200 */
[----:B------:R-:W-:-:S03]  /*2970*/  CS2R R30, SRZ ;  /* 0x00000000001e7805 */ /* 0x000fc6000001ff00 */
[----:B------:R-:W-:Y:S02]  /*2980*/  ISETP.GE.U32.AND P0, PT, R28, R3, PT ;  /* 0x000000031c00720c */ /* 0x000fe40003f06070 */
[----:B------:R-:W-:-:S11]  /*2990*/  CS2R R28, SRZ ;  /* 0x00000000001c7805 */ /* 0x000fd6000001ff00 */
        /* <DEDUP_REMOVED lines=31> */
.L_x_5857:
[----:B------:R-:W-:Y:S05]  /*2b90*/  BSYNC.RECONVERGENT B4 ;  /* 0x0000000000047941 */ /* 0x000fea0003800200 */
.L_x_5856:
        /* <DEDUP_REMOVED lines=63> */
.L_x_5859:
[----:B------:R-:W-:Y:S05]  /*2f90*/  BSYNC.RECONVERGENT B0 ;  /* 0x0000000000007941 */ /* 0x000fea0003800200 */
.L_x_5858:
        /* <DEDUP_REMOVED lines=91> */
.L_x_5863:
[----:B------:R-:W-:Y:S05]  /*3550*/  BSYNC.RECONVERGENT B4 ;  /* 0x0000000000047941 */ /* 0x000fea0003800200 */
.L_x_5862:
[----:B------:R-:W-:Y:S01]  /*3560*/  DADD R32, R32, R38 ;  /* 0x0000000020207229 */ /* 0x000fe20000000026 */
[----:B------:R-:W-:Y:S01]  /*3570*/  UMOV UR6, 0x8fb9f87e ;  /* 0x8fb9f87e00067882 */ /* 0x000fe20000000000 */
[----:B------:R-:W-:Y:S02]  /*3580*/  UMOV UR7, 0x408633ce ;  /* 0x408633ce00077882 */ /* 0x000fe40000000000 */
[----:B------:R-:W-:-:S06]  /*3590*/  DSETP.GE.AND P0, PT, R34, UR6, PT ;  /* 0x0000000622007e2a */ /* 0x000fcc000bf06000 */
[----:B------:R-:W-:Y:S02]  /*35a0*/  FSEL R34, R32, RZ, !P0 ;  /* 0x000000ff20227208 */ /* 0x000fe40004000000 */
[----:B------:R-:W-:Y:S01]  /*35b0*/  FSEL R35, R33, +QNAN , !P0 ;  /* 0x7ff0000021237808 */ /* 0x000fe20004000000 */
[----:B------:R-:W-:Y:S06]  /*35c0*/  BRA `(.L_x_5864) ;  /* 0x00000000005c7947 */ /* 0x000fec0003800000 */
.L_x_5861:
[----:B------:R-:W-:Y:S01]  /*35d0*/  DMUL R32, R34, R34 ;  /* 0x0000002222207228 */ /* 0x000fe20000000000 */
[----:B------:R-:W-:Y:S01]  /*35e0*/  IMAD.MOV.U32 R36, RZ, RZ, 0x61d87def ;  /* 0x61d87defff247424 */ /* 0x000fe200078e00ff */
[----:B------:R-:W-:Y:S01]  /*35f0*/  MOV R37, 0x3de611a5 ;  /* 0x3de611a500257802 */ /* 0x000fe20000000f00 */
[----:B------:R-:W-:Y:S01]  /*3600*/  UMOV UR6, 0xab274c53 ;  /* 0xab274c5300067882 */ /* 0x000fe20000000000 */
[----:B------:R-:W-:-:S04]  /*3610*/  UMOV UR7, 0x3d6b4c75 ;  /* 0x3d6b4c7500077882 */ /* 0x000fc80000000000 */
        /* <DEDUP_REMOVED lines=18> */
.L_x_5864:
[----:B------:R-:W-:Y:S05]  /*3740*/  BSYNC.RECONVERGENT B1 ;  /* 0x0000000000017941 */ /* 0x000fea0003800200 */
.L_x_5860:
        /* <DEDUP_REMOVED lines=27> */
[----:B------:R-:W-:Y:S02]  /*3900*/  IMAD.MOV.U32 R36, RZ, RZ, R40 ;  /* 0x000000ffff247224 */ /* 0x000fe400078e0028 */
[----:B------:R-:W-:-:S07]  /*3910*/  IMAD.MOV.U32 R37, RZ, RZ, R39 ;  /* 0x000000ffff257224 */ /* 0x000fce00078e0027 */
.L_x_5866:
[----:B------:R-:W-:Y:S05]  /*3920*/  BSYNC.RECONVERGENT B1 ;  /* 0x0000000000017941 */ /* 0x000fea0003800200 */
.L_x_5865:
        /* <DEDUP_REMOVED lines=24> */
[----:B------:R-:W-:Y:S01]  /*3ab0*/  MOV R48, R39 ;  /* 0x0000002700307202 */ /* 0x000fe20000000f00 */
[----:B------:R-:W-:-:S07]  /*3ac0*/  IMAD.MOV.U32 R49, RZ, RZ, R38 ;  /* 0x000000ffff317224 */ /* 0x000fce00078e0026 */
.L_x_5868:
[----:B------:R-:W-:Y:S05]  /*3ad0*/  BSYNC.RECONVERGENT B1 ;  /* 0x0000000000017941 */ /* 0x000fea0003800200 */
.L_x_5867:
        /* <DEDUP_REMOVED lines=23> */
.L_x_5870:
[----:B------:R-:W-:Y:S05]  /*3c50*/  BSYNC.RECONVERGENT B1 ;  /* 0x0000000000017941 */ /* 0x000fea0003800200 */
.L_x_5869:
[----:B------:R-:W-:Y:S05]  /*3c60*/  BRA `(.L_x_5871) ;  /* 0x0000001000647947 */ /* 0x000fea0003800000 */
.L_x_5855:
        /* <DEDUP_REMOVED lines=53> */
[----:B------:R-:W-:Y:S02]  /*3fc0*/  @!P1 SHF.R.S32.HI R29, RZ, 0x1, R29 ;  /* 0x00000001ff1d9819 */ /* 0x000fe4000001141d */
[----:B------:R-:W-:-:S03]  /*3fd0*/  @!P1 MOV R30, RZ ;  /* 0x000000ff001e9202 */ /* 0x000fc60000000f00 */
[----:B------:R-:W-:Y:S02]  /*3fe0*/  @!P1 IMAD.IADD R28, R28, 0x1, -R29 ;  /* 0x000000011c1c9824 */ /* 0x000fe400078e0a1d */
[----:B------:R-:W-:-:S03]  /*3ff0*/  @!P1 IMAD R29, R29, 0x100000, R37 ;  /* 0x001000001d1d9824 */ /* 0x000fc600078e0225 */
[----:B------:R-:W-:Y:S01]  /*4000*/  @!P1 LEA R31, R28, 0x3ff00000, 0x14 ;  /* 0x3ff000001c1f9811 */ /* 0x000fe200078ea0ff */
[----:B------:R-:W-:-:S06]  /*4010*/  @!P1 IMAD.MOV.U32 R28, RZ, RZ, R36 ;  /* 0x000000ffff1c9224 */ /* 0x000fcc00078e0024 */
[----:B------:R-:W-:-:S11]  /*4020*/  @!P1 DMUL R60, R28, R30 ;  /* 0x0000001e1c3c9228 */ /* 0x000fd60000000000 */
.L_x_5873:
[----:B------:R-:W-:Y:S05]  /*4030*/  BSYNC.RECONVERGENT B0 ;  /* 0x0000000000007941 */ /* 0x000fea0003800200 */
.L_x_5872:
        /* <DEDUP_REMOVED lines=27> */
.L_x_5875:
[----:B------:R-:W-:Y:S05]  /*41f0*/  BSYNC.RECONVERGENT B4 ;  /* 0x0000000000047941 */ /* 0x000fea0003800200 */
.L_x_5874:
        /* <DEDUP_REMOVED lines=38> */
.L_x_5877:
[----:B------:R-:W-:Y:S05]  /*4460*/  BSYNC.RECONVERGENT B4 ;  /* 0x0000000000047941 */ /* 0x000fea0003800200 */
.L_x_5876:
        /* <DEDUP_REMOVED lines=11> */
[----:B------:R-:W-:-:S02]  /*4520*/  DMUL R64, R64, 4 ;  /* 0x4010000040407828 */ /* 0x000fc40000000000 */
        /* <DEDUP_REMOVED lines=26> */
.L_x_5854:
[----:B------:R-:W-:-:S10]  /*46d0*/  DADD R48, R32, -R32 ;  /* 0x0000000020307229 */ /* 0x000fd40000000820 */
[----:B------:R-:W-:Y:S02]  /*46e0*/  IMAD.MOV.U32 R28, RZ, RZ, R48 ;  /* 0x000000ffff1c7224 */ /* 0x000fe400078e0030 */
[----:B------:R-:W-:Y:S01]  /*46f0*/  IMAD.MOV.U32 R29, RZ, RZ, R49 ;  /* 0x000000ffff1d7224 */ /* 0x000fe200078e0031 */
[----:B------:R-:W-:Y:S06]  /*4700*/  BRA `(.L_x_5871) ;  /* 0x0000000400bc7947 */ /* 0x000fec0003800000 */
.L_x_5853:
        /* <DEDUP_REMOVED lines=36> */
.L_x_5881:
[----:B------:R-:W-:Y:S05]  /*4950*/  BSYNC.RECONVERGENT B5 ;  /* 0x0000000000057941 */ /* 0x000fea0003800200 */
.L_x_5880:
        /* <DEDUP_REMOVED lines=38> */
.L_x_5883:
[----:B------:R-:W-:Y:S05]  /*4bc0*/  BSYNC.RECONVERGENT B5 ;  /* 0x0000000000057941 */ /* 0x000fea0003800200 */
.L_x_5882:
        /* <DEDUP_REMOVED lines=31> */
.L_x_5879:
[----:B------:R-:W-:Y:S05]  /*4dc0*/  BSYNC.RECONVERGENT B4 ;  /* 0x0000000000047941 */ /* 0x000fea0003800200 */
.L_x_5878:
[----:B------:R-:W-:Y:S01]  /*4dd0*/  LOP3.LUT R29, RZ, 0x80000000, R33, 0xb8, !PT ;  /* 0x80000000ff1d7812 */ /* 0x000fe200078eb821 */
[----:B------:R-:W-:Y:S02]  /*4de0*/  VIADD R49, R49, 0xc0000000 ;  /* 0xc000000031317836 */ /* 0x000fe40000000000 */
[----:B------:R-:W-:-:S07]  /*4df0*/  IMAD.MOV.U32 R28, RZ, RZ, RZ ;  /* 0x000000ffff1c7224 */ /* 0x000fce00078e00ff */
.L_x_5871:
[----:B------:R-:W-:Y:S05]  /*4e00*/  BSYNC.RECONVERGENT B2 ;  /* 0x0000000000027941 */ /* 0x000fea0003800200 */
.L_x_5852:
[----:B------:R-:W-:-:S11]  /*4e10*/  DADD R30, -RZ, -R48 ;  /* 0x00000000ff1e7229 */ /* 0x000fd60000000930 */
.L_x_5851:
[----:B------:R-:W-:Y:S05]  /*4e20*/  BSYNC.RECONVERGENT B3 ;  /* 0x0000000000037941 */ /* 0x000fea0003800200 */
.L_x_5850:
[----:B------:R-:W-:Y:S01]  /*4e30*/  VIADD R32, R2, 0x100 ;  /* 0x0000010002207836 */ /* 0x000fe20000000000 */
        /* <DEDUP_REMOVED lines=35> */
.L_x_5891:
[----:B------:R-:W-:Y:S05]  /*5070*/  BSYNC.RECONVERGENT B4 ;  /* 0x0000000000047941 */ /* 0x000fea0003800200 */
.L_x_5890:
        /* <DEDUP_REMOVED lines=63> */
.L_x_5893:
[----:B------:R-:W-:Y:S05]  /*5470*/  BSYNC.RECONVERGENT B0 ;  /* 0x0000000000007941 */ /* 0x000fea0003800200 */
.L_x_5892:
        /* <DEDUP_REMOVED lines=84> */
[----:B------:R-:W-:Y:S01]  /*59c0*/  IMAD.MOV.U32 R39, RZ, RZ, R41 ;  /* 0x000000ffff277224 */ /* 0x000fe200078e0029 */
[----:B------:R-:W-:Y:S01]  /*59d0*/  MOV R41, R37 ;  /* 0x0000002500297202 */ /* 0x000fe20000000f00 */
[----:B------:R-:W-:-:S07]  /*59e0*/  IMAD.MOV.U32 R42, RZ, RZ, R36 ;  /* 0x000000ffff2a7224 */ /* 0x000fce00078e0024 */
[----:B------:R-:W-:Y:S05]  /*59f0*/  CALL.REL.NOINC `($__internal_8_$__cuda_sm20_div_rn_f64_full) ;  /* 0x000001f800fc7944 */ /* 0x000fea0003c00000 */
[----:B------:R-:W-:-:S04]  /*5a00*/  LOP3.LUT R39, R39, R38, RZ, 0x3c, !PT ;  /* 0x0000002627277212 */ /* 0x000fc800078e3cff */
[----:B------:R-:W-:-:S04]  /*5a10*/  LOP3.LUT R38, R39, R38, RZ, 0x3c, !PT ;  /* 0x0000002627267212 */ /* 0x000fc800078e3cff */
[----:B------:R-:W-:-:S07]  /*5a20*/  LOP3.LUT R39, R39, R38, RZ, 0x3c, !PT ;  /* 0x0000002627277212 */ /* 0x000fce00078e3cff */
.L_x_5897:
[----:B------:R-:W-:Y:S05]  /*5a30*/  BSYNC.RECONVERGENT B4 ;  /* 0x0000000000047941 */ /* 0x000fea0003800200 */
.L_x_5896:
[----:B------:R-:W-:Y:S01]  /*5a40*/  DADD R36, R36, R38 ;  /* 0x0000000024247229 */ /* 0x000fe20000000026 */
[----:B------:R-:W-:Y:S01]  /*5a50*/  UMOV UR6, 0x8fb9f87e ;  /* 0x8fb9f87e00067882 */ /* 0x000fe20000000000 */
[----:B------:R-:W-:Y:S02]  /*5a60*/  UMOV UR7, 0x408633ce ;  /* 0x408633ce00077882 */ /* 0x000fe40000000000 */
[----:B------:R-:W-:-:S06]  /*5a70*/  DSETP.GE.AND P0, PT, R44, UR6, PT ;  /* 0x000000062c007e2a */ /* 0x000fcc000bf06000 */
[----:B------:R-:W-:Y:S02]  /*5a80*/  FSEL R44, R36, RZ, !P0 ;  /* 0x000000ff242c7208 */ /* 0x000fe40004000000 */
[----:B------:R-:W-:Y:S01]  /*5a90*/  FSEL R45, R37, +QNAN , !P0 ;  /* 0x7ff00000252d7808 */ /* 0x000fe20004000000 */
[----:B------:R-:W-:Y:S06]  /*5aa0*/  BRA `(.L_x_5898) ;  /* 0x00000000005c7947 */ /* 0x000fec0003800000 */
.L_x_5895:
        /* <DEDUP_REMOVED lines=23> */
.L_x_5898:
[----:B------:R-:W-:Y:S05]  /*5c20*/  BSYNC.RECONVERGENT B1 ;  /* 0x0000000000017941 */ /* 0x000fea0003800200 */
.L_x_5894:
        /* <DEDUP_REMOVED lines=25> */
[----:B------:R-:W-:Y:S02]  /*5dc0*/  IMAD.MOV.U32 R52, RZ, RZ, R45 ;  /* 0x000000ffff347224 */ /* 0x000fe400078e002d */
[----:B------:R-:W-:-:S07]  /*5dd0*/  IMAD.MOV.U32 R51, RZ, RZ, R36 ;  /* 0x000000ffff337224 */ /* 0x000fce00078e0024 */
[----:B------:R-:W-:Y:S05]  /*5de0*/  CALL.REL.NOINC `($__internal_9_$__cuda_sm20_dsqrt_rn_f64_mediumpath_v1) ;  /* 0x000001fc00947944 */ /* 0x000fea0003c00000 */
[----:B------:R-:W-:Y:S02]  /*5df0*/  IMAD.MOV.U32 R42, RZ, RZ, R40 ;  /* 0x000000ffff2a7224 */ /* 0x000fe400078e0028 */
[----:B------:R-:W-:-:S07]  /*5e00*/  IMAD.MOV.U32 R43, RZ, RZ, R39 ;  /* 0x000000ffff2b7224 */ /* 0x000fce00078e0027 */
.L_x_5900:
[----:B------:R-:W-:Y:S05]  /*5e10*/  BSYNC.RECONVERGENT B1 ;  /* 0x0000000000017941 */ /* 0x000fea0003800200 */
.L_x_5899:
        /* <DEDUP_REMOVED lines=22> */
[----:B------:R-:W-:-:S07]  /*5f80*/  IMAD.MOV.U32 R39, RZ, RZ, R37 ;  /* 0x000000ffff277224 */ /* 0x000fce00078e0025 */
[----:B------:R-:W-:Y:S05]  /*5f90*/  CALL.REL.NOINC `($__internal_8_$__cuda_sm20_div_rn_f64_full) ;  /* 0x000001f400947944 */ /* 0x000fea0003c00000 */
[----:B------:R-:W-:Y:S02]  /*5fa0*/  IMAD.MOV.U32 R48, RZ, RZ, R39 ;  /* 0x000000ffff307224 */ /* 0x000fe400078e0027 */
[----:B------:R-:W-:-:S07]  /*5fb0*/  IMAD.MOV.U32 R49, RZ, RZ, R38 ;  /* 0x000000ffff317224 */ /* 0x000fce00078e0026 */
.L_x_5902:
[----:B------:R-:W-:Y:S05]  /*5fc0*/  BSYNC.RECONVERGENT B1 ;  /* 0x0000000000017941 */ /* 0x000fea0003800200 */
.L_x_5901:
        /* <DEDUP_REMOVED lines=23> */
.L_x_5904:
[----:B------:R-:W-:Y:S05]  /*6140*/  BSYNC.RECONVERGENT B1 ;  /* 0x0000000000017941 */ /* 0x000fea0003800200 */
.L_x_5903:
[----:B------:R-:W-:Y:S05]  /*6150*/  BRA `(.L_x_5905) ;  /* 0x0000001000647947 */ /* 0x000fea0003800000 */
.L_x_5889:
        /* <DEDUP_REMOVED lines=54> */
[----:B------:R-:W-:-:S04]  /*64c0*/  @!P1 SHF.R.S32.HI R33, RZ, 0x1, R33 ;  /* 0x00000001ff219819 */ /* 0x000fc80000011421 */
[----:B------:R-:W-:Y:S01]  /*64d0*/  @!P1 IADD3 R32, PT, PT, R32, -R33, RZ ;  /* 0x8000002120209210 */ /* 0x000fe20007ffe0ff */
[----:B------:R-:W-:-:S03]  /*64e0*/  @!P1 IMAD R33, R33, 0x100000, R37 ;  /* 0x0010000021219824 */ /* 0x000fc600078e0225 */
[----:B------:R-:W-:Y:S01]  /*64f0*/  @!P1 LEA R35, R32, 0x3ff00000, 0x14 ;  /* 0x3ff0000020239811 */ /* 0x000fe200078ea0ff */
[----:B------:R-:W-:-:S06]  /*6500*/  @!P1 IMAD.MOV.U32 R32, RZ, RZ, R36 ;  /* 0x000000ffff209224 */ /* 0x000fcc00078e0024 */
[----:B------:R-:W-:-:S11]  /*6510*/  @!P1 DMUL R60, R32, R34 ;  /* 0x00000022203c9228 */ /* 0x000fd60000000000 */
.L_x_5907:
[----:B------:R-:W-:Y:S05]  /*6520*/  BSYNC.RECONVERGENT B0 ;  /* 0x0000000000007941 */ /* 0x000fea0003800200 */
.L_x_5906:
        /* <DEDUP_REMOVED lines=27> */
.L_x_5909:
[----:B------:R-:W-:Y:S05]  /*66e0*/  BSYNC.RECONVERGENT B4 ;  /* 0x0000000000047941 */ /* 0x000fea0003800200 */
.L_x_5908:
        /* <DEDUP_REMOVED lines=35> */
[----:B------:R-:W-:Y:S01]  /*6920*/  MOV R46, R41 ;  /* 0x00000029002e7202 */ /* 0x000fe20000000f00 */
[----:B------:R-:W-:Y:S02]  /*6930*/  IMAD.MOV.U32 R62, RZ, RZ, R42 ;  /* 0x000000ffff3e7224 */ /* 0x000fe400078e002a */
[----:B------:R-:W-:-:S07]  /*6940*/  IMAD.MOV.U32 R63, RZ, RZ, R43 ;  /* 0x000000ffff3f7224 */ /* 0x000fce00078e002b */
.L_x_5911:
[----:B------:R-:W-:Y:S05]  /*6950*/  BSYNC.RECONVERGENT B4 ;  /* 0x0000000000047941 */ /* 0x000fea0003800200 */
.L_x_5910:
        /* <DEDUP_REMOVED lines=38> */
.L_x_5888:
[----:B------:R-:W-:-:S10]  /*6bc0*/  DADD R48, R44, -R44 ;  /* 0x000000002c307229 */ /* 0x000fd4000000082c */
[----:B------:R-:W-:Y:S02]  /*6bd0*/  IMAD.MOV.U32 R32, RZ, RZ, R48 ;  /* 0x000000ffff207224 */ /* 0x000fe400078e0030 */
[----:B------:R-:W-:Y:S01]  /*6be0*/  IMAD.MOV.U32 R33, RZ, RZ, R49 ;  /* 0x000000ffff217224 */ /* 0x000fe200078e0031 */
[----:B------:R-:W-:Y:S06]  /*6bf0*/  BRA `(.L_x_5905) ;  /* 0x0000000400bc7947 */ /* 0x000fec0003800000 */
.L_x_5887:
        /* <DEDUP_REMOVED lines=33> */
[----:B------:R-:W-:Y:S01]  /*6e10*/  IMAD.MOV.U32 R47, RZ, RZ, R41 ;  /* 0x000000ffff2f7224 */ /* 0x000fe200078e0029 */
[----:B------:R-:W-:Y:S01]  /*6e20*/  MOV R50, R42 ;  /* 0x0000002a00327202 */ /* 0x000fe20000000f00 */
[----:B------:R-:W-:-:S07]  /*6e30*/  IMAD.MOV.U32 R51, RZ, RZ, R43 ;  /* 0x000000ffff337224 */ /* 0x000fce00078e002b */
.L_x_5915:
[----:B------:R-:W-:Y:S05]  /*6e40*/  BSYNC.RECONVERGENT B5 ;  /* 0x0000000000057941 */ /* 0x000fea0003800200 */
.L_x_5914:
        /* <DEDUP_REMOVED lines=38> */
.L_x_5917:
[----:B------:R-:W-:Y:S05]  /*70b0*/  BSYNC.RECONVERGENT B5 ;  /* 0x0000000000057941 */ /* 0x000fea0003800200 */
.L_x_5916:
        /* <DEDUP_REMOVED lines=31> */
.L_x_5913:
[----:B------:R-:W-:Y:S05]  /*72b0*/  BSYNC.RECONVERGENT B4 ;  /* 0x0000000000047941 */ /* 0x000fea0003800200 */
.L_x_5912:
[----:B------:R-:W-:Y:S01]  /*72c0*/  LOP3.LUT R33, RZ, 0x80000000, R45, 0xb8, !PT ;  /* 0x80000000ff217812 */ /* 0x000fe200078eb82d */
[----:B------:R-:W-:Y:S02]  /*72d0*/  VIADD R49, R49, 0xc0000000 ;  /* 0xc000000031317836 */ /* 0x000fe40000000000 */
[----:B------:R-:W-:-:S07]  /*72e0*/  IMAD.MOV.U32 R32, RZ, RZ, RZ ;  /* 0x000000ffff207224 */ /* 0x000fce00078e00ff */
.L_x_5905:
[----:B------:R-:W-:Y:S05]  /*72f0*/  BSYNC.RECONVERGENT B2 ;  /* 0x0000000000027941 */ /* 0x000fea0003800200 */
.L_x_5886:
[----:B------:R-:W-:-:S11]  /*7300*/  DADD R34, -RZ, -R48 ;  /* 0x00000000ff227229 */ /* 0x000fd60000000930 */
.L_x_5885:
[----:B------:R-:W-:Y:S05]  /*7310*/  BSYNC.RECONVERGENT B3 ;  /* 0x0000000000037941 */ /* 0x000fea0003800200 */
.L_x_5884:
[----:B------:R-:W-:Y:S01]  /*7320*/  IADD3 R36, PT, PT, R2, 0x180, RZ ;  /* 0x0000018002247810 */ /* 0x000fe20007ffe0ff */
[----:B------:R-:W-:Y:S01]  /*7330*/  BSSY.RECONVERGENT B3, `(.L_x_5918) ;  /* 0x000024d000037945 */ /* 0x000fe20003800200 */
[----:B------:R-:W-:Y:S02]  /*7340*/  CS2R R46, SRZ ;  /* 0x00000000002e7805 */ /* 0x000fe4000001ff00 */
[----:B------:R-:W-:Y:S02]  /*7350*/  CS2R R44, SRZ ;  /* 0x00000000002c7805 */ /* 0x000fe4000001ff00 */
[----:B------:R-:W-:-:S13]  /*7360*/  ISETP.GE.U32.AND P0, PT, R36, R3, PT ;  /* 0x000000032400720c */ /* 0x000fda0003f06070 */
        /* <DEDUP_REMOVED lines=31> */
.L_x_5925:
[----:B------:R-:W-:Y:S05]  /*7560*/  BSYNC.RECONVERGENT B4 ;  /* 0x0000000000047941 */ /* 0x000fea0003800200 */
.L_x_5924:
        /* <DEDUP_REMOVED lines=63> */
.L_x_5927:
[----:B------:R-:W-:Y:S05]  /*7960*/  BSYNC.RECONVERGENT B0 ;  /* 0x0000000000007941 */ /* 0x000fea0003800200 */
.L_x_5926:
        /* <DEDUP_REMOVED lines=87> */
[----:B------:R-:W-:Y:S05]  /*7ee0*/  CALL.REL.NOINC `($__internal_8_$__cuda_sm20_div_rn_f64_full) ;  /* 0x000001d400c07944 */ /* 0x000fea0003c00000 */
[----:B------:R-:W-:-:S04]  /*7ef0*/  LOP3.LUT R39, R39, R38, RZ, 0x3c, !PT ;  /* 0x0000002627277212 */ /* 0x000fc800078e3cff */
[----:B------:R-:W-:-:S04]  /*7f00*/  LOP3.LUT R38, R39, R38, RZ, 0x3c, !PT ;  /* 0x0000002627267212 */ /* 0x000fc800078e3cff */
[----:B------:R-:W-:-:S07]  /*7f10*/  LOP3.LUT R39, R39, R38, RZ, 0x3c, !PT ;  /* 0x0000002627277212 */ /* 0x000fce00078e3cff */
.L_x_5931:
[----:B------:R-:W-:Y:S05]  /*7f20*/  BSYNC.RECONVERGENT B4 ;  /* 0x0000000000047941 */ /* 0x000fea0003800200 */
.L_x_5930:
[----:B------:R-:W-:Y:S01]  /*7f30*/  DADD R36, R36, R38 ;  /* 0x0000000024247229 */ /* 0x000fe20000000026 */
[----:B------:R-:W-:Y:S01]  /*7f40*/  UMOV UR6, 0x8fb9f87e ;  /* 0x8fb9f87e00067882 */ /* 0x000fe20000000000 */
[----:B------:R-:W-:Y:S02]  /*7f50*/  UMOV UR7, 0x408633ce ;  /* 0x408633ce00077882 */ /* 0x000fe40000000000 */
[----:B------:R-:W-:-:S06]  /*7f60*/  DSETP.GE.AND P0, PT, R44, UR6, PT ;  /* 0x000000062c007e2a */ /* 0x000fcc000bf06000 */
[----:B------:R-:W-:Y:S02]  /*7f70*/  FSEL R44, R36, RZ, !P0 ;  /* 0x000000ff242c7208 */ /* 0x000fe40004000000 */
[----:B------:R-:W-:Y:S01]  /*7f80*/  FSEL R45, R37, +QNAN , !P0 ;  /* 0x7ff00000252d7808 */ /* 0x000fe20004000000 */
[----:B------:R-:W-:Y:S06]  /*7f90*/  BRA `(.L_x_5932) ;  /* 0x00000000005c7947 */ /* 0x000fec0003800000 */
.L_x_5929:
        /* <DEDUP_REMOVED lines=23> */
.L_x_5932:
[----:B------:R-:W-:Y:S05]  /*8110*/  BSYNC.RECONVERGENT B1 ;  /* 0x0000000000017941 */ /* 0x000fea0003800200 */
.L_x_5928:
        /* <DEDUP_REMOVED lines=28> */
[----:B------:R-:W-:Y:S01]  /*82e0*/  MOV R42, R40 ;  /* 0x00000028002a7202 */ /* 0x000fe20000000f00 */
[----:B------:R-:W-:-:S07]  /*82f0*/  IMAD.MOV.U32 R43, RZ, RZ, R39 ;  /* 0x000000ffff2b7224 */ /* 0x000fce00078e0027 */
.L_x_5934:
[----:B------:R-:W-:Y:S05]  /*8300*/  BSYNC.RECONVERGENT B1 ;  /* 0x0000000000017941 */ /* 0x000fea0003800200 */
.L_x_5933:
        /* <DEDUP_REMOVED lines=26> */
.L_x_5936:
[----:B------:R-:W-:Y:S05]  /*84b0*/  BSYNC.RECONVERGENT B1 ;  /* 0x0000000000017941 */ /* 0x000fea0003800200 */
.L_x_5935:
        /* <DEDUP_REMOVED lines=23> */
.L_x_5938:
[----:B------:R-:W-:Y:S05]  /*8630*/  BSYNC.RECONVERGENT B1 ;  /* 0x0000000000017941 */ /* 0x000fea0003800200 */
.L_x_5937:
[----:B------:R-:W-:Y:S05]  /*8640*/  BRA `(.L_x_5939) ;  /* 0x0000001000647947 */ /* 0x000fea0003800000 */
.L_x_5923:
        /* <DEDUP_REMOVED lines=57> */
[----:B------:R-:W-:Y:S01]  /*89e0*/  @!P1 LEA R37, R36, 0x3ff00000, 0x14 ;  /* 0x3ff0000024259811 */ /* 0x000fe200078ea0ff */
[----:B------:R-:W-:-:S06]  /*89f0*/  @!P1 IMAD.MOV.U32 R36, RZ, RZ, RZ ;  /* 0x000000ffff249224 */ /* 0x000fcc00078e00ff */
[----:B------:R-:W-:-:S11]  /*8a00*/  @!P1 DMUL R60, R6, R36 ;  /* 0x00000024063c9228 */ /* 0x000fd60000000000 */
.L_x_5941:
[----:B------:R-:W-:Y:S05]  /*8a10*/  BSYNC.RECONVERGENT B0 ;  /* 0x0000000000007941 */ /* 0x000fea0003800200 */
.L_x_5940:
        /* <DEDUP_REMOVED lines=27> */
.L_x_5943:
[----:B------:R-:W-:Y:S05]  /*8bd0*/  BSYNC.RECONVERGENT B4 ;  /* 0x0000000000047941 */ /* 0x000fea0003800200 */
.L_x_5942:
        /* <DEDUP_REMOVED lines=9> */
[----:B------:R-:W-:Y:S01]  /*8c70*/  DMUL R52, R54, R54 ;  /* 0x0000003636347228 */ /* 0x000fe20000000000 */
[----:B------:R-:W-:Y:S01]  /*8c80*/  MOV R51, 0x3da8ff83 ;  /* 0x3da8ff8300337802 */ /* 0x000fe20000000f00 */
        /* <DEDUP_REMOVED lines=27> */
.L_x_5945:
[----:B------:R-:W-:Y:S05]  /*8e40*/  BSYNC.RECONVERGENT B4 ;  /* 0x0000000000047941 */ /* 0x000fea0003800200 */
.L_x_5944:
        /* <DEDUP_REMOVED lines=38> */
.L_x_5922:
[----:B------:R-:W-:-:S10]  /*90b0*/  DADD R48, R4, -R4 ;  /* 0x0000000004307229 */ /* 0x000fd40000000804 */
[----:B------:R-:W-:Y:S02]  /*90c0*/  IMAD.MOV.U32 R44, RZ, RZ, R48 ;  /* 0x000000ffff2c7224 */ /* 0x000fe400078e0030 */
[----:B------:R-:W-:Y:S01]  /*90d0*/  IMAD.MOV.U32 R45, RZ, RZ, R49 ;  /* 0x000000ffff2d7224 */ /* 0x000fe200078e0031 */
[----:B------:R-:W-:Y:S06]  /*90e0*/  BRA `(.L_x_5939) ;  /* 0x0000000400bc7947 */ /* 0x000fec0003800000 */
.L_x_5921:
        /* <DEDUP_REMOVED lines=32> */
[----:B------:R-:W-:Y:S05]  /*92f0*/  CALL.REL.NOINC `($_ZN2at6native29vectorized_elementwise_kernelILi2EZZZNS0_15tan_kernel_cudaERNS_18TensorIteratorBaseEENKUlvE_clEvENKUlvE_clEvEUlN3c107complexIdEEE_St5arrayIPcLm2EEEEviT0_T1_$__internal_trig_reduction_slowpathd) ;  /* 0x000001cc000c7944 */ /* 0x000fea0003c00000 */
[----:B------:R-:W-:Y:S02]  /*9300*/  IMAD.MOV.U32 R7, RZ, RZ, R41 ;  /* 0x000000ffff077224 */ /* 0x000fe400078e0029 */
[----:B------:R-:W-:Y:S02]  /*9310*/  IMAD.MOV.U32 R50, RZ, RZ, R42 ;  /* 0x000000ffff327224 */ /* 0x000fe400078e002a */
[----:B------:R-:W-:-:S07]  /*9320*/  IMAD.MOV.U32 R51, RZ, RZ, R43 ;  /* 0x000000ffff337224 */ /* 0x000fce00078e002b */
.L_x_5949:
[----:B------:R-:W-:Y:S05]  /*9330*/  BSYNC.RECONVERGENT B5 ;  /* 0x0000000000057941 */ /* 0x000fea0003800200 */
.L_x_5948:
        /* <DEDUP_REMOVED lines=38> */
.L_x_5951:
[----:B------:R-:W-:Y:S05]  /*95a0*/  BSYNC.RECONVERGENT B5 ;  /* 0x0000000000057941 */ /* 0x000fea0003800200 */
.L_x_5950:
        /* <DEDUP_REMOVED lines=31> */
.L_x_5947:
[----:B------:R-:W-:Y:S05]  /*97a0*/  BSYNC.RECONVERGENT B4 ;  /* 0x0000000000047941 */ /* 0x000fea0003800200 */
.L_x_5946:
[----:B------:R-:W-:Y:S01]  /*97b0*/  LOP3.LUT R45, RZ, 0x80000000, R5, 0xb8, !PT ;  /* 0x80000000ff2d7812 */ /* 0x000fe200078eb805 */
[----:B------:R-:W-:Y:S02]  /*97c0*/  VIADD R49, R49, 0xc0000000 ;  /* 0xc000000031317836 */ /* 0x000fe40000000000 */
[----:B------:R-:W-:-:S07]  /*97d0*/  IMAD.MOV.U32 R44, RZ, RZ, RZ ;  /* 0x000000ffff2c7224 */ /* 0x000fce00078e00ff */
.L_x_5939:
[----:B------:R-:W-:Y:S05]  /*97e0*/  BSYNC.RECONVERGENT B2 ;  /* 0x0000000000027941 */ /* 0x000fea0003800200 */
.L_x_5920:
[----:B------:R-:W-:-:S11]  /*97f0*/  DADD R46, -RZ, -R48 ;  /* 0x00000000ff2e7229 */ /* 0x000fd60000000930 */
.L_x_5919:
[----:B------:R-:W-:Y:S05]  /*9800*/  BSYNC.RECONVERGENT B3 ;  /* 0x0000000000037941 */ /* 0x000fea0003800200 */
.L_x_5918:
        /* <DEDUP_REMOVED lines=36> */
.L_x_5959:
[----:B------:R-:W-:Y:S05]  /*9a50*/  BSYNC.RECONVERGENT B4 ;  /* 0x0000000000047941 */ /* 0x000fea0003800200 */
.L_x_5958:
        /* <DEDUP_REMOVED lines=63> */
.L_x_5961:
[----:B------:R-:W-:Y:S05]  /*9e50*/  BSYNC.RECONVERGENT B0 ;  /* 0x0000000000007941 */ /* 0x000fea0003800200 */
.L_x_5960:
        /* <DEDUP_REMOVED lines=91> */
.L_x_5965:
[----:B------:R-:W-:Y:S05]  /*a410*/  BSYNC.RECONVERGENT B4 ;  /* 0x0000000000047941 */ /* 0x000fea0003800200 */
.L_x_5964:
[----:B------:R-:W-:Y:S01]  /*a420*/  DADD R8, R8, R38 ;  /* 0x0000000008087229 */ /* 0x000fe20000000026 */
[----:B------:R-:W-:Y:S01]  /*a430*/  UMOV UR6, 0x8fb9f87e ;  /* 0x8fb9f87e00067882 */ /* 0x000fe20000000000 */
[----:B------:R-:W-:Y:S02]  /*a440*/  UMOV UR7, 0x408633ce ;  /* 0x408633ce00077882 */ /* 0x000fe40000000000 */
[----:B------:R-:W-:-:S06]  /*a450*/  DSETP.GE.AND P0, PT, R10, UR6, PT ;  /* 0x000000060a007e2a */ /* 0x000fcc000bf06000 */
[----:B------:R-:W-:Y:S02]  /*a460*/  FSEL R10, R8, RZ, !P0 ;  /* 0x000000ff080a7208 */ /* 0x000fe40004000000 */
[----:B------:R-:W-:Y:S01]  /*a470*/  FSEL R11, R9, +QNAN , !P0 ;  /* 0x7ff00000090b7808 */ /* 0x000fe20004000000 */
[----:B------:R-:W-:Y:S06]  /*a480*/  BRA `(.L_x_5966) ;  /* 0x00000000005c7947 */ /* 0x000fec0003800000 */
.L_x_5963:
        /* <DEDUP_REMOVED lines=23> */
.L_x_5966:
[----:B------:R-:W-:Y:S05]  /*a600*/  BSYNC.RECONVERGENT B1 ;  /* 0x0000000000017941 */ /* 0x000fea0003800200 */
.L_x_5962:
        /* <DEDUP_REMOVED lines=26> */
[----:B------:R-:W-:Y:S05]  /*a7b0*/  CALL.REL.NOINC `($__internal_9_$__cuda_sm20_dsqrt_rn_f64_mediumpath_v1) ;  /* 0x000001b400207944 */ /* 0x000fea0003c00000 */
[----:B------:R-:W-:Y:S02]  /*a7c0*/  IMAD.MOV.U32 R36, RZ, RZ, R40 ;  /* 0x000000ffff247224 */ /* 0x000fe400078e0028 */
[----:B------:R-:W-:-:S07]  /*a7d0*/  IMAD.MOV.U32 R37, RZ, RZ, R39 ;  /* 0x000000ffff257224 */ /* 0x000fce00078e0027 */
.L_x_5968:
[----:B------:R-:W-:Y:S05]  /*a7e0*/  BSYNC.RECONVERGENT B1 ;  /* 0x0000000000017941 */ /* 0x000fea0003800200 */
.L_x_5967:
        /* <DEDUP_REMOVED lines=26> */
.L_x_5970:
[----:B------:R-:W-:Y:S05]  /*a990*/  BSYNC.RECONVERGENT B1 ;  /* 0x0000000000017941 */ /* 0x000fea0003800200 */
.L_x_5969:
        /* <DEDUP_REMOVED lines=23> */
.L_x_5972:
[----:B------:R-:W-:Y:S05]  /*ab10*/  BSYNC.RECONVERGENT B1 ;  /* 0x0000000000017941 */ /* 0x000fea0003800200 */
.L_x_5971:
[----:B------:R-:W-:Y:S05]  /*ab20*/  BRA `(.L_x_5973) ;  /* 0x0000001000647947 */ /* 0x000fea0003800000 */
.L_x_5957:
[----:B------:R-:W-:Y:S01]  /*ab30*/  IMAD.MOV.U32 R4, RZ, RZ, 0x652b82fe ;  /* 0x652b82feff047424 */ /* 0x000fe200078e00ff */
[----:B------:R-:W-:Y:S01]  /*ab40*/  MOV R5, 0x3ff71547 ;  /* 0x3ff7154700057802 */ /* 0x000fe20000000f00 */
        /* <DEDUP_REMOVED lines=58> */
.L_x_5975:
[----:B------:R-:W-:Y:S05]  /*aef0*/  BSYNC.RECONVERGENT B0 ;  /* 0x0000000000007941 */ /* 0x000fea0003800200 */
.L_x_5974:
        /* <DEDUP_REMOVED lines=27> */
.L_x_5977:
[----:B------:R-:W-:Y:S05]  /*b0b0*/  BSYNC.RECONVERGENT B4 ;  /* 0x0000000000047941 */ /* 0x000fea0003800200 */
.L_x_5976:
        /* <DEDUP_REMOVED lines=38> */
.L_x_5979:
[----:B------:R-:W-:Y:S05]  /*b320*/  BSYNC.RECONVERGENT B4 ;  /* 0x0000000000047941 */ /* 0x000fea0003800200 */
.L_x_5978:
        /* <DEDUP_REMOVED lines=38> */
.L_x_5956:
[----:B------:R-:W-:-:S10]  /*b590*/  DADD R48, R8, -R8 ;  /* 0x0000000008307229 */ /* 0x000fd40000000808 */
[----:B------:R-:W-:Y:S02]  /*b5a0*/  IMAD.MOV.U32 R4, RZ, RZ, R48 ;  /* 0x000000ffff047224 */ /* 0x000fe400078e0030 */
[----:B------:R-:W-:Y:S01]  /*b5b0*/  IMAD.MOV.U32 R5, RZ, RZ, R49 ;  /* 0x000000ffff057224 */ /* 0x000fe200078e0031 */
[----:B------:R-:W-:Y:S06]  /*b5c0*/  BRA `(.L_x_5973) ;  /* 0x0000000400bc7947 */ /* 0x000fec0003800000 */
.L_x_5955:
        /* <DEDUP_REMOVED lines=36> */
.L_x_5983:
[----:B------:R-:W-:Y:S05]  /*b810*/  BSYNC.RECONVERGENT B5 ;  /* 0x0000000000057941 */ /* 0x000fea0003800200 */
.L_x_5982:
        /* <DEDUP_REMOVED lines=38> */
.L_x_5985:
[----:B------:R-:W-:Y:S05]  /*ba80*/  BSYNC.RECONVERGENT B5 ;  /* 0x0000000000057941 */ /* 0x000fea0003800200 */
.L_x_5984:
        /* <DEDUP_REMOVED lines=31> */
.L_x_5981:
[----:B------:R-:W-:Y:S05]  /*bc80*/  BSYNC.RECONVERGENT B4 ;  /* 0x0000000000047941 */ /* 0x000fea0003800200 */
.L_x_5980:
[----:B------:R-:W-:Y:S01]  /*bc90*/  LOP3.LUT R5, RZ, 0x80000000, R9, 0xb8, !PT ;  /* 0x80000000ff057812 */ /* 0x000fe200078eb809 */
[----:B------:R-:W-:Y:S02]  /*bca0*/  VIADD R49, R49, 0xc0000000 ;  /* 0xc000000031317836 */ /* 0x000fe40000000000 */
[----:B------:R-:W-:-:S07]  /*bcb0*/  IMAD.MOV.U32 R4, RZ, RZ, RZ ;  /* 0x000000ffff047224 */ /* 0x000fce00078e00ff */
.L_x_5973:
[----:B------:R-:W-:Y:S05]  /*bcc0*/  BSYNC.RECONVERGENT B2 ;  /* 0x0000000000027941 */ /* 0x000fea0003800200 */
.L_x_5954:
[----:B------:R-:W-:-:S11]  /*bcd0*/  DADD R6, -RZ, -R48 ;  /* 0x00000000ff067229 */ /* 0x000fd60000000930 */
.L_x_5953:
[----:B------:R-:W-:Y:S05]  /*bce0*/  BSYNC.RECONVERGENT B3 ;  /* 0x0000000000037941 */ /* 0x000fea0003800200 */
.L_x_5952:
        /* <DEDUP_REMOVED lines=36> */
.L_x_5993:
[----:B------:R-:W-:Y:S05]  /*bf30*/  BSYNC.RECONVERGENT B4 ;  /* 0x0000000000047941 */ /* 0x000fea0003800200 */
.L_x_5992:
        /* <DEDUP_REMOVED lines=63> */
.L_x_5995:
[----:B------:R-:W-:Y:S05]  /*c330*/  BSYNC.RECONVERGENT B0 ;  /* 0x0000000000007941 */ /* 0x000fea0003800200 */
.L_x_5994:
        /* <DEDUP_REMOVED lines=91> */
.L_x_5999:
[----:B------:R-:W-:Y:S05]  /*c8f0*/  BSYNC.RECONVERGENT B4 ;  /* 0x0000000000047941 */ /* 0x000fea0003800200 */
.L_x_5998:
[----:B------:R-:W-:Y:S01]  /*c900*/  DADD R12, R12, R38 ;  /* 0x000000000c0c7229 */ /* 0x000fe20000000026 */
[----:B------:R-:W-:Y:S01]  /*c910*/  UMOV UR6, 0x8fb9f87e ;  /* 0x8fb9f87e00067882 */ /* 0x000fe20000000000 */
[----:B------:R-:W-:Y:S02]  /*c920*/  UMOV UR7, 0x408633ce ;  /* 0x408633ce00077882 */ /* 0x000fe40000000000 */
[----:B------:R-:W-:-:S06]  /*c930*/  DSETP.GE.AND P0, PT, R14, UR6, PT ;  /* 0x000000060e007e2a */ /* 0x000fcc000bf06000 */
[----:B------:R-:W-:Y:S02]  /*c940*/  FSEL R14, R12, RZ, !P0 ;  /* 0x000000ff0c0e7208 */ /* 0x000fe40004000000 */
[----:B------:R-:W-:Y:S01]  /*c950*/  FSEL R15, R13, +QNAN , !P0 ;  /* 0x7ff000000d0f7808 */ /* 0x000fe20004000000 */
[----:B------:R-:W-:Y:S06]  /*c960*/  BRA `(.L_x_6000) ;  /* 0x00000000005c7947 */ /* 0x000fec0003800000 */
.L_x_5997:
        /* <DEDUP_REMOVED lines=23> */
.L_x_6000:
[----:B------:R-:W-:Y:S05]  /*cae0*/  BSYNC.RECONVERGENT B1 ;  /* 0x0000000000017941 */ /* 0x000fea0003800200 */
.L_x_5996:
        /* <DEDUP_REMOVED lines=29> */
.L_x_6002:
[----:B------:R-:W-:Y:S05]  /*ccc0*/  BSYNC.RECONVERGENT B1 ;  /* 0x0000000000017941 */ /* 0x000fea0003800200 */
.L_x_6001:
        /* <DEDUP_REMOVED lines=26> */
.L_x_6004:
[----:B------:R-:W-:Y:S05]  /*ce70*/  BSYNC.RECONVERGENT B1 ;  /* 0x0000000000017941 */ /* 0x000fea0003800200 */
.L_x_6003:
        /* <DEDUP_REMOVED lines=21> */
[----:B------:R-:W-:Y:S01]  /*cfd0*/  IMAD.MOV.U32 R8, RZ, RZ, R39 ;  /* 0x000000ffff087224 */ /* 0x000fe200078e0027 */
[----:B------:R-:W-:-:S07]  /*cfe0*/  MOV R9, R38 ;  /* 0x0000002600097202 */ /* 0x000fce0000000f00 */
.L_x_6006:
[----:B------:R-:W-:Y:S05]  /*cff0*/  BSYNC.RECONVERGENT B1 ;  /* 0x0000000000017941 */ /* 0x000fea0003800200 */
.L_x_6005:
[----:B------:R-:W-:Y:S05]  /*d000*/  BRA `(.L_x_6007) ;  /* 0x0000001000647947 */ /* 0x000fea0003800000 */
.L_x_5991:
        /* <DEDUP_REMOVED lines=60> */
.L_x_6009:
[----:B------:R-:W-:Y:S05]  /*d3d0*/  BSYNC.RECONVERGENT B0 ;  /* 0x0000000000007941 */ /* 0x000fea0003800200 */
.L_x_6008:
        /* <DEDUP_REMOVED lines=27> */
.L_x_6011:
[----:B------:R-:W-:Y:S05]  /*d590*/  BSYNC.RECONVERGENT B4 ;  /* 0x0000000000047941 */ /* 0x000fea0003800200 */
.L_x_6010:
        /* <DEDUP_REMOVED lines=38> */
.L_x_6013:
[----:B------:R-:W-:Y:S05]  /*d800*/  BSYNC.RECONVERGENT B4 ;  /* 0x0000000000047941 */ /* 0x000fea0003800200 */
.L_x_6012:
        /* <DEDUP_REMOVED lines=38> */
.L_x_5990:
[----:B------:R-:W-:-:S10]  /*da70*/  DADD R48, R12, -R12 ;  /* 0x000000000c307229 */ /* 0x000fd4000000080c */
[----:B------:R-:W-:Y:S01]  /*da80*/  IMAD.MOV.U32 R8, RZ, RZ, R48 ;  /* 0x000000ffff087224 */ /* 0x000fe200078e0030 */
[----:B------:R-:W-:Y:S01]  /*da90*/  MOV R9, R49 ;  /* 0x0000003100097202 */ /* 0x000fe20000000f00 */
[----:B------:R-:W-:Y:S06]  /*daa0*/  BRA `(.L_x_6007) ;  /* 0x0000000400bc7947 */ /* 0x000fec0003800000 */
.L_x_5989:
        /* <DEDUP_REMOVED lines=36> */
.L_x_6017:
[----:B------:R-:W-:Y:S05]  /*dcf0*/  BSYNC.RECONVERGENT B5 ;  /* 0x0000000000057941 */ /* 0x000fea0003800200 */
.L_x_6016:
        /* <DEDUP_REMOVED lines=38> */
.L_x_6019:
[----:B------:R-:W-:Y:S05]  /*df60*/  BSYNC.RECONVERGENT B5 ;  /* 0x0000000000057941 */ /* 0x000fea0003800200 */
.L_x_6018:
        /* <DEDUP_REMOVED lines=31> */
.L_x_6015:
[----:B------:R-:W-:Y:S05]  /*e160*/  BSYNC.RECONVERGENT B4 ;  /* 0x0000000000047941 */ /* 0x000fea0003800200 */
.L_x_6014:
[----:B------:R-:W-:Y:S01]  /*e170*/  LOP3.LUT R9, RZ, 0x80000000, R13, 0xb8, !PT ;  /* 0x80000000ff097812 */ /* 0x000fe200078eb80d */
[----:B------:R-:W-:Y:S02]  /*e180*/  VIADD R49, R49, 0xc0000000 ;  /* 0xc000000031317836 */ /* 0x000fe40000000000 */
[----:B------:R-:W-:-:S07]  /*e190*/  IMAD.MOV.U32 R8, RZ, RZ, RZ ;  /* 0x000000ffff087224 */ /* 0x000fce00078e00ff */
.L_x_6007:
[----:B------:R-:W-:Y:S05]  /*e1a0*/  BSYNC.RECONVERGENT B2 ;  /* 0x0000000000027941 */ /* 0x000fea0003800200 */
.L_x_5988:
[----:B------:R-:W-:-:S11]  /*e1b0*/  DADD R10, -RZ, -R48 ;  /* 0x00000000ff0a7229 */ /* 0x000fd60000000930 */
.L_x_5987:
[----:B------:R-:W-:Y:S05]  /*e1c0*/  BSYNC.RECONVERGENT B3 ;  /* 0x0000000000037941 */ /* 0x000fea0003800200 */
.L_x_5986:
        /* <DEDUP_REMOVED lines=36> */
.L_x_6027:
[----:B------:R-:W-:Y:S05]  /*e410*/  BSYNC.RECONVERGENT B4 ;  /* 0x0000000000047941 */ /* 0x000fea0003800200 */
.L_x_6026:
        /* <DEDUP_REMOVED lines=63> */
.L_x_6029:
[----:B------:R-:W-:Y:S05]  /*e810*/  BSYNC.RECONVERGENT B0 ;  /* 0x0000000000007941 */ /* 0x000fea0003800200 */
.L_x_6028:
        /* <DEDUP_REMOVED lines=10> */
[----:B------:R-:W-:Y:S01]  /*e8c0*/  MOV R42, 0x8ebd13cd ;  /* 0x8ebd13cd002a7802 */ /* 0x000fe20000000f00 */
[----:B------:R-:W-:Y:S01]  /*e8d0*/  IMAD.MOV.U32 R43, RZ, RZ, 0x3e5af86d ;  /* 0x3e5af86dff2b7424 */ /* 0x000fe200078e00ff */
[----:B------:R-:W-:Y:S01]  /*e8e0*/  BSSY.RECONVERGENT B4, `(.L_x_6032) ;  /* 0x000004f000047945 */ /* 0x000fe20003800200 */
        /* <DEDUP_REMOVED lines=78> */
.L_x_6033:
[----:B------:R-:W-:Y:S05]  /*edd0*/  BSYNC.RECONVERGENT B4 ;  /* 0x0000000000047941 */ /* 0x000fea0003800200 */
.L_x_6032:
[----:B------:R-:W-:Y:S01]  /*ede0*/  DADD R16, R16, R38 ;  /* 0x0000000010107229 */ /* 0x000fe20000000026 */
[----:B------:R-:W-:Y:S01]  /*edf0*/  UMOV UR6, 0x8fb9f87e ;  /* 0x8fb9f87e00067882 */ /* 0x000fe20000000000 */
[----:B------:R-:W-:Y:S02]  /*ee00*/  UMOV UR7, 0x408633ce ;  /* 0x408633ce00077882 */ /* 0x000fe40000000000 */
[----:B------:R-:W-:-:S06]  /*ee10*/  DSETP.GE.AND P0, PT, R18, UR6, PT ;  /* 0x0000000612007e2a */ /* 0x000fcc000bf06000 */
[----:B------:R-:W-:Y:S02]  /*ee20*/  FSEL R18, R16, RZ, !P0 ;  /* 0x000000ff10127208 */ /* 0x000fe40004000000 */
[----:B------:R-:W-:Y:S01]  /*ee30*/  FSEL R19, R17, +QNAN , !P0 ;  /* 0x7ff0000011137808 */ /* 0x000fe20004000000 */
[----:B------:R-:W-:Y:S06]  /*ee40*/  BRA `(.L_x_6034) ;  /* 0x00000000005c7947 */ /* 0x000fec0003800000 */
.L_x_6031:
        /* <DEDUP_REMOVED lines=23> */
.L_x_6034:
[----:B------:R-:W-:Y:S05]  /*efc0*/  BSYNC.RECONVERGENT B1 ;  /* 0x0000000000017941 */ /* 0x000fea0003800200 */
.L_x_6030:
        /* <DEDUP_REMOVED lines=29> */
.L_x_6036:
[----:B------:R-:W-:Y:S05]  /*f1a0*/  BSYNC.RECONVERGENT B1 ;  /* 0x0000000000017941 */ /* 0x000fea0003800200 */
.L_x_6035:
        /* <DEDUP_REMOVED lines=26> */
.L_x_6038:
[----:B------:R-:W-:Y:S05]  /*f350*/  BSYNC.RECONVERGENT B1 ;  /* 0x0000000000017941 */ /* 0x000fea0003800200 */
.L_x_6037:
        /* <DEDUP_REMOVED lines=20> */
[----:B------:R-:W-:Y:S05]  /*f4a0*/  CALL.REL.NOINC `($__internal_8_$__cuda_sm20_div_rn_f64_full) ;  /* 0x0000016000507944 */ /* 0x000fea0003c00000 */
[----:B------:R-:W-:Y:S02]  /*f4b0*/  IMAD.MOV.U32 R12, RZ, RZ, R39 ;  /* 0x000000ffff0c7224 */ /* 0x000fe400078e0027 */
[----:B------:R-:W-:-:S07]  /*f4c0*/  IMAD.MOV.U32 R13, RZ, RZ, R38 ;  /* 0x000000ffff0d7224 */ /* 0x000fce00078e0026 */
.L_x_6040:
[----:B------:R-:W-:Y:S05]  /*f4d0*/  BSYNC.RECONVERGENT B1 ;  /* 0x0000000000017941 */ /* 0x000fea0003800200 */
.L_x_6039:
[----:B------:R-:W-:Y:S05]  /*f4e0*/  BRA `(.L_x_6041) ;  /* 0x0000001000647947 */ /* 0x000fea0003800000 */
.L_x_6025:
        /* <DEDUP_REMOVED lines=60> */
.L_x_6043:
[----:B------:R-:W-:Y:S05]  /*f8b0*/  BSYNC.RECONVERGENT B0 ;  /* 0x0000000000007941 */ /* 0x000fea0003800200 */
.L_x_6042:
        /* <DEDUP_REMOVED lines=27> */
.L_x_6045:
[----:B------:R-:W-:Y:S05]  /*fa70*/  BSYNC.RECONVERGENT B4 ;  /* 0x0000000000047941 */ /* 0x000fea0003800200 */
.L_x_6044:
        /* <DEDUP_REMOVED lines=38> */
.L_x_6047:
[----:B------:R-:W-:Y:S05]  /*fce0*/  BSYNC.RECONVERGENT B4 ;  /* 0x0000000000047941 */ /* 0x000fea0003800200 */
.L_x_6046:
        /* <DEDUP_REMOVED lines=27> */
[----:B------:R-:W-:Y:S02]  /*fea0*/  LOP3.LUT P0, RZ, R48, 0x2, RZ, 0xc0, !PT ;  /* 0x0000000230ff7812 */ /* 0x000fe4000780c0ff */
[----:B------:R-:W-:Y:S02]  /*feb0*/  MOV R48, RZ ;  /* 0x000000ff00307202 */ /* 0x000fe40000000f00 */
        /* <DEDUP_REMOVED lines=9> */
.L_x_6024:
[----:B------:R-:W-:-:S10]  /*ff50*/  DADD R48, R16, -R16 ;  /* 0x0000000010307229 */ /* 0x000fd40000000810 */
[----:B------:R-:W-:Y:S02]  /*ff60*/  IMAD.MOV.U32 R12, RZ, RZ, R48 ;  /* 0x000000ffff0c7224 */ /* 0x000fe400078e0030 */
[----:B------:R-:W-:Y:S01]  /*ff70*/  IMAD.MOV.U32 R13, RZ, RZ, R49 ;  /* 0x000000ffff0d7224 */ /* 0x000fe200078e0031 */
[----:B------:R-:W-:Y:S06]  /*ff80*/  BRA `(.L_x_6041) ;  /* 0x0000000400bc7947 */ /* 0x000fec0003800000 */
.L_x_6023:
        /* <DEDUP_REMOVED lines=36> */
.L_x_6051:
[----:B------:R-:W-:Y:S05]  /*101d0*/  BSYNC.RECONVERGENT B5 ;  /* 0x0000000000057941 */ /* 0x000fea0003800200 */
.L_x_6050:
        /* <DEDUP_REMOVED lines=38> */
.L_x_6053:
[----:B------:R-:W-:Y:S05]  /*10440*/  BSYNC.RECONVERGENT B5 ;  /* 0x0000000000057941 */ /* 0x000fea0003800200 */
.L_x_6052:
        /* <DEDUP_REMOVED lines=31> */
.L_x_6049:
[----:B------:R-:W-:Y:S05]  /*10640*/  BSYNC.RECONVERGENT B4 ;  /* 0x0000000000047941 */ /* 0x000fea0003800200 */
.L_x_6048:
[----:B------:R-:W-:Y:S01]  /*10650*/  LOP3.LUT R13, RZ, 0x80000000, R17, 0xb8, !PT ;  /* 0x80000000ff0d7812 */ /* 0x000fe200078eb811 */
[----:B------:R-:W-:Y:S02]  /*10660*/  VIADD R49, R49, 0xc0000000 ;  /* 0xc000000031317836 */ /* 0x000fe40000000000 */
[----:B------:R-:W-:-:S07]  /*10670*/  IMAD.MOV.U32 R12, RZ, RZ, RZ ;  /* 0x000000ffff0c7224 */ /* 0x000fce00078e00ff */
.L_x_6041:
[----:B------:R-:W-:Y:S05]  /*10680*/  BSYNC.RECONVERGENT B2 ;  /* 0x0000000000027941 */ /* 0x000fea0003800200 */
.L_x_6022:
[----:B------:R-:W-:-:S11]  /*10690*/  DADD R14, -RZ, -R48 ;  /* 0x00000000ff0e7229 */ /* 0x000fd60000000930 */
.L_x_6021:
[----:B------:R-:W-:Y:S05]  /*106a0*/  BSYNC.RECONVERGENT B3 ;  /* 0x0000000000037941 */ /* 0x000fea0003800200 */
.L_x_6020:
[----:B------:R-:W-:Y:S01]  /*106b0*/  VIADD R2, R2, 0x380 ;  /* 0x0000038002027836 */ /* 0x000fe20000000000 */
        /* <DEDUP_REMOVED lines=35> */
.L_x_6061:
[----:B------:R-:W-:Y:S05]  /*108f0*/  BSYNC.RECONVERGENT B4 ;  /* 0x0000000000047941 */ /* 0x000fea0003800200 */
.L_x_6060:
        /* <DEDUP_REMOVED lines=63> */
.L_x_6063:
[----:B------:R-:W-:Y:S05]  /*10cf0*/  BSYNC.RECONVERGENT B0 ;  /* 0x0000000000007941 */ /* 0x000fea0003800200 */
.L_x_6062:
[----:B------:R-:W-:Y:S01]  /*10d00*/  BSSY.RECONVERGENT B1, `(.L_x_6064) ;  /* 0x000007a000017945 */ /* 0x000fe20003800200 */
[----:B------:R-:W-:Y:S01]  /*10d10*/  DFMA R16, R18, R18, 1 ;  /* 0x3ff000001210742b */ /* 0x000fe20000000012 */
[----:B------:R-:W-:Y:S02]  /*10d20*/  IMAD.MOV.U32 R22, RZ, RZ, R60 ;  /* 0x000000ffff167224 */ /* 0x000fe400078e003c */
[----:B------:R-:W-:Y:S01]  /*10d30*/  IMAD.MOV.U32 R23, RZ, RZ, R21 ;  /* 0x000000ffff177224 */ /* 0x000fe200078e0015 */
[----:B------:R-:W-:Y:S07]  /*10d40*/  @!P1 BRA `(.L_x_6065) ;  /* 0x0000000400789947 */ /* 0x000fee0003800000 */
[----:B------:R-:W-:Y:S01]  /*10d50*/  IMAD.MOV.U32 R36, RZ, RZ, 0x652b82fe ;  /* 0x652b82feff247424 */ /* 0x000fe200078e00ff */
[----:B------:R-:W-:Y:S01]  /*10d60*/  MOV R37, 0x3ff71547 ;  /* 0x3ff7154700257802 */ /* 0x000fe20000000f00 */
        /* <DEDUP_REMOVED lines=84> */
.L_x_6067:
[----:B------:R-:W-:Y:S05]  /*112b0*/  BSYNC.RECONVERGENT B4 ;  /* 0x0000000000047941 */ /* 0x000fea0003800200 */
.L_x_6066:
[----:B------:R-:W-:Y:S01]  /*112c0*/  DADD R20, R20, R38 ;  /* 0x0000000014147229 */ /* 0x000fe20000000026 */
[----:B------:R-:W-:Y:S01]  /*112d0*/  UMOV UR6, 0x8fb9f87e ;  /* 0x8fb9f87e00067882 */ /* 0x000fe20000000000 */
[----:B------:R-:W-:Y:S02]  /*112e0*/  UMOV UR7, 0x408633ce ;  /* 0x408633ce00077882 */ /* 0x000fe40000000000 */
[----:B------:R-:W-:-:S06]  /*112f0*/  DSETP.GE.AND P0, PT, R22, UR6, PT ;  /* 0x0000000616007e2a */ /* 0x000fcc000bf06000 */
[----:B------:R-:W-:Y:S02]  /*11300*/  FSEL R22, R20, RZ, !P0 ;  /* 0x000000ff14167208 */ /* 0x000fe40004000000 */
[----:B------:R-:W-:Y:S01]  /*11310*/  FSEL R23, R21, +QNAN , !P0 ;  /* 0x7ff0000015177808 */ /* 0x000fe20004000000 */
[----:B------:R-:W-:Y:S06]  /*11320*/  BRA `(.L_x_6068) ;  /* 0x00000000005c7947 */ /* 0x000fec0003800000 */
.L_x_6065:
        /* <DEDUP_REMOVED lines=23> */
.L_x_6068:
[----:B------:R-:W-:Y:S05]  /*114a0*/  BSYNC.RECONVERGENT B1 ;  /* 0x0000000000017941 */ /* 0x000fea0003800200 */
.L_x_6064:
        /* <DEDUP_REMOVED lines=29> */
.L_x_6070:
[----:B------:R-:W-:Y:S05]  /*11680*/  BSYNC.RECONVERGENT B1 ;  /* 0x0000000000017941 */ /* 0x000fea0003800200 */
.L_x_6069:
        /* <DEDUP_REMOVED lines=26> */
.L_x_6072:
[----:B------:R-:W-:Y:S05]  /*11830*/  BSYNC.RECONVERGENT B1 ;  /* 0x0000000000017941 */ /* 0x000fea0003800200 */
.L_x_6071:
        /* <DEDUP_REMOVED lines=21> */
[----:B------:R-:W-:-:S04]  /*11990*/  LOP3.LUT R39, R39, R38, RZ, 0x3c, !PT ;  /* 0x0000002627277212 */ /* 0x000fc800078e3cff */
[----:B------:R-:W-:-:S04]  /*119a0*/  LOP3.LUT R38, R39, R38, RZ, 0x3c, !PT ;  /* 0x0000002627267212 */ /* 0x000fc800078e3cff */
[----:B------:R-:W-:-:S07]  /*119b0*/  LOP3.LUT R39, R39, R38, RZ, 0x3c, !PT ;  /* 0x0000002627277212 */ /* 0x000fce00078e3cff */
.L_x_6074:
[----:B------:R-:W-:Y:S05]  /*119c0*/  BSYNC.RECONVERGENT B1 ;  /* 0x0000000000017941 */ /* 0x000fea0003800200 */
.L_x_6073:
[----:B------:R-:W-:Y:S02]  /*119d0*/  IMAD.MOV.U32 R48, RZ, RZ, R38 ;  /* 0x000000ffff307224 */ /* 0x000fe400078e0026 */
[----:B------:R-:W-:Y:S01]  /*119e0*/  IMAD.MOV.U32 R49, RZ, RZ, R39 ;  /* 0x000000ffff317224 */ /* 0x000fe200078e0027 */
[----:B------:R-:W-:Y:S06]  /*119f0*/  BRA `(.L_x_6075) ;  /* 0x0000001000647947 */ /* 0x000fec0003800000 */
.L_x_6059:
        /* <DEDUP_REMOVED lines=60> */
.L_x_6077:
[----:B------:R-:W-:Y:S05]  /*11dc0*/  BSYNC.RECONVERGENT B0 ;  /* 0x0000000000007941 */ /* 0x000fea0003800200 */
.L_x_6076:
        /* <DEDUP_REMOVED lines=27> */
.L_x_6079:
[----:B------:R-:W-:Y:S05]  /*11f80*/  BSYNC.RECONVERGENT B4 ;  /* 0x0000000000047941 */ /* 0x000fea0003800200 */
.L_x_6078:
        /* <DEDUP_REMOVED lines=38> */
.L_x_6081:
[----:B------:R-:W-:Y:S05]  /*121f0*/  BSYNC.RECONVERGENT B4 ;  /* 0x0000000000047941 */ /* 0x000fea0003800200 */
.L_x_6080:
        /* <DEDUP_REMOVED lines=14> */
[----:B------:R-:W-:Y:S01]  /*122e0*/  DMUL R64, R64, 4 ;  /* 0x4010000040407828 */ /* 0x000fe20000000000 */
[----:B------:R-:W-:-:S02]  /*122f0*/  MOV R2, 0x3da8ff83 ;  /* 0x3da8ff8300027802 */ /* 0x000fc40000000f00 */
        /* <DEDUP_REMOVED lines=22> */
.L_x_6058:
[----:B------:R-:W-:-:S10]  /*12460*/  DADD R60, R20, -R20 ;  /* 0x00000000143c7229 */ /* 0x000fd40000000814 */
[----:B------:R-:W-:Y:S02]  /*12470*/  IMAD.MOV.U32 R48, RZ, RZ, R60 ;  /* 0x000000ffff307224 */ /* 0x000fe400078e003c */
[----:B------:R-:W-:Y:S01]  /*12480*/  IMAD.MOV.U32 R49, RZ, RZ, R61 ;  /* 0x000000ffff317224 */ /* 0x000fe200078e003d */
[----:B------:R-:W-:Y:S06]  /*12490*/  BRA `(.L_x_6075) ;  /* 0x0000000400bc7947 */ /* 0x000fec0003800000 */
.L_x_6057:
        /* <DEDUP_REMOVED lines=36> */
.L_x_6085:
[----:B------:R-:W-:Y:S05]  /*126e0*/  BSYNC.RECONVERGENT B5 ;  /* 0x0000000000057941 */ /* 0x000fea0003800200 */
.L_x_6084:
        /* <DEDUP_REMOVED lines=34> */
[----:B------:R-:W-:Y:S05]  /*12910*/  CALL.REL.NOINC `($_ZN2at6native29vectorized_elementwise_kernelILi2EZZZNS0_15tan_kernel_cudaERNS_18TensorIteratorBaseEENKUlvE_clEvENKUlvE_clEvEUlN3c107complexIdEEE_St5arrayIPcLm2EEEEviT0_T1_$__internal_trig_reduction_slowpathd) ;  /* 0x0000013400847944 */ /* 0x000fea0003c00000 */
[----:B------:R-:W-:Y:S02]  /*12920*/  IMAD.MOV.U32 R2, RZ, RZ, R41 ;  /* 0x000000ffff027224 */ /* 0x000fe400078e0029 */
[----:B------:R-:W-:Y:S02]  /*12930*/  IMAD.MOV.U32 R48, RZ, RZ, R42 ;  /* 0x000000ffff307224 */ /* 0x000fe400078e002a */
[----:B------:R-:W-:-:S07]  /*12940*/  IMAD.MOV.U32 R49, RZ, RZ, R43 ;  /* 0x000000ffff317224 */ /* 0x000fce00078e002b */
.L_x_6087:
[----:B------:R-:W-:Y:S05]  /*12950*/  BSYNC.RECONVERGENT B5 ;  /* 0x0000000000057941 */ /* 0x000fea0003800200 */
.L_x_6086:
        /* <DEDUP_REMOVED lines=31> */
.L_x_6083:
[----:B------:R-:W-:Y:S05]  /*12b50*/  BSYNC.RECONVERGENT B4 ;  /* 0x0000000000047941 */ /* 0x000fea0003800200 */
.L_x_6082:
[----:B------:R-:W-:Y:S01]  /*12b60*/  LOP3.LUT R49, RZ, 0x80000000, R21, 0xb8, !PT ;  /* 0x80000000ff317812 */ /* 0x000fe200078eb815 */
[----:B------:R-:W-:Y:S02]  /*12b70*/  VIADD R61, R61, 0xc0000000 ;  /* 0xc00000003d3d7836 */ /* 0x000fe40000000000 */
[----:B------:R-:W-:-:S07]  /*12b80*/  IMAD.MOV.U32 R48, RZ, RZ, RZ ;  /* 0x000000ffff307224 */ /* 0x000fce00078e00ff */
.L_x_6075:
[----:B------:R-:W-:Y:S05]  /*12b90*/  BSYNC.RECONVERGENT B2 ;  /* 0x0000000000027941 */ /* 0x000fea0003800200 */
.L_x_6056:
[----:B------:R-:W-:-:S11]  /*12ba0*/  DADD R50, -RZ, -R60 ;  /* 0x00000000ff327229 */ /* 0x000fd6000000093c */
.L_x_6055:
[----:B------:R-:W-:Y:S05]  /*12bb0*/  BSYNC.RECONVERGENT B3 ;  /* 0x0000000000037941 */ /* 0x000fea0003800200 */
.L_x_6054:
[----:B------:R-:W0:Y:S01]  /*12bc0*/  S2R R2, SR_TID.X ;  /* 0x0000000000027919 */ /* 0x000e220000002100 */
[----:B------:R-:W-:Y:S04]  /*12bd0*/  BSSY.RECONVERGENT B0, `(.L_x_6088) ;  /* 0x0000034000007945 */ /* 0x000fe80003800200 */
[----:B------:R-:W-:Y:S01]  /*12be0*/  BSSY.RELIABLE B1, `(.L_x_6089) ;  /* 0x000002c000017945 */ /* 0x000fe20003800100 */
[----:B0-----:R-:W-:-:S13]  /*12bf0*/  ISETP.GE.U32.AND P0, PT, R2, R3, PT ;  /* 0x000000030200720c */ /* 0x001fda0003f06070 */
[----:B------:R-:W0:Y:S01]  /*12c00*/  @!P0 LDC.64 R16, c[0x0][0x388] ;  /* 0x0000e200ff108b82 */ /* 0x000e220000000a00 */
[----:B------:R-:W-:Y:S02]  /*12c10*/  @!P0 IMAD.IADD R19, R0, 0x1, R2 ;  /* 0x0000000100138824 */ /* 0x000fe400078e0202 */
[----:B------:R-:W-:-:S04]  /*12c20*/  @!P0 VIADD R18, R2, 0x80 ;  /* 0x0000008002128836 */ /* 0x000fc80000000000 */
[----:B------:R-:W-:Y:S02]  /*12c30*/  @!P0 IMAD.MOV.U32 R2, RZ, RZ, R18 ;  /* 0x000000ffff028224 */ /* 0x000fe400078e0012 */
[----:B0-----:R-:W-:-:S05]  /*12c40*/  @!P0 IMAD.WIDE.U32 R16, R19, 0x10, R16 ;  /* 0x0000001013108825 */ /* 0x001fca00078e0010 */
[----:B------:R0:W-:Y:S01]  /*12c50*/  @!P0 STG.E.128 desc[UR4][R16.64], R24 ;  /* 0x0000001810008986 */ /* 0x0001e2000c101d04 */
[----:B------:R-:W-:-:S13]  /*12c60*/  ISETP.GE.U32.AND P0, PT, R2, R3, PT ;  /* 0x000000030200720c */ /* 0x000fda0003f06070 */
[----:B------:R-:W-:Y:S05]  /*12c70*/  @P0 BRA `(.L_x_6090) ;  /* 0x0000000000300947 */ /* 0x000fea0003800000 */
[----:B0-----:R-:W0:Y:S01]  /*12c80*/  LDC.64 R16, c[0x0][0x388] ;  /* 0x0000e200ff107b82 */ /* 0x001e220000000a00 */
[----:B------:R-:W-:Y:S02]  /*12c90*/  IMAD.IADD R19, R0, 0x1, R2 ;  /* 0x0000000100137824 */ /* 0x000fe400078e0202 */
[----:B------:R-:W-:-:S05]  /*12ca0*/  VIADD R2, R2, 0x80 ;  /* 0x0000008002027836 */ /* 0x000fca0000000000 */
[----:B------:R-:W-:Y:S01]  /*12cb0*/  ISETP.GE.U32.AND P0, PT, R2, R3, PT ;  /* 0x000000030200720c */ /* 0x000fe20003f06070 */
[----:B0-----:R-:W-:-:S05]  /*12cc0*/  IMAD.WIDE.U32 R16, R19, 0x10, R16 ;  /* 0x0000001013107825 */ /* 0x001fca00078e0010 */
[----:B------:R0:W-:Y:S07]  /*12cd0*/  STG.E.128 desc[UR4][R16.64], R28 ;  /* 0x0000001c10007986 */ /* 0x0001ee000c101d04 */
[----:B------:R-:W-:Y:S05]  /*12ce0*/  @P0 BRA `(.L_x_6091) ;  /* 0x0000000000300947 */ /* 0x000fea0003800000 */
[----:B0-----:R-:W0:Y:S01]  /*12cf0*/  LDC.64 R16, c[0x0][0x388] ;  /* 0x0000e200ff107b82 */ /* 0x001e220000000a00 */
[----:B------:R-:W-:Y:S02]  /*12d00*/  IMAD.IADD R19, R0, 0x1, R2 ;  /* 0x0000000100137824 */ /* 0x000fe400078e0202 */
[----:B------:R-:W-:Y:S02]  /*12d10*/  VIADD R2, R2, 0x80 ;  /* 0x0000008002027836 */ /* 0x000fe40000000000 */
[----:B0-----:R-:W-:-:S05]  /*12d20*/  IMAD.WIDE.U32 R16, R19, 0x10, R16 ;  /* 0x0000001013107825 */ /* 0x001fca00078e0010 */
[----:B------:R1:W-:Y:S02]  /*12d30*/  STG.E.128 desc[UR4][R16.64], R32 ;  /* 0x0000002010007986 */ /* 0x0003e4000c101d04 */
.L_x_6090:
[----:B------:R-:W-:-:S13]  /*12d40*/  ISETP.GE.U32.AND P0, PT, R2, R3, PT ;  /* 0x000000030200720c */ /* 0x000fda0003f06070 */
[----:B------:R-:W-:Y:S05]  /*12d50*/  @P0 BRA `(.L_x_6092) ;  /* 0x0000000000300947 */ /* 0x000fea0003800000 */
[----:B01----:R-:W0:Y:S01]  /*12d60*/  LDC.64 R16, c[0x0][0x388] ;  /* 0x0000e200ff107b82 */ /* 0x003e220000000a00 */
[----:B------:R-:W-:Y:S01]  /*12d70*/  IADD3 R19, PT, PT, R0, R2, RZ ;  /* 0x0000000200137210 */ /* 0x000fe20007ffe0ff */
[----:B------:R-:W-:-:S04]  /*12d80*/  VIADD R2, R2, 0x80 ;  /* 0x0000008002027836 */ /* 0x000fc80000000000 */
[----:B0-----:R-:W-:-:S05]  /*12d90*/  IMAD.WIDE.U32 R16, R19, 0x10, R16 ;  /* 0x0000001013107825 */ /* 0x001fca00078e0010 */
[----:B------:R1:W-:Y:S02]  /*12da0*/  STG.E.128 desc[UR4][R16.64], R44 ;  /* 0x0000002c10007986 */ /* 0x0003e4000c101d04 */
.L_x_6091:
[----:B------:R-:W-:-:S13]  /*12db0*/  ISETP.GE.U32.AND P0, PT, R2, R3, PT ;  /* 0x000000030200720c */ /* 0x000fda0003f06070 */
[----:B------:R-:W-:Y:S05]  /*12dc0*/  @P0 BRA `(.L_x_6093) ;  /* 0x0000000000340947 */ /* 0x000fea0003800000 */
[----:B01----:R-:W0:Y:S01]  /*12dd0*/  LDC.64 R16, c[0x0][0x388] ;  /* 0x0000e200ff107b82 */ /* 0x003e220000000a00 */
[----:B------:R-:W-:Y:S02]  /*12de0*/  IMAD.IADD R19, R0, 0x1, R2 ;  /* 0x0000000100137824 */ /* 0x000fe400078e0202 */
[----:B------:R-:W-:Y:S02]  /*12df0*/  VIADD R2, R2, 0x80 ;  /* 0x0000008002027836 */ /* 0x000fe40000000000 */
[----:B0-----:R-:W-:-:S05]  /*12e00*/  IMAD.WIDE.U32 R16, R19, 0x10, R16 ;  /* 0x0000001013107825 */ /* 0x001fca00078e0010 */
[----:B------:R2:W-:Y:S02]  /*12e10*/  STG.E.128 desc[UR4][R16.64], R4 ;  /* 0x0000000410007986 */ /* 0x0005e4000c101d04 */
.L_x_6092:
[----:B------:R-:W-:-:S13]  /*12e20*/  ISETP.GE.U32.AND P0, PT, R2, R3, PT ;  /* 0x000000030200720c */ /* 0x000fda0003f06070 */
[----:B------:R-:W-:Y:S05]  /*12e30*/  @P0 BREAK.RELIABLE B1 ;  /* 0x0000000000010942 */ /* 0x000fea0003800100 */
[----:B------:R-:W-:Y:S05]  /*12e40*/  @P0 BRA `(.L_x_6094) ;  /* 0x0000000000300947 */ /* 0x000fea0003800000 */
[----:B--2---:R-:W2:Y:S01]  /*12e50*/  LDC.64 R4, c[0x0][0x388] ;  /* 0x0000e200ff047b82 */ /* 0x004ea20000000a00 */
[----:B------:R-:W-:Y:S02]  /*12e60*/  IMAD.IADD R7, R0, 0x1, R2 ;  /* 0x0000000100077824 */ /* 0x000fe400078e0202 */
[----:B------:R-:W-:Y:S02]  /*12e70*/  VIADD R2, R2, 0x80 ;  /* 0x0000008002027836 */ /* 0x000fe40000000000 */
[----:B--2---:R-:W-:-:S05]  /*12e80*/  IMAD.WIDE.U32 R4, R7, 0x10, R4 ;  /* 0x0000001007047825 */ /* 0x004fca00078e0004 */
[----:B------:R2:W-:Y:S02]  /*12e90*/  STG.E.128 desc[UR4][R4.64], R8 ;  /* 0x0000000804007986 */ /* 0x0005e4000c101d04 */
.L_x_6093:
[----:B------:R-:W-:Y:S05]  /*12ea0*/  BSYNC.RELIABLE B1 ;  /* 0x0000000000017941 */ /* 0x000fea0003800100 */
.L_x_6089:
[----:B------:R-:W-:-:S13]  /*12eb0*/  ISETP.GE.U32.AND P0, PT, R2, R3, PT ;  /* 0x000000030200720c */ /* 0x000fda0003f06070 */
[----:B--2---:R-:W2:Y:S01]  /*12ec0*/  @!P0 LDC.64 R4, c[0x0][0x388] ;  /* 0x0000e200ff048b82 */ /* 0x004ea20000000a00 */
[----:B------:R-:W-:Y:S02]  /*12ed0*/  @!P0 IMAD.IADD R7, R0, 0x1, R2 ;  /* 0x0000000100078824 */ /* 0x000fe400078e0202 */
[----:B------:R-:W-:Y:S02]  /*12ee0*/  @!P0 VIADD R2, R2, 0x80 ;  /* 0x0000008002028836 */ /* 0x000fe40000000000 */
[----:B--2---:R-:W-:-:S05]  /*12ef0*/  @!P0 IMAD.WIDE.U32 R4, R7, 0x10, R4 ;  /* 0x0000001007048825 */ /* 0x004fca00078e0004 */
[----:B------:R3:W-:Y:S02]  /*12f00*/  @!P0 STG.E.128 desc[UR4][R4.64], R12 ;  /* 0x0000000c04008986 */ /* 0x0007e4000c101d04 */
.L_x_6094:
[----:B------:R-:W-:Y:S05]  /*12f10*/  BSYNC.RECONVERGENT B0 ;  /* 0x0000000000007941 */ /* 0x000fea0003800200 */
.L_x_6088:
[----:B------:R-:W-:Y:S05]  /*12f20*/  WARPSYNC.ALL ;  /* 0x0000000000007948 */ /* 0x000fea0003800000 */
[----:B------:R-:W-:-:S13]  /*12f30*/  ISETP.GE.U32.AND P0, PT, R2, R3, PT ;  /* 0x000000030200720c */ /* 0x000fda0003f06070 */
[----:B------:R-:W-:Y:S05]  /*12f40*/  @P0 EXIT ;  /* 0x000000000000094d */ /* 0x000fea0003800000 */
[----:B--23--:R-:W2:Y:S01]  /*12f50*/  LDC.64 R4, c[0x0][0x388] ;  /* 0x0000e200ff047b82 */ /* 0x00cea20000000a00 */
[----:B------:R-:W-:-:S04]  /*12f60*/  IMAD.IADD R3, R0, 0x1, R2 ;  /* 0x0000000100037824 */ /* 0x000fc800078e0202 */
[----:B--2---:R-:W-:-:S05]  /*12f70*/  IMAD.WIDE.U32 R2, R3, 0x10, R4 ;  /* 0x0000001003027825 */ /* 0x004fca00078e0004 */
[----:B------:R-:W-:Y:S01]  /*12f80*/  STG.E.128 desc[UR4][R2.64], R48 ;  /* 0x0000003002007986 */ /* 0x000fe2000c101d04 */
[----:B------:R-:W-:Y:S05]  /*12f90*/  EXIT ;  /* 0x000000000000794d */ /* 0x000fea0003800000 */
.L_x_5817:
[----:B------:R-:W0:Y:S01]  /*12fa0*/  S2R R5, SR_TID.X ;  /* 0x0000000000057919 */ /* 0x000e220000002100 */
[----:B------:R-:W1:Y:S02]  /*12fb0*/  LDC.64 R2, c[0x0][0x390] ;  /* 0x0000e400ff027b82 */ /* 0x000e640000000a00 */
[----:B-1----:R-:W-:-:S04]  /*12fc0*/  IMAD.WIDE.U32 R2, R0, 0x10, R2 ;  /* 0x0000001000027825 */ /* 0x002fc800078e0002 */
[----:B0-----:R-:W-:-:S05]  /*12fd0*/  IMAD.WIDE.U32 R2, R5, 0x20, R2 ;  /* 0x0000002005027825 */ /* 0x001fca00078e0002 */
[----:B------:R-:W2:Y:S04]  /*12fe0*/  LDG.E.ENL2.256 R44, R4, desc[UR4][R2.64] ;  /* 0xfe0000040204797e */ /* 0x000ea8000812192c */
[----:B------:R0:W5:Y:S04]  /*12ff0*/  LDG.E.ENL2.256 R28, R32, desc[UR4][R2.64+0x1000] ;  /* 0xfe0080040220797e */ /* 0x000168000812191c */
[----:B------:R0:W5:Y:S04]  /*13000*/  LDG.E.ENL2.256 R20, R24, desc[UR4][R2.64+0x2000] ;  /* 0xfe0100040218797e */ /* 0x0001680008121914 */
[----:B------:R0:W5:Y:S01]  /*13010*/  LDG.E.ENL2.256 R12, R16, desc[UR4][R2.64+0x3000] ;  /* 0xfe0180040210797e */ /* 0x000162000812190c */
[----:B------:R-:W-:Y:S01]  /*13020*/  BSSY.RECONVERGENT B2, `(.L_x_6095) ;  /* 0x0000243000027945 */ /* 0x000fe20003800200 */
[----:B--2---:R-:W-:-:S10]  /*13030*/  DADD R10, -RZ, -R6 ;  /* 0x00000000ff0a7229 */ /* 0x004fd40000000906 */
[----:B------:R-:W-:-:S04]  /*13040*/  LOP3.LUT R36, R11, 0x7fffffff, RZ, 0xc0, !PT ;  /* 0x7fffffff0b247812 */ /* 0x000fc800078ec0ff */
[----:B------:R-:W-:-:S13]  /*13050*/  ISETP.GE.U32.AND P0, PT, R36, 0x7ff00000, PT ;  /* 0x7ff000002400780c */ /* 0x000fda0003f06070 */
[----:B0-----:R-:W-:Y:S05]  /*13060*/  @!P0 BRA `(.L_x_6096) ;  /* 0x0000000400c08947 */ /* 0x001fea0003800000 */
        /* <DEDUP_REMOVED lines=32> */
[----:B-----5:R-:W-:Y:S05]  /*13270*/  CALL.REL.NOINC `($_ZN2at6native29vectorized_elementwise_kernelILi2EZZZNS0_15tan_kernel_cudaERNS_18TensorIteratorBaseEENKUlvE_clEvENKUlvE_clEvEUlN3c107complexIdEEE_St5arrayIPcLm2EEEEviT0_T1_$__internal_trig_reduction_slowpathd) ;  /* 0x0000012c002c7944 */ /* 0x020fea0003c00000 */
[----:B------:R-:W-:Y:S02]  /*13280*/  IMAD.MOV.U32 R3, RZ, RZ, R41 ;  /* 0x000000ffff037224 */ /* 0x000fe400078e0029 */
[----:B------:R-:W-:Y:S02]  /*13290*/  IMAD.MOV.U32 R8, RZ, RZ, R42 ;  /* 0x000000ffff087224 */ /* 0x000fe400078e002a */
[----:B------:R-:W-:-:S07]  /*132a0*/  IMAD.MOV.U32 R9, RZ, RZ, R43 ;  /* 0x000000ffff097224 */ /* 0x000fce00078e002b */
.L_x_6101:
[----:B------:R-:W-:Y:S05]  /*132b0*/  BSYNC.RECONVERGENT B4 ;  /* 0x0000000000047941 */ /* 0x000fea0003800200 */
.L_x_6100:
        /* <DEDUP_REMOVED lines=38> */
.L_x_6103:
[----:B------:R-:W-:Y:S05]  /*13520*/  BSYNC.RECONVERGENT B4 ;  /* 0x0000000000047941 */ /* 0x000fea0003800200 */
.L_x_6102:
        /* <DEDUP_REMOVED lines=10> */
[----:B------:R-:W-:-:S02]  /*135d0*/  IMAD.MOV.U32 R54, RZ, RZ, 0x20fd8164 ;  /* 0x20fd8164ff367424 */ /* 0x000fc400078e00ff */
[----:B------:R-:W-:Y:S01]  /*135e0*/  IMAD.MOV.U32 R53, RZ, RZ, 0x3da8ff83 ;  /* 0x3da8ff83ff357424 */ /* 0x000fe200078e00ff */
[----:B------:R-:W-:Y:S01]  /*135f0*/  ISETP.NE.U32.AND P0, PT, R2, 0x1, PT ;  /* 0x000000010200780c */ /* 0x000fe20003f05070 */
[----:B------:R-:W-:-:S03]  /*13600*/  DMUL R2, R6, R6 ;  /* 0x0000000606027228 */ /* 0x000fc60000000000 */
        /* <DEDUP_REMOVED lines=17> */
.L_x_6099:
[----:B------:R-:W-:Y:S05]  /*13720*/  BSYNC.RECONVERGENT B3 ;  /* 0x0000000000037941 */ /* 0x000fea0003800200 */
.L_x_6098:
[----:B------:R-:W-:Y:S01]  /*13730*/  VIADD R11, R11, 0xc0000000 ;  /* 0xc00000000b0b7836 */ /* 0x000fe20000000000 */
[----:B------:R-:W-:Y:S01]  /*13740*/  LOP3.LUT R9, RZ, 0x80000000, R5, 0xb8, !PT ;  /* 0x80000000ff097812 */ /* 0x000fe200078eb805 */
[----:B------:R-:W-:Y:S01]  /*13750*/  IMAD.MOV.U32 R8, RZ, RZ, RZ ;  /* 0x000000ffff087224 */ /* 0x000fe200078e00ff */
[----:B------:R-:W-:Y:S06]  /*13760*/  BRA `(.L_x_6097) ;  /* 0x0000001c00387947 */ /* 0x000fec0003800000 */
.L_x_6096:
        /* <DEDUP_REMOVED lines=66> */
.L_x_6106:
[----:B------:R-:W-:Y:S05]  /*13b90*/  BSYNC.RECONVERGENT B0 ;  /* 0x0000000000007941 */ /* 0x000fea0003800200 */
.L_x_6105:
        /* <DEDUP_REMOVED lines=27> */
.L_x_6108:
[----:B------:R-:W-:Y:S05]  /*13d50*/  BSYNC.RECONVERGENT B3 ;  /* 0x0000000000037941 */ /* 0x000fea0003800200 */
.L_x_6107:
        /* <DEDUP_REMOVED lines=9> */
[----:B------:R-:W-:Y:S01]  /*13df0*/  BSSY.RECONVERGENT B3, `(.L_x_6109) ;  /* 0x000001d000037945 */ /* 0x000fe20003800200 */
[----:B------:R-:W-:-:S02]  /*13e00*/  MOV R54, 0x20fd8164 ;  /* 0x20fd816400367802 */ /* 0x000fc40000000f00 */
        /* <DEDUP_REMOVED lines=27> */
.L_x_6110:
[----:B------:R-:W-:Y:S05]  /*13fc0*/  BSYNC.RECONVERGENT B3 ;  /* 0x0000000000037941 */ /* 0x000fea0003800200 */
.L_x_6109:
        /* <DEDUP_REMOVED lines=11> */
[----:B------:R-:W-:Y:S01]  /*14080*/  DMUL R48, R48, 4 ;  /* 0x4010000030307828 */ /* 0x000fe20000000000 */
        /* <DEDUP_REMOVED lines=26> */
.L_x_6104:
        /* <DEDUP_REMOVED lines=20> */
[----:B-----5:R-:W-:Y:S05]  /*14370*/  CALL.REL.NOINC `($_ZN2at6native29vectorized_elementwise_kernelILi2EZZZNS0_15tan_kernel_cudaERNS_18TensorIteratorBaseEENKUlvE_clEvENKUlvE_clEvEUlN3c107complexIdEEE_St5arrayIPcLm2EEEEviT0_T1_$__internal_trig_reduction_slowpathd) ;  /* 0x0000011800ec7944 */ /* 0x020fea0003c00000 */
.L_x_6112:
[----:B------:R-:W-:Y:S05]  /*14380*/  BSYNC.RECONVERGENT B3 ;  /* 0x0000000000037941 */ /* 0x000fea0003800200 */
.L_x_6111:
        /* <DEDUP_REMOVED lines=63> */
.L_x_6114:
[----:B------:R-:W-:Y:S05]  /*14780*/  BSYNC.RECONVERGENT B0 ;  /* 0x0000000000007941 */ /* 0x000fea0003800200 */
.L_x_6113:
        /* <DEDUP_REMOVED lines=29> */
.L_x_6116:
        /* <DEDUP_REMOVED lines=82> */
[----:B-----5:R-:W-:Y:S05]  /*14e80*/  CALL.REL.NOINC `($__internal_8_$__cuda_sm20_div_rn_f64_full) ;  /* 0x0000010400d87944 */ /* 0x020fea0003c00000 */
[----:B------:R-:W-:-:S04]  /*14e90*/  LOP3.LUT R39, R39, R38, RZ, 0x3c, !PT ;  /* 0x0000002627277212 */ /* 0x000fc800078e3cff */
[----:B------:R-:W-:-:S04]  /*14ea0*/  LOP3.LUT R38, R39, R38, RZ, 0x3c, !PT ;  /* 0x0000002627267212 */ /* 0x000fc800078e3cff */
[----:B------:R-:W-:-:S07]  /*14eb0*/  LOP3.LUT R39, R39, R38, RZ, 0x3c, !PT ;  /* 0x0000002627277212 */ /* 0x000fce00078e3cff */
.L_x_6119:
[----:B------:R-:W-:Y:S05]  /*14ec0*/  BSYNC.RECONVERGENT B3 ;  /* 0x0000000000037941 */ /* 0x000fea0003800200 */
.L_x_6118:
[----:B------:R-:W-:Y:S01]  /*14ed0*/  DADD R6, R6, R38 ;  /* 0x0000000006067229 */ /* 0x000fe20000000026 */
[----:B------:R-:W-:Y:S01]  /*14ee0*/  UMOV UR6, 0x8fb9f87e ;  /* 0x8fb9f87e00067882 */ /* 0x000fe20000000000 */
[----:B------:R-:W-:Y:S02]  /*14ef0*/  UMOV UR7, 0x408633ce ;  /* 0x408633ce00077882 */ /* 0x000fe40000000000 */
[----:B------:R-:W-:-:S06]  /*14f00*/  DSETP.GE.AND P0, PT, R8, UR6, PT ;  /* 0x0000000608007e2a */ /* 0x000fcc000bf06000 */
[----:B------:R-:W-:Y:S02]  /*14f10*/  FSEL R8, R6, RZ, !P0 ;  /* 0x000000ff06087208 */ /* 0x000fe40004000000 */
[----:B------:R-:W-:-:S07]  /*14f20*/  FSEL R9, R7, +QNAN , !P0 ;  /* 0x7ff0000007097808 */ /* 0x000fce0004000000 */
.L_x_6117:
[----:B------:R-:W-:Y:S05]  /*14f30*/  BSYNC.RECONVERGENT B1 ;  /* 0x0000000000017941 */ /* 0x000fea0003800200 */
.L_x_6115:
        /* <DEDUP_REMOVED lines=26> */
[----:B-----5:R-:W-:Y:S05]  /*150e0*/  CALL.REL.NOINC `($__internal_9_$__cuda_sm20_dsqrt_rn_f64_mediumpath_v1) ;  /* 0x0000010800d47944 */ /* 0x020fea0003c00000 */
[----:B------:R-:W-:Y:S02]  /*150f0*/  IMAD.MOV.U32 R36, RZ, RZ, R40 ;  /* 0x000000ffff247224 */ /* 0x000fe400078e0028 */
[----:B------:R-:W-:-:S07]  /*15100*/  IMAD.MOV.U32 R37, RZ, RZ, R39 ;  /* 0x000000ffff257224 */ /* 0x000fce00078e0027 */
.L_x_6121:
[----:B------:R-:W-:Y:S05]  /*15110*/  BSYNC.RECONVERGENT B1 ;  /* 0x0000000000017941 */ /* 0x000fea0003800200 */
.L_x_6120:
        /* <DEDUP_REMOVED lines=23> */
[----:B-----5:R-:W-:Y:S05]  /*15290*/  CALL.REL.NOINC `($__internal_8_$__cuda_sm20_div_rn_f64_full) ;  /* 0x0000010000d47944 */ /* 0x020fea0003c00000 */
[----:B------:R-:W-:Y:S01]  /*152a0*/  MOV R10, R39 ;  /* 0x00000027000a7202 */ /* 0x000fe20000000f00 */
[----:B------:R-:W-:-:S07]  /*152b0*/  IMAD.MOV.U32 R11, RZ, RZ, R38 ;  /* 0x000000ffff0b7224 */ /* 0x000fce00078e0026 */
.L_x_6123:
[----:B------:R-:W-:Y:S05]  /*152c0*/  BSYNC.RECONVERGENT B1 ;  /* 0x0000000000017941 */ /* 0x000fea0003800200 */
.L_x_6122:
        /* <DEDUP_REMOVED lines=20> */
[----:B-----5:R-:W-:Y:S05]  /*15410*/  CALL.REL.NOINC `($__internal_8_$__cuda_sm20_div_rn_f64_full) ;  /* 0x0000010000747944 */ /* 0x020fea0003c00000 */
[----:B------:R-:W-:Y:S02]  /*15420*/  IMAD.MOV.U32 R8, RZ, RZ, R39 ;  /* 0x000000ffff087224 */ /* 0x000fe400078e0027 */
[----:B------:R-:W-:-:S07]  /*15430*/  IMAD.MOV.U32 R9, RZ, RZ, R38 ;  /* 0x000000ffff097224 */ /* 0x000fce00078e0026 */
.L_x_6124:
[----:B------:R-:W-:Y:S05]  /*15440*/  BSYNC.RECONVERGENT B1 ;  /* 0x0000000000017941 */ /* 0x000fea0003800200 */
.L_x_6097:
[----:B------:R-:W-:Y:S05]  /*15450*/  BSYNC.RECONVERGENT B2 ;  /* 0x0000000000027941 */ /* 0x000fea0003800200 */
.L_x_6095:
[----:B------:R-:W-:Y:S01]  /*15460*/  DADD R48, -RZ, -R46 ;  /* 0x00000000ff307229 */ /* 0x000fe2000000092e */
[----:B------:R-:W-:Y:S09]  /*15470*/  BSSY.RECONVERGENT B2, `(.L_x_6125) ;  /* 0x000024a000027945 */ /* 0x000ff20003800200 */
[----:B------:R-:W-:Y:S01]  /*15480*/  LOP3.LUT R2, R49, 0x7fffffff, RZ, 0xc0, !PT ;  /* 0x7fffffff31027812 */ /* 0x000fe200078ec0ff */
[----:B------:R-:W-:-:S02]  /*15490*/  IMAD.MOV.U32 R6, RZ, RZ, R48 ;  /* 0x000000ffff067224 */ /* 0x000fc400078e0030 */
[----:B------:R-:W-:Y:S01]  /*154a0*/  IMAD.MOV.U32 R7, RZ, RZ, R49 ;  /* 0x000000ffff077224 */ /* 0x000fe200078e0031 */
        /* <DEDUP_REMOVED lines=27> */
.L_x_6130:
[----:B------:R-:W-:Y:S05]  /*15660*/  BSYNC.RECONVERGENT B3 ;  /* 0x0000000000037941 */ /* 0x000fea0003800200 */
.L_x_6129:
        /* <DEDUP_REMOVED lines=63> */
.L_x_6132:
[----:B------:R-:W-:Y:S05]  /*15a60*/  BSYNC.RECONVERGENT B0 ;  /* 0x0000000000007941 */ /* 0x000fea0003800200 */
.L_x_6131:
        /* <DEDUP_REMOVED lines=88> */
[----:B------:R-:W-:-:S04]  /*15ff0*/  LOP3.LUT R39, R39, R38, RZ, 0x3c, !PT ;  /* 0x0000002627277212 */ /* 0x000fc800078e3cff */
[----:B------:R-:W-:-:S04]  /*16000*/  LOP3.LUT R38, R39, R38, RZ, 0x3c, !PT ;  /* 0x0000002627267212 */ /* 0x000fc800078e3cff */
[----:B------:R-:W-:-:S07]  /*16010*/  LOP3.LUT R39, R39, R38, RZ, 0x3c, !PT ;  /* 0x0000002627277212 */ /* 0x000fce00078e3cff */
.L_x_6136:
[----:B------:R-:W-:Y:S05]  /*16020*/  BSYNC.RECONVERGENT B3 ;  /* 0x0000000000037941 */ /* 0x000fea0003800200 */
.L_x_6135:
[----:B------:R-:W-:Y:S01]  /*16030*/  DADD R36, R36, R38 ;  /* 0x0000000024247229 */ /* 0x000fe20000000026 */
[----:B------:R-:W-:Y:S01]  /*16040*/  UMOV UR6, 0x8fb9f87e ;  /* 0x8fb9f87e00067882 */ /* 0x000fe20000000000 */
[----:B------:R-:W-:Y:S02]  /*16050*/  UMOV UR7, 0x408633ce ;  /* 0x408633ce00077882 */ /* 0x000fe40000000000 */
[----:B------:R-:W-:-:S06]  /*16060*/  DSETP.GE.AND P0, PT, R44, UR6, PT ;  /* 0x000000062c007e2a */ /* 0x000fcc000bf06000 */
[----:B------:R-:W-:Y:S02]  /*16070*/  FSEL R44, R36, RZ, !P0 ;  /* 0x000000ff242c7208 */ /* 0x000fe40004000000 */
[----:B------:R-:W-:Y:S01]  /*16080*/  FSEL R45, R37, +QNAN , !P0 ;  /* 0x7ff00000252d7808 */ /* 0x000fe20004000000 */
[----:B------:R-:W-:Y:S06]  /*16090*/  BRA `(.L_x_6137) ;  /* 0x00000000005c7947 */ /* 0x000fec0003800000 */
.L_x_6134:
        /* <DEDUP_REMOVED lines=23> */
.L_x_6137:
[----:B------:R-:W-:Y:S05]  /*16210*/  BSYNC.RECONVERGENT B1 ;  /* 0x0000000000017941 */ /* 0x000fea0003800200 */
.L_x_6133:
        /* <DEDUP_REMOVED lines=27> */
[----:B-----5:R-:W-:Y:S05]  /*163d0*/  CALL.REL.NOINC `($__internal_9_$__cuda_sm20_dsqrt_rn_f64_mediumpath_v1) ;  /* 0x000000f800187944 */ /* 0x020fea0003c00000 */
[----:B------:R-:W-:Y:S02]  /*163e0*/  IMAD.MOV.U32 R42, RZ, RZ, R40 ;  /* 0x000000ffff2a7224 */ /* 0x000fe400078e0028 */
[----:B------:R-:W-:-:S07]  /*163f0*/  IMAD.MOV.U32 R43, RZ, RZ, R39 ;  /* 0x000000ffff2b7224 */ /* 0x000fce00078e0027 */
.L_x_6139:
[----:B------:R-:W-:Y:S05]  /*16400*/  BSYNC.RECONVERGENT B1 ;  /* 0x0000000000017941 */ /* 0x000fea0003800200 */
.L_x_6138:
        /* <DEDUP_REMOVED lines=24> */
[----:B------:R-:W-:Y:S02]  /*16590*/  IMAD.MOV.U32 R6, RZ, RZ, R39 ;  /* 0x000000ffff067224 */ /* 0x000fe400078e0027 */
[----:B------:R-:W-:-:S07]  /*165a0*/  IMAD.MOV.U32 R7, RZ, RZ, R38 ;  /* 0x000000ffff077224 */ /* 0x000fce00078e0026 */
.L_x_6141:
[----:B------:R-:W-:Y:S05]  /*165b0*/  BSYNC.RECONVERGENT B1 ;  /* 0x0000000000017941 */ /* 0x000fea0003800200 */
.L_x_6140:
        /* <DEDUP_REMOVED lines=24> */
.L_x_6143:
[----:B------:R-:W-:Y:S05]  /*16740*/  BSYNC.RECONVERGENT B1 ;  /* 0x0000000000017941 */ /* 0x000fea0003800200 */
.L_x_6142:
[----:B------:R-:W-:Y:S02]  /*16750*/  IMAD.MOV.U32 R4, RZ, RZ, R38 ;  /* 0x000000ffff047224 */ /* 0x000fe400078e0026 */
[----:B------:R-:W-:Y:S01]  /*16760*/  IMAD.MOV.U32 R5, RZ, RZ, R39 ;  /* 0x000000ffff057224 */ /* 0x000fe200078e0027 */
[----:B------:R-:W-:Y:S06]  /*16770*/  BRA `(.L_x_6144) ;  /* 0x0000001000647947 */ /* 0x000fec0003800000 */
.L_x_6128:
        /* <DEDUP_REMOVED lines=59> */
.L_x_6146:
[----:B------:R-:W-:Y:S05]  /*16b30*/  BSYNC.RECONVERGENT B0 ;  /* 0x0000000000007941 */ /* 0x000fea0003800200 */
.L_x_6145:
        /* <DEDUP_REMOVED lines=27> */
.L_x_6148:
[----:B------:R-:W-:Y:S05]  /*16cf0*/  BSYNC.RECONVERGENT B3 ;  /* 0x0000000000037941 */ /* 0x000fea0003800200 */
.L_x_6147:
        /* <DEDUP_REMOVED lines=38> */
.L_x_6150:
[----:B------:R-:W-:Y:S05]  /*16f60*/  BSYNC.RECONVERGENT B3 ;  /* 0x0000000000037941 */ /* 0x000fea0003800200 */
.L_x_6149:
        /* <DEDUP_REMOVED lines=12> */
[----:B------:R-:W-:Y:S01]  /*17030*/  DMUL R48, R48, 4 ;  /* 0x4010000030307828 */ /* 0x000fe20000000000 */
        /* <DEDUP_REMOVED lines=25> */
.L_x_6127:
[----:B------:R-:W-:-:S10]  /*171d0*/  DADD R6, R44, -R44 ;  /* 0x000000002c067229 */ /* 0x000fd4000000082c */
[----:B------:R-:W-:Y:S02]  /*171e0*/  IMAD.MOV.U32 R4, RZ, RZ, R6 ;  /* 0x000000ffff047224 */ /* 0x000fe400078e0006 */
[----:B------:R-:W-:Y:S01]  /*171f0*/  IMAD.MOV.U32 R5, RZ, RZ, R7 ;  /* 0x000000ffff057224 */ /* 0x000fe200078e0007 */
[----:B------:R-:W-:Y:S06]  /*17200*/  BRA `(.L_x_6144) ;  /* 0x0000000400c07947 */ /* 0x000fec0003800000 */
.L_x_6126:
        /* <DEDUP_REMOVED lines=36> */
.L_x_6154:
[----:B------:R-:W-:Y:S05]  /*17450*/  BSYNC.RECONVERGENT B4 ;  /* 0x0000000000047941 */ /* 0x000fea0003800200 */
.L_x_6153:
        /* <DEDUP_REMOVED lines=34> */
[----:B-----5:R-:W-:Y:S05]  /*17680*/  CALL.REL.NOINC `($_ZN2at6native29vectorized_elementwise_kernelILi2EZZZNS0_15tan_kernel_cudaERNS_18TensorIteratorBaseEENKUlvE_clEvENKUlvE_clEvEUlN3c107complexIdEEE_St5arrayIPcLm2EEEEviT0_T1_$__internal_trig_reduction_slowpathd) ;  /* 0x000000e800287944 */ /* 0x020fea0003c00000 */
[----:B------:R-:W-:Y:S02]  /*17690*/  IMAD.MOV.U32 R2, RZ, RZ, R41 ;  /* 0x000000ffff027224 */ /* 0x000fe400078e0029 */
[----:B------:R-:W-:Y:S02]  /*176a0*/  IMAD.MOV.U32 R46, RZ, RZ, R42 ;  /* 0x000000ffff2e7224 */ /* 0x000fe400078e002a */
[----:B------:R-:W-:-:S07]  /*176b0*/  IMAD.MOV.U32 R47, RZ, RZ, R43 ;  /* 0x000000ffff2f7224 */ /* 0x000fce00078e002b */
.L_x_6156:
[----:B------:R-:W-:Y:S05]  /*176c0*/  BSYNC.RECONVERGENT B4 ;  /* 0x0000000000047941 */ /* 0x000fea0003800200 */
.L_x_6155:
        /* <DEDUP_REMOVED lines=31> */
.L_x_6152:
[----:B------:R-:W-:Y:S05]  /*178c0*/  BSYNC.RECONVERGENT B3 ;  /* 0x0000000000037941 */ /* 0x000fea0003800200 */
.L_x_6151:
[----:B------:R-:W-:Y:S01]  /*178d0*/  LOP3.LUT R5, RZ, 0x80000000, R45, 0xb8, !PT ;  /* 0x80000000ff057812 */ /* 0x000fe200078eb82d */
[----:B------:R-:W-:Y:S02]  /*178e0*/  VIADD R7, R49, 0xc0000000 ;  /* 0xc000000031077836 */ /* 0x000fe40000000000 */
[----:B------:R-:W-:Y:S02]  /*178f0*/  IMAD.MOV.U32 R6, RZ, RZ, R48 ;  /* 0x000000ffff067224 */ /* 0x000fe400078e0030 */
[----:B------:R-:W-:-:S07]  /*17900*/  IMAD.MOV.U32 R4, RZ, RZ, RZ ;  /* 0x000000ffff047224 */ /* 0x000fce00078e00ff */
.L_x_6144:
[----:B------:R-:W-:Y:S05]  /*17910*/  BSYNC.RECONVERGENT B2 ;  /* 0x0000000000027941 */ /* 0x000fea0003800200 */
.L_x_6125:
[----:B-----5:R-:W-:Y:S01]  /*17920*/  DADD R48, -RZ, -R34 ;  /* 0x00000000ff307229 */ /* 0x020fe20000000922 */
        /* <DEDUP_REMOVED lines=31> */
.L_x_6162:
[----:B------:R-:W-:Y:S05]  /*17b20*/  BSYNC.RECONVERGENT B3 ;  /* 0x0000000000037941 */ /* 0x000fea0003800200 */
.L_x_6161:
[----:B------:R-:W-:Y:S01]  /*17b30*/  DMUL R32, R42, R42 ;  /* 0x0000002a2a207228 */ /* 0x000fe20000000000 */
[----:B------:R-:W-:Y:S01]  /*17b40*/  IMAD.MOV.U32 R34, RZ, RZ, 0x5b27ebb1 ;  /* 0x5b27ebb1ff227424 */ /* 0x000fe200078e00ff */
[----:B------:R-:W-:Y:S01]  /*17b50*/  MOV R35, 0x3ef9757c ;  /* 0x3ef9757c00237802 */ /* 0x000fe20000000f00 */
        /* <DEDUP_REMOVED lines=60> */
.L_x_6164:
[----:B------:R-:W-:Y:S05]  /*17f20*/  BSYNC.RECONVERGENT B0 ;  /* 0x0000000000007941 */ /* 0x000fea0003800200 */
.L_x_6163:
        /* <DEDUP_REMOVED lines=91> */
.L_x_6168:
[----:B------:R-:W-:Y:S05]  /*184e0*/  BSYNC.RECONVERGENT B3 ;  /* 0x0000000000037941 */ /* 0x000fea0003800200 */
.L_x_6167:
[----:B------:R-:W-:Y:S01]  /*184f0*/  DADD R36, R36, R38 ;  /* 0x0000000024247229 */ /* 0x000fe20000000026 */
[----:B------:R-:W-:Y:S01]  /*18500*/  UMOV UR6, 0x8fb9f87e ;  /* 0x8fb9f87e00067882 */ /* 0x000fe20000000000 */
[----:B------:R-:W-:Y:S02]  /*18510*/  UMOV UR7, 0x408633ce ;  /* 0x408633ce00077882 */ /* 0x000fe40000000000 */
[----:B------:R-:W-:-:S06]  /*18520*/  DSETP.GE.AND P0, PT, R44, UR6, PT ;  /* 0x000000062c007e2a */ /* 0x000fcc000bf06000 */
[----:B------:R-:W-:Y:S02]  /*18530*/  FSEL R44, R36, RZ, !P0 ;  /* 0x000000ff242c7208 */ /* 0x000fe40004000000 */
[----:B------:R-:W-:Y:S01]  /*18540*/  FSEL R45, R37, +QNAN , !P0 ;  /* 0x7ff00000252d7808 */ /* 0x000fe20004000000 */
[----:B------:R-:W-:Y:S06]  /*18550*/  BRA `(.L_x_6169) ;  /* 0x00000000005c7947 */ /* 0x000fec0003800000 */
.L_x_6166:
[----:B------:R-:W-:Y:S01]  /*18560*/  DMUL R36, R44, R44 ;  /* 0x0000002c2c247228 */ /* 0x000fe20000000000 */
[----:B------:R-:W-:Y:S01]  /*18570*/  MOV R38, 0x61d87def ;  /* 0x61d87def00267802 */ /* 0x000fe20000000f00 */
[----:B------:R-:W-:Y:S01]  /*18580*/  IMAD.MOV.U32 R39, RZ, RZ, 0x3de611a5 ;  /* 0x3de611a5ff277424 */ /* 0x000fe200078e00ff */
        /* <DEDUP_REMOVED lines=20> */
.L_x_6169:
[----:B------:R-:W-:Y:S05]  /*186d0*/  BSYNC.RECONVERGENT B1 ;  /* 0x0000000000017941 */ /* 0x000fea0003800200 */
.L_x_6165:
        /* <DEDUP_REMOVED lines=30> */
.L_x_6171:
[----:B------:R-:W-:Y:S05]  /*188c0*/  BSYNC.RECONVERGENT B1 ;  /* 0x0000000000017941 */ /* 0x000fea0003800200 */
.L_x_6170:
        /* <DEDUP_REMOVED lines=22> */
[----:B------:R-:W-:-:S07]  /*18a30*/  MOV R40, 0x18a50 ;  /* 0x00018a5000287802 */ /* 0x000fce0000000f00 */
[----:B------:R-:W-:Y:S05]  /*18a40*/  CALL.REL.NOINC `($__internal_8_$__cuda_sm20_div_rn_f64_full) ;  /* 0x000000c800e87944 */ /* 0x000fea0003c00000 */
[----:B------:R-:W-:Y:S02]  /*18a50*/  IMAD.MOV.U32 R2, RZ, RZ, R39 ;  /* 0x000000ffff027224 */ /* 0x000fe400078e0027 */
[----:B------:R-:W-:-:S07]  /*18a60*/  IMAD.MOV.U32 R3, RZ, RZ, R38 ;  /* 0x000000ffff037224 */ /* 0x000fce00078e0026 */
.L_x_6173:
[----:B------:R-:W-:Y:S05]  /*18a70*/  BSYNC.RECONVERGENT B1 ;  /* 0x0000000000017941 */ /* 0x000fea0003800200 */
.L_x_6172:
        /* <DEDUP_REMOVED lines=24> */
.L_x_6175:
[----:B------:R-:W-:Y:S05]  /*18c00*/  BSYNC.RECONVERGENT B1 ;  /* 0x0000000000017941 */ /* 0x000fea0003800200 */
.L_x_6174:
[----:B------:R-:W-:Y:S02]  /*18c10*/  IMAD.MOV.U32 R36, RZ, RZ, R38 ;  /* 0x000000ffff247224 */ /* 0x000fe400078e0026 */
[----:B------:R-:W-:Y:S01]  /*18c20*/  IMAD.MOV.U32 R37, RZ, RZ, R39 ;  /* 0x000000ffff257224 */ /* 0x000fe200078e0027 */
[----:B------:R-:W-:Y:S06]  /*18c30*/  BRA `(.L_x_6176) ;  /* 0x0000001000647947 */ /* 0x000fec0003800000 */
.L_x_6160:
        /* <DEDUP_REMOVED lines=53> */
[----:B------:R-:W-:-:S04]  /*18f90*/  @!P1 SHF.R.S32.HI R37, RZ, 0x1, R37 ;  /* 0x00000001ff259819 */ /* 0x000fc80000011425 */
[----:B------:R-:W-:Y:S01]  /*18fa0*/  @!P1 LEA R41, R37, R41, 0x14 ;  /* 0x0000002925299211 */ /* 0x000fe200078ea0ff */
[----:B------:R-:W-:-:S05]  /*18fb0*/  @!P1 IMAD.IADD R34, R36, 0x1, -R37 ;  /* 0x0000000124229824 */ /* 0x000fca00078e0a25 */
[----:B------:R-:W-:Y:S01]  /*18fc0*/  @!P1 LEA R35, R34, 0x3ff00000, 0x14 ;  /* 0x3ff0000022239811 */ /* 0x000fe200078ea0ff */
[----:B------:R-:W-:-:S06]  /*18fd0*/  @!P1 IMAD.MOV.U32 R34, RZ, RZ, RZ ;  /* 0x000000ffff229224 */ /* 0x000fcc00078e00ff */
[----:B------:R-:W-:-:S11]  /*18fe0*/  @!P1 DMUL R60, R40, R34 ;  /* 0x00000022283c9228 */ /* 0x000fd60000000000 */
.L_x_6178:
[----:B------:R-:W-:Y:S05]  /*18ff0*/  BSYNC.RECONVERGENT B0 ;  /* 0x0000000000007941 */ /* 0x000fea0003800200 */
.L_x_6177:
        /* <DEDUP_REMOVED lines=27> */
.L_x_6180:
[----:B------:R-:W-:Y:S05]  /*191b0*/  BSYNC.RECONVERGENT B3 ;  /* 0x0000000000037941 */ /* 0x000fea0003800200 */
.L_x_6179:
        /* <DEDUP_REMOVED lines=38> */
.L_x_6182:
[----:B------:R-:W-:Y:S05]  /*19420*/  BSYNC.RECONVERGENT B3 ;  /* 0x0000000000037941 */ /* 0x000fea0003800200 */
.L_x_6181:
        /* <DEDUP_REMOVED lines=38> */
.L_x_6159:
[----:B------:R-:W-:-:S10]  /*19690*/  DADD R2, R32, -R32 ;  /* 0x0000000020027229 */ /* 0x000fd40000000820 */
[----:B------:R-:W-:Y:S02]  /*196a0*/  IMAD.MOV.U32 R36, RZ, RZ, R2 ;  /* 0x000000ffff247224 */ /* 0x000fe400078e0002 */
[----:B------:R-:W-:Y:S01]  /*196b0*/  IMAD.MOV.U32 R37, RZ, RZ, R3 ;  /* 0x000000ffff257224 */ /* 0x000fe200078e0003 */
[----:B------:R-:W-:Y:S06]  /*196c0*/  BRA `(.L_x_6176) ;  /* 0x0000000400c07947 */ /* 0x000fec0003800000 */
.L_x_6158:
        /* <DEDUP_REMOVED lines=36> */
.L_x_6186:
[----:B------:R-:W-:Y:S05]  /*19910*/  BSYNC.RECONVERGENT B4 ;  /* 0x0000000000047941 */ /* 0x000fea0003800200 */
.L_x_6185:
        /* <DEDUP_REMOVED lines=38> */
.L_x_6188:
[----:B------:R-:W-:Y:S05]  /*19b80*/  BSYNC.RECONVERGENT B4 ;  /* 0x0000000000047941 */ /* 0x000fea0003800200 */
.L_x_6187:
        /* <DEDUP_REMOVED lines=31> */
.L_x_6184:
[----:B------:R-:W-:Y:S05]  /*19d80*/  BSYNC.RECONVERGENT B3 ;  /* 0x0000000000037941 */ /* 0x000fea0003800200 */
.L_x_6183:
[----:B------:R-:W-:Y:S01]  /*19d90*/  LOP3.LUT R37, RZ, 0x80000000, R33, 0xb8, !PT ;  /* 0x80000000ff257812 */ /* 0x000fe200078eb821 */
[----:B------:R-:W-:Y:S02]  /*19da0*/  VIADD R3, R49, 0xc0000000 ;  /* 0xc000000031037836 */ /* 0x000fe40000000000 */
[----:B------:R-:W-:Y:S02]  /*19db0*/  IMAD.MOV.U32 R2, RZ, RZ, R48 ;  /* 0x000000ffff027224 */ /* 0x000fe400078e0030 */
[----:B------:R-:W-:-:S07]  /*19dc0*/  IMAD.MOV.U32 R36, RZ, RZ, RZ ;  /* 0x000000ffff247224 */ /* 0x000fce00078e00ff */
.L_x_6176:
[----:B------:R-:W-:Y:S05]  /*19dd0*/  BSYNC.RECONVERGENT B2 ;  /* 0x0000000000027941 */ /* 0x000fea0003800200 */
.L_x_6157:
[----:B------:R-:W-:Y:S01]  /*19de0*/  DADD R60, -RZ, -R30 ;  /* 0x00000000ff3c7229 */ /* 0x000fe2000000091e */
[----:B------:R-:W-:Y:S09]  /*19df0*/  BSSY.RECONVERGENT B2, `(.L_x_6189) ;  /* 0x000024a000027945 */ /* 0x000ff20003800200 */
[----:B------:R-:W-:Y:S01]  /*19e00*/  LOP3.LUT R32, R61, 0x7fffffff, RZ, 0xc0, !PT ;  /* 0x7fffffff3d207812 */ /* 0x000fe200078ec0ff */
[----:B------:R-:W-:Y:S01]  /*19e10*/  IMAD.MOV.U32 R48, RZ, RZ, R60 ;  /* 0x000000ffff307224 */ /* 0x000fe200078e003c */
[----:B------:R-:W-:-:S02]  /*19e20*/  MOV R49, R61 ;  /* 0x0000003d00317202 */ /* 0x000fc40000000f00 */
        /* <DEDUP_REMOVED lines=27> */
.L_x_6194:
[----:B------:R-:W-:Y:S05]  /*19fe0*/  BSYNC.RECONVERGENT B3 ;  /* 0x0000000000037941 */ /* 0x000fea0003800200 */
.L_x_6193:
        /* <DEDUP_REMOVED lines=63> */
.L_x_6196:
[----:B------:R-:W-:Y:S05]  /*1a3e0*/  BSYNC.RECONVERGENT B0 ;  /* 0x0000000000007941 */ /* 0x000fea0003800200 */
.L_x_6195:
        /* <DEDUP_REMOVED lines=91> */
.L_x_6200:
[----:B------:R-:W-:Y:S05]  /*1a9a0*/  BSYNC.RECONVERGENT B3 ;  /* 0x0000000000037941 */ /* 0x000fea0003800200 */
.L_x_6199:
[----:B------:R-:W-:Y:S01]  /*1a9b0*/  DADD R32, R32, R38 ;  /* 0x0000000020207229 */ /* 0x000fe20000000026 */
[----:B------:R-:W-:Y:S01]  /*1a9c0*/  UMOV UR6, 0x8fb9f87e ;  /* 0x8fb9f87e00067882 */ /* 0x000fe20000000000 */
[----:B------:R-:W-:Y:S02]  /*1a9d0*/  UMOV UR7, 0x408633ce ;  /* 0x408633ce00077882 */ /* 0x000fe40000000000 */
[----:B------:R-:W-:-:S06]  /*1a9e0*/  DSETP.GE.AND P0, PT, R34, UR6, PT ;  /* 0x0000000622007e2a */ /* 0x000fcc000bf06000 */
[----:B------:R-:W-:Y:S02]  /*1a9f0*/  FSEL R34, R32, RZ, !P0 ;  /* 0x000000ff20227208 */ /* 0x000fe40004000000 */
[----:B------:R-:W-:Y:S01]  /*1aa00*/  FSEL R35, R33, +QNAN , !P0 ;  /* 0x7ff0000021237808 */ /* 0x000fe20004000000 */
[----:B------:R-:W-:Y:S06]  /*1aa10*/  BRA `(.L_x_6201) ;  /* 0x00000000005c7947 */ /* 0x000fec0003800000 */
.L_x_6198:
        /* <DEDUP_REMOVED lines=23> */
.L_x_6201:
[----:B------:R-:W-:Y:S05]  /*1ab90*/  BSYNC.RECONVERGENT B1 ;  /* 0x0000000000017941 */ /* 0x000fea0003800200 */
.L_x_6197:
        /* <DEDUP_REMOVED lines=30> */
.L_x_6203:
[----:B------:R-:W-:Y:S05]  /*1ad80*/  BSYNC.RECONVERGENT B1 ;  /* 0x0000000000017941 */ /* 0x000fea0003800200 */
.L_x_6202:
        /* <DEDUP_REMOVED lines=26> */
.L_x_6205:
[----:B------:R-:W-:Y:S05]  /*1af30*/  BSYNC.RECONVERGENT B1 ;  /* 0x0000000000017941 */ /* 0x000fea0003800200 */
.L_x_6204:
        /* <DEDUP_REMOVED lines=24> */
.L_x_6207:
[----:B------:R-:W-:Y:S05]  /*1b0c0*/  BSYNC.RECONVERGENT B1 ;  /* 0x0000000000017941 */ /* 0x000fea0003800200 */
.L_x_6206:
[----:B------:R-:W-:Y:S02]  /*1b0d0*/  IMAD.MOV.U32 R32, RZ, RZ, R38 ;  /* 0x000000ffff207224 */ /* 0x000fe400078e0026 */
[----:B------:R-:W-:Y:S01]  /*1b0e0*/  IMAD.MOV.U32 R33, RZ, RZ, R39 ;  /* 0x000000ffff217224 */ /* 0x000fe200078e0027 */
[----:B------:R-:W-:Y:S06]  /*1b0f0*/  BRA `(.L_x_6208) ;  /* 0x0000001000647947 */ /* 0x000fec0003800000 */
.L_x_6192:
        /* <DEDUP_REMOVED lines=59> */
.L_x_6210:
[----:B------:R-:W-:Y:S05]  /*1b4b0*/  BSYNC.RECONVERGENT B0 ;  /* 0x0000000000007941 */ /* 0x000fea0003800200 */
.L_x_6209:
        /* <DEDUP_REMOVED lines=27> */
.L_x_6212:
[----:B------:R-:W-:Y:S05]  /*1b670*/  BSYNC.RECONVERGENT B3 ;  /* 0x0000000000037941 */ /* 0x000fea0003800200 */
.L_x_6211:
        /* <DEDUP_REMOVED lines=38> */
.L_x_6214:
[----:B------:R-:W-:Y:S05]  /*1b8e0*/  BSYNC.RECONVERGENT B3 ;  /* 0x0000000000037941 */ /* 0x000fea0003800200 */
.L_x_6213:
        /* <DEDUP_REMOVED lines=38> */
.L_x_6191:
[----:B------:R-:W-:-:S10]  /*1bb50*/  DADD R48, R28, -R28 ;  /* 0x000000001c307229 */ /* 0x000fd4000000081c */
[----:B------:R-:W-:Y:S02]  /*1bb60*/  IMAD.MOV.U32 R32, RZ, RZ, R48 ;  /* 0x000000ffff207224 */ /* 0x000fe400078e0030 */
[----:B------:R-:W-:Y:S01]  /*1bb70*/  IMAD.MOV.U32 R33, RZ, RZ, R49 ;  /* 0x000000ffff217224 */ /* 0x000fe200078e0031 */
[----:B------:R-:W-:Y:S06]  /*1bb80*/  BRA `(.L_x_6208) ;  /* 0x0000000400c07947 */ /* 0x000fec0003800000 */
.L_x_6190:
        /* <DEDUP_REMOVED lines=36> */
.L_x_6218:
[----:B------:R-:W-:Y:S05]  /*1bdd0*/  BSYNC.RECONVERGENT B4 ;  /* 0x0000000000047941 */ /* 0x000fea0003800200 */
.L_x_6217:
        /* <DEDUP_REMOVED lines=38> */
.L_x_6220:
[----:B------:R-:W-:Y:S05]  /*1c040*/  BSYNC.RECONVERGENT B4 ;  /* 0x0000000000047941 */ /* 0x000fea0003800200 */
.L_x_6219:
        /* <DEDUP_REMOVED lines=31> */
.L_x_6216:
[----:B------:R-:W-:Y:S05]  /*1c240*/  BSYNC.RECONVERGENT B3 ;  /* 0x0000000000037941 */ /* 0x000fea0003800200 */
.L_x_6215:
[----:B------:R-:W-:Y:S01]  /*1c250*/  LOP3.LUT R33, RZ, 0x80000000, R29, 0xb8, !PT ;  /* 0x80000000ff217812 */ /* 0x000fe200078eb81d */
[----:B------:R-:W-:Y:S01]  /*1c260*/  IMAD.MOV.U32 R48, RZ, RZ, R60 ;  /* 0x000000ffff307224 */ /* 0x000fe200078e003c */
[----:B------:R-:W-:Y:S01]  /*1c270*/  IADD3 R49, PT, PT, R61, -0x40000000, RZ ;  /* 0xc00000003d317810 */ /* 0x000fe20007ffe0ff */
[----:B------:R-:W-:-:S07]  /*1c280*/  IMAD.MOV.U32 R32, RZ, RZ, RZ ;  /* 0x000000ffff207224 */ /* 0x000fce00078e00ff */
.L_x_6208:
[----:B------:R-:W-:Y:S05]  /*1c290*/  BSYNC.RECONVERGENT B2 ;  /* 0x0000000000027941 */ /* 0x000fea0003800200 */
.L_x_6189:
        /* <DEDUP_REMOVED lines=30> */
.L_x_6226:
[----:B------:R-:W-:Y:S05]  /*1c480*/  BSYNC.RECONVERGENT B3 ;  /* 0x0000000000037941 */ /* 0x000fea0003800200 */
.L_x_6225:
        /* <DEDUP_REMOVED lines=63> */
.L_x_6228:
[----:B------:R-:W-:Y:S05]  /*1c880*/  BSYNC.RECONVERGENT B0 ;  /* 0x0000000000007941 */ /* 0x000fea0003800200 */
.L_x_6227:
        /* <DEDUP_REMOVED lines=60> */
[----:B------:R-:W-:Y:S01]  /*1cc50*/  IMAD.MOV.U32 R38, RZ, RZ, 0x0 ;  /* 0x00000000ff267424 */ /* 0x000fe200078e00ff */
[----:B------:R-:W-:-:S06]  /*1cc60*/  MOV R39, 0x3ff00000 ;  /* 0x3ff0000000277802 */ /* 0x000fcc0000000f00 */
        /* <DEDUP_REMOVED lines=29> */
.L_x_6232:
[----:B------:R-:W-:Y:S05]  /*1ce40*/  BSYNC.RECONVERGENT B3 ;  /* 0x0000000000037941 */ /* 0x000fea0003800200 */
.L_x_6231:
[----:B------:R-:W-:Y:S01]  /*1ce50*/  DADD R28, R28, R38 ;  /* 0x000000001c1c7229 */ /* 0x000fe20000000026 */
[----:B------:R-:W-:Y:S01]  /*1ce60*/  UMOV UR6, 0x8fb9f87e ;  /* 0x8fb9f87e00067882 */ /* 0x000fe20000000000 */
[----:B------:R-:W-:Y:S02]  /*1ce70*/  UMOV UR7, 0x408633ce ;  /* 0x408633ce00077882 */ /* 0x000fe40000000000 */
[----:B------:R-:W-:-:S06]  /*1ce80*/  DSETP.GE.AND P0, PT, R30, UR6, PT ;  /* 0x000000061e007e2a */ /* 0x000fcc000bf06000 */
[----:B------:R-:W-:Y:S02]  /*1ce90*/  FSEL R30, R28, RZ, !P0 ;  /* 0x000000ff1c1e7208 */ /* 0x000fe40004000000 */
[----:B------:R-:W-:Y:S01]  /*1cea0*/  FSEL R31, R29, +QNAN , !P0 ;  /* 0x7ff000001d1f7808 */ /* 0x000fe20004000000 */
[----:B------:R-:W-:Y:S06]  /*1ceb0*/  BRA `(.L_x_6233) ;  /* 0x00000000005c7947 */ /* 0x000fec0003800000 */
.L_x_6230:
        /* <DEDUP_REMOVED lines=23> */
.L_x_6233:
[----:B------:R-:W-:Y:S05]  /*1d030*/  BSYNC.RECONVERGENT B1 ;  /* 0x0000000000017941 */ /* 0x000fea0003800200 */
.L_x_6229:
        /* <DEDUP_REMOVED lines=29> */
.L_x_6235:
[----:B------:R-:W-:Y:S05]  /*1d210*/  BSYNC.RECONVERGENT B1 ;  /* 0x0000000000017941 */ /* 0x000fea0003800200 */
.L_x_6234:
        /* <DEDUP_REMOVED lines=26> */
.L_x_6237:
[----:B------:R-:W-:Y:S05]  /*1d3c0*/  BSYNC.RECONVERGENT B1 ;  /* 0x0000000000017941 */ /* 0x000fea0003800200 */
.L_x_6236:
        /* <DEDUP_REMOVED lines=24> */
.L_x_6239:
[----:B------:R-:W-:Y:S05]  /*1d550*/  BSYNC.RECONVERGENT B1 ;  /* 0x0000000000017941 */ /* 0x000fea0003800200 */
.L_x_6238:
[----:B------:R-:W-:Y:S02]  /*1d560*/  IMAD.MOV.U32 R28, RZ, RZ, R38 ;  /* 0x000000ffff1c7224 */ /* 0x000fe400078e0026 */
[----:B------:R-:W-:Y:S01]  /*1d570*/  IMAD.MOV.U32 R29, RZ, RZ, R39 ;  /* 0x000000ffff1d7224 */ /* 0x000fe200078e0027 */
[----:B------:R-:W-:Y:S06]  /*1d580*/  BRA `(.L_x_6240) ;  /* 0x0000001000607947 */ /* 0x000fec0003800000 */
.L_x_6224:
        /* <DEDUP_REMOVED lines=14> */
[----:B------:R-:W-:Y:S01]  /*1d670*/  MOV R34, 0xfca213ea ;  /* 0xfca213ea00227802 */ /* 0x000fe20000000f00 */
        /* <DEDUP_REMOVED lines=44> */
.L_x_6242:
[----:B------:R-:W-:Y:S05]  /*1d940*/  BSYNC.RECONVERGENT B0 ;  /* 0x0000000000007941 */ /* 0x000fea0003800200 */
.L_x_6241:
        /* <DEDUP_REMOVED lines=27> */
.L_x_6244:
[----:B------:R-:W-:Y:S05]  /*1db00*/  BSYNC.RECONVERGENT B3 ;  /* 0x0000000000037941 */ /* 0x000fea0003800200 */
.L_x_6243:
        /* <DEDUP_REMOVED lines=11> */
[----:B------:R-:W-:-:S02]  /*1dbc0*/  ISETP.NE.U32.AND P0, PT, R38, 0x1, PT ;  /* 0x000000012600780c */ /* 0x000fc40003f05070 */
[----:B------:R-:W-:Y:S02]  /*1dbd0*/  MOV R38, 0x3da8ff83 ;  /* 0x3da8ff8300267802 */ /* 0x000fe40000000f00 */
        /* <DEDUP_REMOVED lines=25> */
.L_x_6246:
[----:B------:R-:W-:Y:S05]  /*1dd70*/  BSYNC.RECONVERGENT B3 ;  /* 0x0000000000037941 */ /* 0x000fea0003800200 */
.L_x_6245:
        /* <DEDUP_REMOVED lines=14> */
[----:B------:R-:W-:Y:S01]  /*1de60*/  DMUL R34, R64, R64 ;  /* 0x0000004040227228 */ /* 0x000fe20000000000 */
        /* <DEDUP_REMOVED lines=23> */
.L_x_6223:
[----:B------:R-:W-:-:S10]  /*1dfe0*/  DADD R60, R24, -R24 ;  /* 0x00000000183c7229 */ /* 0x000fd40000000818 */
[----:B------:R-:W-:Y:S02]  /*1dff0*/  IMAD.MOV.U32 R28, RZ, RZ, R60 ;  /* 0x000000ffff1c7224 */ /* 0x000fe400078e003c */
[----:B------:R-:W-:Y:S01]  /*1e000*/  IMAD.MOV.U32 R29, RZ, RZ, R61 ;  /* 0x000000ffff1d7224 */ /* 0x000fe200078e003d */
[----:B------:R-:W-:Y:S06]  /*1e010*/  BRA `(.L_x_6240) ;  /* 0x0000000400bc7947 */ /* 0x000fec0003800000 */
.L_x_6222:
        /* <DEDUP_REMOVED lines=36> */
.L_x_6250:
[----:B------:R-:W-:Y:S05]  /*1e260*/  BSYNC.RECONVERGENT B4 ;  /* 0x0000000000047941 */ /* 0x000fea0003800200 */
.L_x_6249:
        /* <DEDUP_REMOVED lines=38> */
.L_x_6252:
[----:B------:R-:W-:Y:S05]  /*1e4d0*/  BSYNC.RECONVERGENT B4 ;  /* 0x0000000000047941 */ /* 0x000fea0003800200 */
.L_x_6251:
        /* <DEDUP_REMOVED lines=11> */
[----:B------:R-:W-:-:S02]  /*1e590*/  MOV R47, 0x3da8ff83 ;  /* 0x3da8ff83002f7802 */ /* 0x000fc40000000f00 */
        /* <DEDUP_REMOVED lines=19> */
.L_x_6248:
[----:B------:R-:W-:Y:S05]  /*1e6d0*/  BSYNC.RECONVERGENT B3 ;  /* 0x0000000000037941 */ /* 0x000fea0003800200 */
.L_x_6247:
[----:B------:R-:W-:Y:S01]  /*1e6e0*/  LOP3.LUT R29, RZ, 0x80000000, R25, 0xb8, !PT ;  /* 0x80000000ff1d7812 */ /* 0x000fe200078eb819 */
[----:B------:R-:W-:Y:S02]  /*1e6f0*/  VIADD R61, R61, 0xc0000000 ;  /* 0xc00000003d3d7836 */ /* 0x000fe40000000000 */
[----:B------:R-:W-:-:S07]  /*1e700*/  IMAD.MOV.U32 R28, RZ, RZ, RZ ;  /* 0x000000ffff1c7224 */ /* 0x000fce00078e00ff */
.L_x_6240:
[----:B------:R-:W-:Y:S05]  /*1e710*/  BSYNC.RECONVERGENT B2 ;  /* 0x0000000000027941 */ /* 0x000fea0003800200 */
.L_x_6221:
        /* <DEDUP_REMOVED lines=30> */
.L_x_6258:
[----:B------:R-:W-:Y:S05]  /*1e900*/  BSYNC.RECONVERGENT B3 ;  /* 0x0000000000037941 */ /* 0x000fea0003800200 */
.L_x_6257:
        /* <DEDUP_REMOVED lines=63> */
.L_x_6260:
[----:B------:R-:W-:Y:S05]  /*1ed00*/  BSYNC.RECONVERGENT B0 ;  /* 0x0000000000007941 */ /* 0x000fea0003800200 */
.L_x_6259:
        /* <DEDUP_REMOVED lines=91> */
.L_x_6264:
[----:B------:R-:W-:Y:S05]  /*1f2c0*/  BSYNC.RECONVERGENT B3 ;  /* 0x0000000000037941 */ /* 0x000fea0003800200 */
.L_x_6263:
[----:B------:R-:W-:Y:S01]  /*1f2d0*/  DADD R24, R24, R38 ;  /* 0x0000000018187229 */ /* 0x000fe20000000026 */
[----:B------:R-:W-:Y:S01]  /*1f2e0*/  UMOV UR6, 0x8fb9f87e ;  /* 0x8fb9f87e00067882 */ /* 0x000fe20000000000 */
[----:B------:R-:W-:Y:S02]  /*1f2f0*/  UMOV UR7, 0x408633ce ;  /* 0x408633ce00077882 */ /* 0x000fe40000000000 */
[----:B------:R-:W-:-:S06]  /*1f300*/  DSETP.GE.AND P0, PT, R26, UR6, PT ;  /* 0x000000061a007e2a */ /* 0x000fcc000bf06000 */
[----:B------:R-:W-:Y:S02]  /*1f310*/  FSEL R26, R24, RZ, !P0 ;  /* 0x000000ff181a7208 */ /* 0x000fe40004000000 */
[----:B------:R-:W-:Y:S01]  /*1f320*/  FSEL R27, R25, +QNAN , !P0 ;  /* 0x7ff00000191b7808 */ /* 0x000fe20004000000 */
[----:B------:R-:W-:Y:S06]  /*1f330*/  BRA `(.L_x_6265) ;  /* 0x00000000005c7947 */ /* 0x000fec0003800000 */
.L_x_6262:
        /* <DEDUP_REMOVED lines=23> */
.L_x_6265:
[----:B------:R-:W-:Y:S05]  /*1f4b0*/  BSYNC.RECONVERGENT B1 ;  /* 0x0000000000017941 */ /* 0x000fea0003800200 */
.L_x_6261:
        /* <DEDUP_REMOVED lines=29> */
.L_x_6267:
[----:B------:R-:W-:Y:S05]  /*1f690*/  BSYNC.RECONVERGENT B1 ;  /* 0x0000000000017941 */ /* 0x000fea0003800200 */
.L_x_6266:
        /* <DEDUP_REMOVED lines=26> */
.L_x_6269:
[----:B------:R-:W-:Y:S05]  /*1f840*/  BSYNC.RECONVERGENT B1 ;  /* 0x0000000000017941 */ /* 0x000fea0003800200 */
.L_x_6268:
        /* <DEDUP_REMOVED lines=24> */
.L_x_6271:
[----:B------:R-:W-:Y:S05]  /*1f9d0*/  BSYNC.RECONVERGENT B1 ;  /* 0x0000000000017941 */ /* 0x000fea0003800200 */
.L_x_6270:
[----:B------:R-:W-:Y:S02]  /*1f9e0*/  IMAD.MOV.U32 R24, RZ, RZ, R38 ;  /* 0x000000ffff187224 */ /* 0x000fe400078e0026 */
[----:B------:R-:W-:Y:S01]  /*1f9f0*/  IMAD.MOV.U32 R25, RZ, RZ, R39 ;  /* 0x000000ffff197224 */ /* 0x000fe200078e0027 */
[----:B------:R-:W-:Y:S06]  /*1fa00*/  BRA `(.L_x_6272) ;  /* 0x0000001000647947 */ /* 0x000fec0003800000 */
.L_x_6256:
[----:B------:R-:W-:Y:S01]  /*1fa10*/  IMAD.MOV.U32 R24, RZ, RZ, 0x652b82fe ;  /* 0x652b82feff187424 */ /* 0x000fe200078e00ff */
[----:B------:R-:W-:Y:S01]  /*1fa20*/  UMOV UR6, 0xfefa39ef ;  /* 0xfefa39ef00067882 */ /* 0x000fe20000000000 */
[----:B------:R-:W-:Y:S01]  /*1fa30*/  IMAD.MOV.U32 R25, RZ, RZ, 0x3ff71547 ;  /* 0x3ff71547ff197424 */ /* 0x000fe200078e00ff */
[----:B------:R-:W-:Y:S01]  /*1fa40*/  UMOV UR7, 0x3fe62e42 ;  /* 0x3fe62e4200077882 */ /* 0x000fe20000000000 */
[----:B------:R-:W-:Y:S01]  /*1fa50*/  DADD R34, -RZ, -|R22| ;  /* 0x00000000ff227229 */ /* 0x000fe20000000d16 */
[----:B------:R-:W-:Y:S03]  /*1fa60*/  BSSY.RECONVERGENT B0, `(.L_x_6273) ;  /* 0x0000037000007945 */ /* 0x000fe60003800200 */
[----:B------:R-:W-:-:S08]  /*1fa70*/  DFMA R24, |R22|, -R24, 6.75539944105574400000e+15 ;  /* 0x433800001618742b */ /* 0x000fd00000000a18 */
        /* <DEDUP_REMOVED lines=35> */
[----:B------:R-:W-:Y:S01]  /*1fcb0*/  DFMA R30, R26, R30, 1 ;  /* 0x3ff000001a1e742b */ /* 0x000fe2000000001e */
[----:B------:R-:W-:-:S05]  /*1fcc0*/  IMAD.MOV.U32 R26, RZ, RZ, R35 ;  /* 0x000000ffff1a7224 */ /* 0x000fca00078e0023 */
[----:B------:R-:W-:-:S04]  /*1fcd0*/  FSETP.GEU.FTZ.AND P0, PT, |R26|, 4.1917929649353027344, PT ;  /* 0x4086232b1a00780b */ /* 0x000fc80003f1e200 */
[----:B------:R-:W-:Y:S02]  /*1fce0*/  IMAD R35, R24, 0x100000, R31 ;  /* 0x0010000018237824 */ /* 0x000fe400078e021f */
[----:B------:R-:W-:-:S07]  /*1fcf0*/  IMAD.MOV.U32 R34, RZ, RZ, R30 ;  /* 0x000000ffff227224 */ /* 0x000fce00078e001e */
[----:B------:R-:W-:Y:S05]  /*1fd00*/  @!P0 BRA `(.L_x_6274) ;  /* 0x0000000000308947 */ /* 0x000fea0003800000 */
        /* <DEDUP_REMOVED lines=12> */
.L_x_6274:
[----:B------:R-:W-:Y:S05]  /*1fdd0*/  BSYNC.RECONVERGENT B0 ;  /* 0x0000000000007941 */ /* 0x000fea0003800200 */
.L_x_6273:
        /* <DEDUP_REMOVED lines=27> */
.L_x_6276:
[----:B------:R-:W-:Y:S05]  /*1ff90*/  BSYNC.RECONVERGENT B3 ;  /* 0x0000000000037941 */ /* 0x000fea0003800200 */
.L_x_6275:
        /* <DEDUP_REMOVED lines=38> */
.L_x_6278:
[----:B------:R-:W-:Y:S05]  /*20200*/  BSYNC.RECONVERGENT B3 ;  /* 0x0000000000037941 */ /* 0x000fea0003800200 */
.L_x_6277:
        /* <DEDUP_REMOVED lines=38> */
.L_x_6255:
[----:B------:R-:W-:-:S10]  /*20470*/  DADD R62, R20, -R20 ;  /* 0x00000000143e7229 */ /* 0x000fd40000000814 */
[----:B------:R-:W-:Y:S02]  /*20480*/  IMAD.MOV.U32 R24, RZ, RZ, R62 ;  /* 0x000000ffff187224 */ /* 0x000fe400078e003e */
[----:B------:R-:W-:Y:S01]  /*20490*/  IMAD.MOV.U32 R25, RZ, RZ, R63 ;  /* 0x000000ffff197224 */ /* 0x000fe200078e003f */
[----:B------:R-:W-:Y:S06]  /*204a0*/  BRA `(.L_x_6272) ;  /* 0x0000000400bc7947 */ /* 0x000fec0003800000 */
.L_x_6254:
        /* <DEDUP_REMOVED lines=36> */
.L_x_6282:
[----:B------:R-:W-:Y:S05]  /*206f0*/  BSYNC.RECONVERGENT B4 ;  /* 0x0000000000047941 */ /* 0x000fea0003800200 */
.L_x_6281:
        /* <DEDUP_REMOVED lines=38> */
.L_x_6284:
[----:B------:R-:W-:Y:S05]  /*20960*/  BSYNC.RECONVERGENT B4 ;  /* 0x0000000000047941 */ /* 0x000fea0003800200 */
.L_x_6283:
        /* <DEDUP_REMOVED lines=31> */
.L_x_6280:
[----:B------:R-:W-:Y:S05]  /*20b60*/  BSYNC.RECONVERGENT B3 ;  /* 0x0000000000037941 */ /* 0x000fea0003800200 */
.L_x_6279:
[----:B------:R-:W-:Y:S01]  /*20b70*/  LOP3.LUT R25, RZ, 0x80000000, R21, 0xb8, !PT ;  /* 0x80000000ff197812 */ /* 0x000fe200078eb815 */
[----:B------:R-:W-:Y:S02]  /*20b80*/  VIADD R63, R63, 0xc0000000 ;  /* 0xc00000003f3f7836 */ /* 0x000fe40000000000 */
[----:B------:R-:W-:-:S07]  /*20b90*/  IMAD.MOV.U32 R24, RZ, RZ, RZ ;  /* 0x000000ffff187224 */ /* 0x000fce00078e00ff */
.L_x_6272:
[----:B------:R-:W-:Y:S05]  /*20ba0*/  BSYNC.RECONVERGENT B2 ;  /* 0x0000000000027941 */ /* 0x000fea0003800200 */
.L_x_6253:
        /* <DEDUP_REMOVED lines=30> */
.L_x_6290:
[----:B------:R-:W-:Y:S05]  /*20d90*/  BSYNC.RECONVERGENT B3 ;  /* 0x0000000000037941 */ /* 0x000fea0003800200 */
.L_x_6289:
        /* <DEDUP_REMOVED lines=63> */
.L_x_6292:
[----:B------:R-:W-:Y:S05]  /*21190*/  BSYNC.RECONVERGENT B0 ;  /* 0x0000000000007941 */ /* 0x000fea0003800200 */
.L_x_6291:
        /* <DEDUP_REMOVED lines=91> */
.L_x_6296:
[----:B------:R-:W-:Y:S05]  /*21750*/  BSYNC.RECONVERGENT B3 ;  /* 0x0000000000037941 */ /* 0x000fea0003800200 */
.L_x_6295:
[----:B------:R-:W-:Y:S01]  /*21760*/  DADD R20, R20, R38 ;  /* 0x0000000014147229 */ /* 0x000fe20000000026 */
[----:B------:R-:W-:Y:S01]  /*21770*/  UMOV UR6, 0x8fb9f87e ;  /* 0x8fb9f87e00067882 */ /* 0x000fe20000000000 */
[----:B------:R-:W-:Y:S02]  /*21780*/  UMOV UR7, 0x408633ce ;  /* 0x408633ce00077882 */ /* 0x000fe40000000000 */
[----:B------:R-:W-:-:S06]  /*21790*/  DSETP.GE.AND P0, PT, R22, UR6, PT ;  /* 0x0000000616007e2a */ /* 0x000fcc000bf06000 */
[----:B------:R-:W-:Y:S02]  /*217a0*/  FSEL R22, R20, RZ, !P0 ;  /* 0x000000ff14167208 */ /* 0x000fe40004000000 */
[----:B------:R-:W-:Y:S01]  /*217b0*/  FSEL R23, R21, +QNAN , !P0 ;  /* 0x7ff0000015177808 */ /* 0x000fe20004000000 */
[----:B------:R-:W-:Y:S06]  /*217c0*/  BRA `(.L_x_6297) ;  /* 0x00000000005c7947 */ /* 0x000fec0003800000 */
.L_x_6294:
        /* <DEDUP_REMOVED lines=23> */
.L_x_6297:
[----:B------:R-:W-:Y:S05]  /*21940*/  BSYNC.RECONVERGENT B1 ;  /* 0x0000000000017941 */ /* 0x000fea0003800200 */
.L_x_6293:
        /* <DEDUP_REMOVED lines=29> */
.L_x_6299:
[----:B------:R-:W-:Y:S05]  /*21b20*/  BSYNC.RECONVERGENT B1 ;  /* 0x0000000000017941 */ /* 0x000fea0003800200 */
.L_x_6298:
        /* <DEDUP_REMOVED lines=26> */
.L_x_6301:
[----:B------:R-:W-:Y:S05]  /*21cd0*/  BSYNC.RECONVERGENT B1 ;  /* 0x0000000000017941 */ /* 0x000fea0003800200 */
.L_x_6300:
        /* <DEDUP_REMOVED lines=24> */
.L_x_6303:
[----:B------:R-:W-:Y:S05]  /*21e60*/  BSYNC.RECONVERGENT B1 ;  /* 0x0000000000017941 */ /* 0x000fea0003800200 */
.L_x_6302:
[----:B------:R-:W-:Y:S02]  /*21e70*/  IMAD.MOV.U32 R20, RZ, RZ, R38 ;  /* 0x000000ffff147224 */ /* 0x000fe400078e0026 */
[----:B------:R-:W-:Y:S01]  /*21e80*/  IMAD.MOV.U32 R21, RZ, RZ, R39 ;  /* 0x000000ffff157224 */ /* 0x000fe200078e0027 */
[----:B------:R-:W-:Y:S06]  /*21e90*/  BRA `(.L_x_6304) ;  /* 0x0000001000647947 */ /* 0x000fec0003800000 */
.L_x_6288:
[----:B------:R-:W-:Y:S01]  /*21ea0*/  IMAD.MOV.U32 R20, RZ, RZ, 0x652b82fe ;  /* 0x652b82feff147424 */ /* 0x000fe200078e00ff */
[----:B------:R-:W-:Y:S01]  /*21eb0*/  MOV R21, 0x3ff71547 ;  /* 0x3ff7154700157802 */ /* 0x000fe20000000f00 */
[----:B------:R-:W-:Y:S01]  /*21ec0*/  UMOV UR6, 0xfefa39ef ;  /* 0xfefa39ef00067882 */ /* 0x000fe20000000000 */
[----:B------:R-:W-:Y:S01]  /*21ed0*/  UMOV UR7, 0x3fe62e42 ;  /* 0x3fe62e4200077882 */ /* 0x000fe20000000000 */
[----:B------:R-:W-:Y:S01]  /*21ee0*/  DADD R30, -RZ, -|R18| ;  /* 0x00000000ff1e7229 */ /* 0x000fe20000000d12 */
[----:B------:R-:W-:Y:S02]  /*21ef0*/  BSSY.RECONVERGENT B0, `(.L_x_6305) ;  /* 0x0000037000007945 */ /* 0x000fe40003800200 */
[----:B------:R-:W-:-:S08]  /*21f00*/  DFMA R20, |R18|, -R20, 6.75539944105574400000e+15 ;  /* 0x433800001214742b */ /* 0x000fd00000000a14 */
        /* <DEDUP_REMOVED lines=53> */
.L_x_6306:
[----:B------:R-:W-:Y:S05]  /*22260*/  BSYNC.RECONVERGENT B0 ;  /* 0x0000000000007941 */ /* 0x000fea0003800200 */
.L_x_6305:
        /* <DEDUP_REMOVED lines=27> */
.L_x_6308:
[----:B------:R-:W-:Y:S05]  /*22420*/  BSYNC.RECONVERGENT B3 ;  /* 0x0000000000037941 */ /* 0x000fea0003800200 */
.L_x_6307:
        /* <DEDUP_REMOVED lines=38> */
.L_x_6310:
[----:B------:R-:W-:Y:S05]  /*22690*/  BSYNC.RECONVERGENT B3 ;  /* 0x0000000000037941 */ /* 0x000fea0003800200 */
.L_x_6309:
        /* <DEDUP_REMOVED lines=38> */
.L_x_6287:
[----:B------:R-:W-:-:S10]  /*22900*/  DADD R64, R16, -R16 ;  /* 0x0000000010407229 */ /* 0x000fd40000000810 */
[----:B------:R-:W-:Y:S02]  /*22910*/  IMAD.MOV.U32 R20, RZ, RZ, R64 ;  /* 0x000000ffff147224 */ /* 0x000fe400078e0040 */
[----:B------:R-:W-:Y:S01]  /*22920*/  IMAD.MOV.U32 R21, RZ, RZ, R65 ;  /* 0x000000ffff157224 */ /* 0x000fe200078e0041 */
[----:B------:R-:W-:Y:S06]  /*22930*/  BRA `(.L_x_6304) ;  /* 0x0000000400bc7947 */ /* 0x000fec0003800000 */
.L_x_6286:
        /* <DEDUP_REMOVED lines=36> */
.L_x_6314:
[----:B------:R-:W-:Y:S05]  /*22b80*/  BSYNC.RECONVERGENT B4 ;  /* 0x0000000000047941 */ /* 0x000fea0003800200 */
.L_x_6313:
        /* <DEDUP_REMOVED lines=38> */
.L_x_6316:
[----:B------:R-:W-:Y:S05]  /*22df0*/  BSYNC.RECONVERGENT B4 ;  /* 0x0000000000047941 */ /* 0x000fea0003800200 */
.L_x_6315:
        /* <DEDUP_REMOVED lines=31> */
.L_x_6312:
[----:B------:R-:W-:Y:S05]  /*22ff0*/  BSYNC.RECONVERGENT B3 ;  /* 0x0000000000037941 */ /* 0x000fea0003800200 */
.L_x_6311:
[----:B------:R-:W-:Y:S01]  /*23000*/  LOP3.LUT R21, RZ, 0x80000000, R17, 0xb8, !PT ;  /* 0x80000000ff157812 */ /* 0x000fe200078eb811 */
[----:B------:R-:W-:Y:S02]  /*23010*/  VIADD R65, R65, 0xc0000000 ;  /* 0xc000000041417836 */ /* 0x000fe40000000000 */
[----:B------:R-:W-:-:S07]  /*23020*/  IMAD.MOV.U32 R20, RZ, RZ, RZ ;  /* 0x000000ffff147224 */ /* 0x000fce00078e00ff */
.L_x_6304:
[----:B------:R-:W-:Y:S05]  /*23030*/  BSYNC.RECONVERGENT B2 ;  /* 0x0000000000027941 */ /* 0x000fea0003800200 */
.L_x_6285:
        /* <DEDUP_REMOVED lines=30> */
.L_x_6322:
[----:B------:R-:W-:Y:S05]  /*23220*/  BSYNC.RECONVERGENT B3 ;  /* 0x0000000000037941 */ /* 0x000fea0003800200 */
.L_x_6321:
        /* <DEDUP_REMOVED lines=63> */
.L_x_6324:
[----:B------:R-:W-:Y:S05]  /*23620*/  BSYNC.RECONVERGENT B0 ;  /* 0x0000000000007941 */ /* 0x000fea0003800200 */
.L_x_6323:
        /* <DEDUP_REMOVED lines=91> */
.L_x_6328:
[----:B------:R-:W-:Y:S05]  /*23be0*/  BSYNC.RECONVERGENT B3 ;  /* 0x0000000000037941 */ /* 0x000fea0003800200 */
.L_x_6327:
[----:B------:R-:W-:Y:S01]  /*23bf0*/  DADD R16, R16, R38 ;  /* 0x0000000010107229 */ /* 0x000fe20000000026 */
[----:B------:R-:W-:Y:S01]  /*23c00*/  UMOV UR6, 0x8fb9f87e ;  /* 0x8fb9f87e00067882 */ /* 0x000fe20000000000 */
[----:B------:R-:W-:Y:S02]  /*23c10*/  UMOV UR7, 0x408633ce ;  /* 0x408633ce00077882 */ /* 0x000fe40000000000 */
[----:B------:R-:W-:-:S06]  /*23c20*/  DSETP.GE.AND P0, PT, R18, UR6, PT ;  /* 0x0000000612007e2a */ /* 0x000fcc000bf06000 */
[----:B------:R-:W-:Y:S02]  /*23c30*/  FSEL R18, R16, RZ, !P0 ;  /* 0x000000ff10127208 */ /* 0x000fe40004000000 */
[----:B------:R-:W-:Y:S01]  /*23c40*/  FSEL R19, R17, +QNAN , !P0 ;  /* 0x7ff0000011137808 */ /* 0x000fe20004000000 */
[----:B------:R-:W-:Y:S06]  /*23c50*/  BRA `(.L_x_6329) ;  /* 0x00000000005c7947 */ /* 0x000fec0003800000 */
.L_x_6326:
        /* <DEDUP_REMOVED lines=23> */
.L_x_6329:
[----:B------:R-:W-:Y:S05]  /*23dd0*/  BSYNC.RECONVERGENT B1 ;  /* 0x0000000000017941 */ /* 0x000fea0003800200 */
.L_x_6325:
        /* <DEDUP_REMOVED lines=29> */
.L_x_6331:
[----:B------:R-:W-:Y:S05]  /*23fb0*/  BSYNC.RECONVERGENT B1 ;  /* 0x0000000000017941 */ /* 0x000fea0003800200 */
.L_x_6330:
        /* <DEDUP_REMOVED lines=26> */
.L_x_6333:
[----:B------:R-:W-:Y:S05]  /*24160*/  BSYNC.RECONVERGENT B1 ;  /* 0x0000000000017941 */ /* 0x000fea0003800200 */
.L_x_6332:
        /* <DEDUP_REMOVED lines=24> */
.L_x_6335:
[----:B------:R-:W-:Y:S05]  /*242f0*/  BSYNC.RECONVERGENT B1 ;  /* 0x0000000000017941 */ /* 0x000fea0003800200 */
.L_x_6334:
[----:B------:R-:W-:Y:S02]  /*24300*/  IMAD.MOV.U32 R16, RZ, RZ, R38 ;  /* 0x000000ffff107224 */ /* 0x000fe400078e0026 */
[----:B------:R-:W-:Y:S01]  /*24310*/  IMAD.MOV.U32 R17, RZ, RZ, R39 ;  /* 0x000000ffff117224 */ /* 0x000fe200078e0027 */
[----:B------:R-:W-:Y:S06]  /*24320*/  BRA `(.L_x_6336) ;  /* 0x0000001000687947 */ /* 0x000fec0003800000 */
.L_x_6320:
[----:B------:R-:W-:Y:S01]  /*24330*/  MOV R16, 0x652b82fe ;  /* 0x652b82fe00107802 */ /* 0x000fe20000000f00 */
[----:B------:R-:W-:Y:S01]  /*24340*/  IMAD.MOV.U32 R17, RZ, RZ, 0x3ff71547 ;  /* 0x3ff71547ff117424 */ /* 0x000fe200078e00ff */
        /* <DEDUP_REMOVED lines=58> */
.L_x_6338:
[----:B------:R-:W-:Y:S05]  /*246f0*/  BSYNC.RECONVERGENT B0 ;  /* 0x0000000000007941 */ /* 0x000fea0003800200 */
.L_x_6337:
        /* <DEDUP_REMOVED lines=27> */
.L_x_6340:
[----:B------:R-:W-:Y:S05]  /*248b0*/  BSYNC.RECONVERGENT B3 ;  /* 0x0000000000037941 */ /* 0x000fea0003800200 */
.L_x_6339:
        /* <DEDUP_REMOVED lines=38> */
.L_x_6342:
[----:B------:R-:W-:Y:S05]  /*24b20*/  BSYNC.RECONVERGENT B3 ;  /* 0x0000000000037941 */ /* 0x000fea0003800200 */
.L_x_6341:
        /* <DEDUP_REMOVED lines=38> */
.L_x_6319:
[----:B------:R-:W-:-:S10]  /*24d90*/  DADD R66, R12, -R12 ;  /* 0x000000000c427229 */ /* 0x000fd4000000080c */
[----:B------:R-:W-:Y:S02]  /*24da0*/  IMAD.MOV.U32 R16, RZ, RZ, R66 ;  /* 0x000000ffff107224 */ /* 0x000fe400078e0042 */
[----:B------:R-:W-:Y:S01]  /*24db0*/  IMAD.MOV.U32 R17, RZ, RZ, R67 ;  /* 0x000000ffff117224 */ /* 0x000fe200078e0043 */
[----:B------:R-:W-:Y:S06]  /*24dc0*/  BRA `(.L_x_6336) ;  /* 0x0000000400c07947 */ /* 0x000fec0003800000 */
.L_x_6318:
        /* <DEDUP_REMOVED lines=37> */
.L_x_6346:
[----:B------:R-:W-:Y:S05]  /*25020*/  BSYNC.RECONVERGENT B4 ;  /* 0x0000000000047941 */ /* 0x000fea0003800200 */
.L_x_6345:
        /* <DEDUP_REMOVED lines=38> */
.L_x_6348:
[----:B------:R-:W-:Y:S05]  /*25290*/  BSYNC.RECONVERGENT B4 ;  /* 0x0000000000047941 */ /* 0x000fea0003800200 */
.L_x_6347:
        /* <DEDUP_REMOVED lines=31> */
.L_x_6344:
[----:B------:R-:W-:Y:S05]  /*25490*/  BSYNC.RECONVERGENT B3 ;  /* 0x0000000000037941 */ /* 0x000fea0003800200 */
.L_x_6343:
[----:B------:R-:W-:Y:S01]  /*254a0*/  LOP3.LUT R17, RZ, 0x80000000, R13, 0xb8, !PT ;  /* 0x80000000ff117812 */ /* 0x000fe200078eb80d */
[----:B------:R-:W-:Y:S02]  /*254b0*/  IMAD.MOV.U32 R67, RZ, RZ, R23 ;  /* 0x000000ffff437224 */ /* 0x000fe400078e0017 */
[----:B------:R-:W-:-:S07]  /*254c0*/  IMAD.MOV.U32 R16, RZ, RZ, RZ ;  /* 0x000000ffff107224 */ /* 0x000fce00078e00ff */
.L_x_6336:
[----:B------:R-:W-:Y:S05]  /*254d0*/  BSYNC.RECONVERGENT B2 ;  /* 0x0000000000027941 */ /* 0x000fea0003800200 */
.L_x_6317:
[----:B------:R-:W0:Y:S01]  /*254e0*/  S2R R15, SR_TID.X ;  /* 0x00000000000f7919 */ /* 0x000e220000002100 */
[----:B------:R-:W1:Y:S01]  /*254f0*/  LDC.64 R12, c[0x0][0x388] ;  /* 0x0000e200ff0c7b82 */ /* 0x000e620000000a00 */
[----:B------:R-:W-:Y:S02]  /*25500*/  DADD R10, -RZ, -R10 ;  /* 0x00000000ff0a7229 */ /* 0x000fe4000000090a */
[----:B------:R-:W-:Y:S02]  /*25510*/  DADD R6, -RZ, -R6 ;  /* 0x00000000ff067229 */ /* 0x000fe40000000906 */
[----:B------:R-:W-:Y:S02]  /*25520*/  DADD R38, -RZ, -R2 ;  /* 0x00000000ff267229 */ /* 0x000fe40000000902 */
[----:B------:R-:W-:Y:S02]  /*25530*/  DADD R34, -RZ, -R48 ;  /* 0x00000000ff227229 */ /* 0x000fe40000000930 */
[----:B------:R-:W-:-:S02]  /*25540*/  DADD R30, -RZ, -R60 ;  /* 0x00000000ff1e7229 */ /* 0x000fc4000000093c */
[----:B------:R-:W-:Y:S02]  /*25550*/  DADD R26, -RZ, -R62 ;  /* 0x00000000ff1a7229 */ /* 0x000fe4000000093e */
[----:B------:R-:W-:Y:S02]  /*25560*/  DADD R22, -RZ, -R64 ;  /* 0x00000000ff167229 */ /* 0x000fe40000000940 */
[----:B------:R-:W-:Y:S01]  /*25570*/  DADD R18, -RZ, -R66 ;  /* 0x00000000ff127229 */ /* 0x000fe20000000942 */
[----:B-1----:R-:W-:-:S04]  /*25580*/  IMAD.WIDE.U32 R12, R0, 0x10, R12 ;  /* 0x00000010000c7825 */ /* 0x002fc800078e000c */
[----:B0-----:R-:W-:-:S05]  /*25590*/  IMAD.WIDE.U32 R12, R15, 0x20, R12 ;  /* 0x000000200f0c7825 */ /* 0x001fca00078e000c */
[----:B------:R-:W-:Y:S04]  /*255a0*/  STG.E.ENL2.256 desc[UR4][R12.64], R8, R4 ;  /* 0xf80000080c04797f */ /* 0x000fe8000f121804 */
[----:B------:R-:W-:Y:S04]  /*255b0*/  STG.E.ENL2.256 desc[UR4][R12.64+0x1000], R36, R32 ;  /* 0xf80080240c20797f */ /* 0x000fe8000f121804 */
[----:B------:R-:W-:Y:S04]  /*255c0*/  STG.E.ENL2.256 desc[UR4][R12.64+0x2000], R28, R24 ;  /* 0xf801001c0c18797f */ /* 0x000fe8000f121804 */
[----:B------:R-:W-:Y:S01]  /*255d0*/  STG.E.ENL2.256 desc[UR4][R12.64+0x3000], R20, R16 ;  /* 0xf80180140c10797f */ /* 0x000fe2000f121804 */
[----:B------:R-:W-:Y:S05]  /*255e0*/  EXIT ;  /* 0x000000000000794d */ /* 0x000fea0003800000 */
        .weak           $__internal_8_$__cuda_sm20_div_rn_f64_full
        .type           $__internal_8_$__cuda_sm20_div_rn_f64_full,@function
        .size           $__internal_8_$__cuda_sm20_div_rn_f64_full,($__internal_9_$__cuda_sm20_dsqrt_rn_f64_mediumpath_v1 - $__internal_8_$__cuda_sm20_div_rn_f64_full)
$__internal_8_$__cuda_sm20_div_rn_f64_full:
[C---:B------:R-:W-:Y:S01]  /*255f0*/  FSETP.GEU.AND P0, PT, |R39|.reuse, 1.469367938527859385e-39, PT ;  /* 0x001000002700780b */ /* 0x040fe20003f0e200 */
[--C-:B------:R-:W-:Y:S01]  /*25600*/  IMAD.MOV.U32 R50, RZ, RZ, R38.reuse ;  /* 0x000000ffff327224 */ /* 0x100fe200078e0026 */
[----:B------:R-:W-:Y:S01]  /*25610*/  LOP3.LUT R43, R39, 0x800fffff, RZ, 0xc0, !PT ;  /* 0x800fffff272b7812 */ /* 0x000fe200078ec0ff */
[----:B------:R-:W-:Y:S01]  /*25620*/  IMAD.MOV.U32 R51, RZ, RZ, R39 ;  /* 0x000000ffff337224 */ /* 0x000fe200078e0027 */
[----:B------:R-:W-:Y:S01]  /*25630*/  BSSY.RECONVERGENT B0, `(.L_x_6349) ;  /* 0x000005c000007945 */ /* 0x000fe20003800200 */
[----:B------:R-:W-:Y:S01]  /*25640*/  IMAD.MOV.U32 R52, RZ, RZ, R38 ;  /* 0x000000ffff347224 */ /* 0x000fe200078e0026 */
[----:B------:R-:W-:Y:S01]  /*25650*/  LOP3.LUT R53, R43, 0x3ff00000, RZ, 0xfc, !PT ;  /* 0x3ff000002b357812 */ /* 0x000fe200078efcff */
[----:B------:R-:W-:Y:S01]  /*25660*/  IMAD.MOV.U32 R57, RZ, RZ, R41 ;  /* 0x000000ffff397224 */ /* 0x000fe200078e0029 */
[----:B------:R-:W-:Y:S01]  /*25670*/  LOP3.LUT R43, R39, 0x7ff00000, RZ, 0xc0, !PT ;  /* 0x7ff00000272b7812 */ /* 0x000fe200078ec0ff */
[----:B------:R-:W-:Y:S02]  /*25680*/  IMAD.MOV.U32 R54, RZ, RZ, 0x1 ;  /* 0x00000001ff367424 */ /* 0x000fe400078e00ff */
[----:B------:R-:W-:Y:S01]  /*25690*/  IMAD.MOV.U32 R39, RZ, RZ, 0x1ca00000 ;  /* 0x1ca00000ff277424 */ /* 0x000fe200078e00ff */
[C---:B------:R-:W-:Y:S01]  /*256a0*/  FSETP.GEU.AND P2, PT, |R57|.reuse, 1.469367938527859385e-39, PT ;  /* 0x001000003900780b */ /* 0x040fe20003f4e200 */
[----:B------:R-:W-:Y:S01]  /*256b0*/  @!P0 DMUL R52, R50, 8.98846567431157953865e+307 ;  /* 0x7fe0000032348828 */ /* 0x000fe20000000000 */
[----:B------:R-:W-:Y:S01]  /*256c0*/  LOP3.LUT R38, R57, 0x7ff00000, RZ, 0xc0, !PT ;  /* 0x7ff0000039267812 */ /* 0x000fe200078ec0ff */
[----:B------:R-:W-:-:S03]  /*256d0*/  IMAD.MOV.U32 R56, RZ, RZ, R42 ;  /* 0x000000ffff387224 */ /* 0x000fc600078e002a */
[----:B------:R-:W-:Y:S01]  /*256e0*/  ISETP.GE.U32.AND P1, PT, R38, R43, PT ;  /* 0x0000002b2600720c */ /* 0x000fe20003f26070 */
[----:B------:R-:W0:Y:S03]  /*256f0*/  MUFU.RCP64H R55, R53 ;  /* 0x0000003500377308 */ /* 0x000e260000001800 */
[----:B------:R-:W-:Y:S02]  /*25700*/  SEL R42, R39, 0x63400000, !P1 ;  /* 0x63400000272a7807 */ /* 0x000fe40004800000 */
[----:B------:R-:W-:Y:S01]  /*25710*/  @!P0 LOP3.LUT R43, R53, 0x7ff00000, RZ, 0xc0, !PT ;  /* 0x7ff00000352b8812 */ /* 0x000fe200078ec0ff */
[----:B------:R-:W-:Y:S01]  /*25720*/  @!P2 IMAD.MOV.U32 R68, RZ, RZ, RZ ;  /* 0x000000ffff44a224 */ /* 0x000fe200078e00ff */
[----:B------:R-:W-:-:S04]  /*25730*/  @!P2 LOP3.LUT R41, R51, 0x7ff00000, RZ, 0xc0, !PT ;  /* 0x7ff000003329a812 */ /* 0x000fc800078ec0ff */
[----:B------:R-:W-:-:S04]  /*25740*/  @!P2 ISETP.GE.U32.AND P3, PT, R38, R41, PT ;  /* 0x000000292600a20c */ /* 0x000fc80003f66070 */
[----:B------:R-:W-:Y:S01]  /*25750*/  @!P2 SEL R41, R39, 0x63400000, !P3 ;  /* 0x634000002729a807 */ /* 0x000fe20005800000 */
[----:B0-----:R-:W-:-:S03]  /*25760*/  DFMA R58, R54, -R52, 1 ;  /* 0x3ff00000363a742b */ /* 0x001fc60000000834 */
[----:B------:R-:W-:-:S04]  /*25770*/  @!P2 LOP3.LUT R41, R41, 0x80000000, R57, 0xf8, !PT ;  /* 0x800000002929a812 */ /* 0x000fc800078ef839 */
[----:B------:R-:W-:Y:S01]  /*25780*/  @!P2 LOP3.LUT R69, R41, 0x100000, RZ, 0xfc, !PT ;  /* 0x001000002945a812 */ /* 0x000fe200078efcff */
[----:B------:R-:W-:-:S08]  /*25790*/  DFMA R58, R58, R58, R58 ;  /* 0x0000003a3a3a722b */ /* 0x000fd0000000003a */
[----:B------:R-:W-:Y:S01]  /*257a0*/  DFMA R54, R54, R58, R54 ;  /* 0x0000003a3636722b */ /* 0x000fe20000000036 */
[----:B------:R-:W-:Y:S01]  /*257b0*/  LOP3.LUT R59, R42, 0x800fffff, R57, 0xf8, !PT ;  /* 0x800fffff2a3b7812 */ /* 0x000fe200078ef839 */
[----:B------:R-:W-:Y:S02]  /*257c0*/  IMAD.MOV.U32 R58, RZ, RZ, R56 ;  /* 0x000000ffff3a7224 */ /* 0x000fe400078e0038 */
[----:B------:R-:W-:-:S04]  /*257d0*/  IMAD.MOV.U32 R42, RZ, RZ, R38 ;  /* 0x000000ffff2a7224 */ /* 0x000fc800078e0026 */
[----:B------:R-:W-:Y:S02]  /*257e0*/  DFMA R70, R54, -R52, 1 ;  /* 0x3ff000003646742b */ /* 0x000fe40000000834 */
[----:B------:R-:W-:-:S06]  /*257f0*/  @!P2 DFMA R58, R58, 2, -R68 ;  /* 0x400000003a3aa82b */ /* 0x000fcc0000000844 */
[----:B------:R-:W-:-:S04]  /*25800*/  DFMA R70, R54, R70, R54 ;  /* 0x000000463646722b */ /* 0x000fc80000000036 */
[----:B------:R-:W-:-:S04]  /*25810*/  @!P2 LOP3.LUT R42, R59, 0x7ff00000, RZ, 0xc0, !PT ;  /* 0x7ff000003b2aa812 */ /* 0x000fc800078ec0ff */
[----:B------:R-:W-:Y:S01]  /*25820*/  DMUL R68, R70, R58 ;  /* 0x0000003a46447228 */ /* 0x000fe20000000000 */
[----:B------:R-:W-:-:S05]  /*25830*/  VIADD R41, R42, 0xffffffff ;  /* 0xffffffff2a297836 */ /* 0x000fca0000000000 */
[----:B------:R-:W-:Y:S02]  /*25840*/  ISETP.GT.U32.AND P0, PT, R41, 0x7feffffe, PT ;  /* 0x7feffffe2900780c */ /* 0x000fe40003f04070 */
[----:B------:R-:W-:Y:S01]  /*25850*/  IADD3 R41, PT, PT, R43, -0x1, RZ ;  /* 0xffffffff2b297810 */ /* 0x000fe20007ffe0ff */
        /* <DEDUP_REMOVED lines=33> */
.L_x_6350:
        /* <DEDUP_REMOVED lines=17> */
.L_x_6353:
[----:B------:R-:W-:Y:S01]  /*25b80*/  LOP3.LUT R38, R51, 0x80000, RZ, 0xfc, !PT ;  /* 0x0008000033267812 */ /* 0x000fe200078efcff */
[----:B------:R-:W-:-:S04]  /*25b90*/  IMAD.MOV.U32 R68, RZ, RZ, R50 ;  /* 0x000000ffff447224 */ /* 0x000fc800078e0032 */
[----:B------:R-:W-:Y:S01]  /*25ba0*/  IMAD.MOV.U32 R69, RZ, RZ, R38 ;  /* 0x000000ffff457224 */ /* 0x000fe200078e0026 */
[----:B------:R-:W-:Y:S06]  /*25bb0*/  BRA `(.L_x_6351) ;  /* 0x00000000000c7947 */ /* 0x000fec0003800000 */
.L_x_6352:
[----:B------:R-:W-:Y:S01]  /*25bc0*/  LOP3.LUT R38, R57, 0x80000, RZ, 0xfc, !PT ;  /* 0x0008000039267812 */ /* 0x000fe200078efcff */
[----:B------:R-:W-:-:S03]  /*25bd0*/  IMAD.MOV.U32 R68, RZ, RZ, R56 ;  /* 0x000000ffff447224 */ /* 0x000fc600078e0038 */
[----:B------:R-:W-:-:S07]  /*25be0*/  MOV R69, R38 ;  /* 0x0000002600457202 */ /* 0x000fce0000000f00 */
.L_x_6351:
[----:B------:R-:W-:Y:S05]  /*25bf0*/  BSYNC.RECONVERGENT B0 ;  /* 0x0000000000007941 */ /* 0x000fea0003800200 */
.L_x_6349:
[----:B------:R-:W-:Y:S02]  /*25c00*/  IMAD.MOV.U32 R41, RZ, RZ, 0x0 ;  /* 0x00000000ff297424 */ /* 0x000fe400078e00ff */
[----:B------:R-:W-:Y:S02]  /*25c10*/  IMAD.MOV.U32 R39, RZ, RZ, R68 ;  /* 0x000000ffff277224 */ /* 0x000fe400078e0044 */
[----:B------:R-:W-:Y:S01]  /*25c20*/  IMAD.MOV.U32 R38, RZ, RZ, R69 ;  /* 0x000000ffff267224 */ /* 0x000fe200078e0045 */
[----:B------:R-:W-:Y:S06]  /*25c30*/  RET.REL.NODEC R40 `(_ZN2at6native29vectorized_elementwise_kernelILi2EZZZNS0_15tan_kernel_cudaERNS_18TensorIteratorBaseEENKUlvE_clEvENKUlvE_clEvEUlN3c107complexIdEEE_St5arrayIPcLm2EEEEviT0_T1_) ;  /* 0xfffffda028f07950 */ /* 0x000fec0003c3ffff */
        .weak           $__internal_9_$__cuda_sm20_dsqrt_rn_f64_mediumpath_v1
        .type           $__internal_9_$__cuda_sm20_dsqrt_rn_f64_mediumpath_v1,@function
        .size           $__internal_9_$__cuda_sm20_dsqrt_rn_f64_mediumpath_v1,($_ZN2at6native29vectorized_elementwise_kernelILi2EZZZNS0_15tan_kernel_cudaERNS_18TensorIteratorBaseEENKUlvE_clEvENKUlvE_clEvEUlN3c107complexIdEEE_St5arrayIPcLm2EEEEviT0_T1_$__internal_trig_reduction_slowpathd - $__internal_9_$__cuda_sm20_dsqrt_rn_f64_mediumpath_v1)
$__internal_9_$__cuda_sm20_dsqrt_rn_f64_mediumpath_v1:
[----:B------:R-:W-:Y:S01]  /*25c40*/  ISETP.GE.U32.AND P0, PT, R51, -0x3400000, PT ;  /* 0xfcc000003300780c */ /* 0x000fe20003f06070 */
[----:B------:R-:W-:Y:S01]  /*25c50*/  BSSY.RECONVERGENT B0, `(.L_x_6354) ;  /* 0x0000029000007945 */ /* 0x000fe20003800200 */
[-C--:B------:R-:W-:Y:S01]  /*25c60*/  LOP3.LUT R53, R53, R52.reuse, RZ, 0x3c, !PT ;  /* 0x0000003435357212 */ /* 0x080fe200078e3cff */
[----:B------:R-:W-:Y:S02]  /*25c70*/  IMAD.MOV.U32 R51, RZ, RZ, R43 ;  /* 0x000000ffff337224 */ /* 0x000fe400078e002b */
[----:B------:R-:W-:Y:S01]  /*25c80*/  IMAD.MOV.U32 R43, RZ, RZ, R41 ;  /* 0x000000ffff2b7224 */ /* 0x000fe200078e0029 */
[----:B------:R-:W-:Y:S01]  /*25c90*/  LOP3.LUT R52, R53, R52, RZ, 0x3c, !PT ;  /* 0x0000003435347212 */ /* 0x000fe200078e3cff */
[----:B------:R-:W-:-:S03]  /*25ca0*/  IMAD.MOV.U32 R41, RZ, RZ, R39 ;  /* 0x000000ffff297224 */ /* 0x000fc600078e0027 */
        /* <DEDUP_REMOVED lines=10> */
.L_x_6355:
        /* <DEDUP_REMOVED lines=24> */
.L_x_6357:
[----:B------:R-:W-:-:S11]  /*25ed0*/  DADD R40, R52, R52 ;  /* 0x0000000034287229 */ /* 0x000fd60000000034 */
.L_x_6356:
[----:B------:R-:W-:Y:S05]  /*25ee0*/  BSYNC.RECONVERGENT B0 ;  /* 0x0000000000007941 */ /* 0x000fea0003800200 */
.L_x_6354:
[----:B------:R-:W-:Y:S02]  /*25ef0*/  IMAD.MOV.U32 R42, RZ, RZ, R38 ;  /* 0x000000ffff2a7224 */ /* 0x000fe400078e0026 */
[----:B------:R-:W-:Y:S02]  /*25f00*/  IMAD.MOV.U32 R43, RZ, RZ, 0x0 ;  /* 0x00000000ff2b7424 */ /* 0x000fe400078e00ff */
[----:B------:R-:W-:Y:S02]  /*25f10*/  IMAD.MOV.U32 R39, RZ, RZ, R41 ;  /* 0x000000ffff277224 */ /* 0x000fe400078e0029 */
[----:B------:R-:W-:Y:S05]  /*25f20*/  RET.REL.NODEC R42 `(_ZN2at6native29vectorized_elementwise_kernelILi2EZZZNS0_15tan_kernel_cudaERNS_18TensorIteratorBaseEENKUlvE_clEvENKUlvE_clEvEUlN3c107complexIdEEE_St5arrayIPcLm2EEEEviT0_T1_) ;  /* 0xfffffda02a347950 */ /* 0x000fea0003c3ffff */
        .type           $_ZN2at6native29vectorized_elementwise_kernelILi2EZZZNS0_15tan_kernel_cudaERNS_18TensorIteratorBaseEENKUlvE_clEvENKUlvE_clEvEUlN3c107complexIdEEE_St5arrayIPcLm2EEEEviT0_T1_$__internal_trig_reduction_slowpathd,@function
        .size           $_ZN2at6native29vectorized_elementwise_kernelILi2EZZZNS0_15tan_kernel_cudaERNS_18TensorIteratorBaseEENKUlvE_clEvENKUlvE_clEvEUlN3c107complexIdEEE_St5arrayIPcLm2EEEEviT0_T1_$__internal_trig_reduction_slowpathd,(.L_x_7485 - $_ZN2at6native29vectorized_elementwise_kernelILi2EZZZNS0_15tan_kernel_cudaERNS_18TensorIteratorBaseEENKUlvE_clEvENKUlvE_clEvEUlN3c107complexIdEEE_St5arrayIPcLm2EEEEviT0_T1_$__internal_trig_reduction_slowpathd)
$_ZN2at6native29vectorized_elementwise_kernelILi2EZZZNS0_15tan_kernel_cudaERNS_18TensorIteratorBaseEENKUlvE_clEvENKUlvE_clEvEUlN3c107complexIdEEE_St5arrayIPcLm2EEEEviT0_T1_$__internal_trig_reduction_slowpathd:
[----:B------:R-:W-:Y:S01]  /*25f30*/  SHF.R.U32.HI R51, RZ, 0x14, R57 ;  /* 0x00000014ff337819 */ /* 0x000fe20000011639 */
[----:B------:R-:W-:Y:S01]  /*25f40*/  IMAD.MOV.U32 R41, RZ, RZ, RZ ;  /* 0x000000ffff297224 */ /* 0x000fe200078e00ff */
[----:B------:R-:W-:Y:S02]  /*25f50*/  MOV R42, R57 ;  /* 0x00000039002a7202 */ /* 0x000fe40000000f00 */
        /* <DEDUP_REMOVED lines=21> */
[----:B------:R-:W-:-:S07]  /*260b0*/  LOP3.LUT R42, R42, 0x80000000, RZ, 0xfc, !PT ;  /* 0x800000002a2a7812 */ /* 0x000fce00078efcff */
.L_x_6362:
        /* <DEDUP_REMOVED lines=8> */
[C---:B------:R-:W-:Y:S02]  /*26140*/  IMAD R40, R70.reuse, R42, RZ ;  /* 0x0000002a46287224 */ /* 0x040fe400078e02ff */
[----:B------:R-:W-:Y:S02]  /*26150*/  IMAD R39, R71, R50, RZ ;  /* 0x0000003247277224 */ /* 0x000fe400078e02ff */
[----:B------:R-:W-:Y:S01]  /*26160*/  IMAD.HI.U32 R52, R70, R42, RZ ;  /* 0x0000002a46347227 */ /* 0x000fe200078e00ff */
[----:B------:R-:W-:-:S03]  /*26170*/  IADD3 R40, P2, PT, R40, R73, RZ ;  /* 0x0000004928287210 */ /* 0x000fc60007f5e0ff */
[----:B------:R-:W-:Y:S01]  /*26180*/  IMAD.X R52, RZ, RZ, R52, P1 ;  /* 0x000000ffff347224 */ /* 0x000fe200008e0634 */
[----:B------:R-:W-:Y:S01]  /*26190*/  IADD3 R41, P0, PT, R39, R40, RZ ;  /* 0x0000002827297210 */ /* 0x000fe20007f1e0ff */
[----:B------:R-:W-:Y:S01]  /*261a0*/  IMAD.MOV.U32 R40, RZ, RZ, R72 ;  /* 0x000000ffff287224 */ /* 0x000fe200078e0048 */
[----:B------:R-:W-:Y:S01]  /*261b0*/  ISETP.NE.AND P1, PT, R55, -0xf, PT ;  /* 0xfffffff13700780c */ /* 0x000fe20003f25270 */
[C---:B------:R-:W-:Y:S02]  /*261c0*/  IMAD R39, R54.reuse, 0x8, R1 ;  /* 0x0000000836277824 */ /* 0x040fe400078e0201 */
[----:B------:R-:W-:-:S03]  /*261d0*/  VIADD R54, R54, 0x1 ;  /* 0x0000000136367836 */ /* 0x000fc60000000000 */
[----:B------:R0:W-:Y:S02]  /*261e0*/  STL.64 [R39], R40 ;  /* 0x0000002827007387 */ /* 0x0001e40000100a00 */
[----:B0-----:R-:W-:-:S04]  /*261f0*/  IMAD.HI.U32 R41, R71, R50, RZ ;  /* 0x0000003247297227 */ /* 0x001fc800078e00ff */
[----:B------:R-:W-:Y:S01]  /*26200*/  IMAD R39, R71, R42, RZ ;  /* 0x0000002a47277224 */ /* 0x000fe200078e02ff */
[----:B------:R-:W-:Y:S01]  /*26210*/  IADD3.X R41, P2, PT, R41, R52, RZ, P2, !PT ;  /* 0x0000003429297210 */ /* 0x000fe2000175e4ff */
[----:B------:R-:W-:-:S03]  /*26220*/  IMAD.HI.U32 R40, R71, R42, RZ ;  /* 0x0000002a47287227 */ /* 0x000fc600078e00ff */
[----:B------:R-:W-:Y:S01]  /*26230*/  IADD3.X R39, P0, PT, R39, R41, RZ, P0, !PT ;  /* 0x0000002927277210 */ /* 0x000fe2000071e4ff */
[----:B------:R-:W-:-:S04]  /*26240*/  IMAD.X R40, RZ, RZ, R40, P2 ;  /* 0x000000ffff287224 */ /* 0x000fc800010e0628 */
[----:B------:R-:W-:Y:S02]  /*26250*/  IMAD.X R40, RZ, RZ, R40, P0 ;  /* 0x000000ffff287224 */ /* 0x000fe400000e0628 */
[----:B------:R-:W-:Y:S02]  /*26260*/  IMAD.MOV.U32 R72, RZ, RZ, R39 ;  /* 0x000000ffff487224 */ /* 0x000fe400078e0027 */
[----:B------:R-:W-:Y:S01]  /*26270*/  IMAD.MOV.U32 R73, RZ, RZ, R40 ;  /* 0x000000ffff497224 */ /* 0x000fe200078e0028 */
[----:B------:R-:W-:Y:S06]  /*26280*/  @P1 BRA `(.L_x_6362) ;  /* 0xfffffffc008c1947 */ /* 0x000fec000383ffff */
[----:B------:R-:W-:Y:S05]  /*26290*/  BSYNC.RECONVERGENT B1 ;  /* 0x0000000000017941 */ /* 0x000fea0003800200 */
.L_x_6361:
[----:B------:R-:W-:-:S07]  /*262a0*/  IMAD.MOV.U32 R39, RZ, RZ, R43 ;  /* 0x000000ffff277224 */ /* 0x000fce00078e002b */
.L_x_6360:
[----:B------:R-:W-:Y:S05]  /*262b0*/  BSYNC.RECONVERGENT B0 ;  /* 0x0000000000007941 */ /* 0x000fea0003800200 */
.L_x_6359:
[----:B------:R-:W-:Y:S01]  /*262c0*/  LOP3.LUT P0, R43, R51, 0x3f, RZ, 0xc0, !PT ;  /* 0x0000003f332b7812 */ /* 0x000fe2000780c0ff */
[----:B------:R-:W-:-:S05]  /*262d0*/  IMAD.IADD R38, R38, 0x1, R39 ;  /* 0x0000000126267824 */ /* 0x000fca00078e0227 */
[----:B------:R-:W-:-:S05]  /*262e0*/  LEA R38, R38, R1, 0x3 ;  /* 0x0000000126267211 */ /* 0x000fca00078e18ff */
[----:B------:R0:W-:Y:S04]  /*262f0*/  STL.64 [R38+-0x78], R72 ;  /* 0xffff884826007387 */ /* 0x0001e80000100a00 */
[----:B------:R-:W2:Y:S04]  /*26300*/  @P0 LDL.64 R50, [R1+0x8] ;  /* 0x0000080001320983 */ /* 0x000ea80000100a00 */
[----:B------:R-:W3:Y:S04]  /*26310*/  LDL.64 R40, [R1+0x18] ;  /* 0x0000180001287983 */ /* 0x000ee80000100a00 */
[----:B0-----:R-:W4:Y:S01]  /*26320*/  LDL.64 R38, [R1+0x10] ;  /* 0x0000100001267983 */ /* 0x001f220000100a00 */
[----:B------:R-:W-:Y:S01]  /*26330*/  @P0 LOP3.LUT R58, R43, 0x3f, RZ, 0x3c, !PT ;  /* 0x0000003f2b3a0812 */ /* 0x000fe200078e3cff */
[----:B------:R-:W-:Y:S01]  /*26340*/  BSSY.RECONVERGENT B0, `(.L_x_6363) ;  /* 0x0000034000007945 */ /* 0x000fe20003800200 */
[----:B--2---:R-:W-:-:S02]  /*26350*/  @P0 SHF.R.U64 R55, R50, 0x1, R51 ;  /* 0x0000000132370819 */ /* 0x004fc40000001233 */
[----:B------:R-:W-:-:S04]  /*26360*/  @P0 SHF.R.U32.HI R54, RZ, 0x1, R51 ;  /* 0x00000001ff360819 */ /* 0x000fc80000011633 */
[-CC-:B------:R-:W-:Y:S02]  /*26370*/  @P0 SHF.R.U64 R55, R55, R58.reuse, R54.reuse ;  /* 0x0000003a37370219 */ /* 0x180fe40000001236 */
[--C-:B----4-:R-:W-:Y:S02]  /*26380*/  @P0 SHF.R.U32.HI R50, RZ, 0x1, R39.reuse ;  /* 0x00000001ff320819 */ /* 0x110fe40000011627 */
[C-C-:B------:R-:W-:Y:S02]  /*26390*/  @P0 SHF.R.U64 R51, R38.reuse, 0x1, R39.reuse ;  /* 0x0000000126330819 */ /* 0x140fe40000001227 */
[CC--:B------:R-:W-:Y:S02]  /*263a0*/  @P0 SHF.L.U32 R53, R38.reuse, R43.reuse, RZ ;  /* 0x0000002b26350219 */ /* 0x0c0fe400000006ff */
[----:B------:R-:W-:Y:S02]  /*263b0*/  @P0 SHF.L.U64.HI R52, R38, R43, R39 ;  /* 0x0000002b26340219 */ /* 0x000fe40000010227 */
[----:B------:R-:W-:-:S02]  /*263c0*/  @P0 SHF.R.U32.HI R54, RZ, R58, R54 ;  /* 0x0000003aff360219 */ /* 0x000fc40000011636 */
[----:B---3--:R-:W-:Y:S02]  /*263d0*/  @P0 SHF.L.U32 R42, R40, R43, RZ ;  /* 0x0000002b282a0219 */ /* 0x008fe400000006ff */
[--C-:B------:R-:W-:Y:S02]  /*263e0*/  @P0 SHF.R.U64 R51, R51, R58, R50.reuse ;  /* 0x0000003a33330219 */ /* 0x100fe40000001232 */
[----:B------:R-:W-:Y:S02]  /*263f0*/  @P0 LOP3.LUT R38, R53, R55, RZ, 0xfc, !PT ;  /* 0x0000003735260212 */ /* 0x000fe400078efcff */
[----:B------:R-:W-:Y:S02]  /*26400*/  @P0 LOP3.LUT R39, R52, R54, RZ, 0xfc, !PT ;  /* 0x0000003634270212 */ /* 0x000fe400078efcff */
[----:B------:R-:W-:Y:S02]  /*26410*/  @P0 SHF.L.U64.HI R43, R40, R43, R41 ;  /* 0x0000002b282b0219 */ /* 0x000fe40000010229 */
[----:B------:R-:W-:Y:S01]  /*26420*/  @P0 LOP3.LUT R40, R42, R51, RZ, 0xfc, !PT ;  /* 0x000000332a280212 */ /* 0x000fe200078efcff */
[----:B------:R-:W-:Y:S01]  /*26430*/  IMAD.SHL.U32 R42, R38, 0x4, RZ ;  /* 0x00000004262a7824 */ /* 0x000fe200078e00ff */
[----:B------:R-:W-:-:S02]  /*26440*/  @P0 SHF.R.U32.HI R50, RZ, R58, R50 ;  /* 0x0000003aff320219 */ /* 0x000fc40000011632 */
[----:B------:R-:W-:Y:S02]  /*26450*/  SHF.L.U64.HI R38, R38, 0x2, R39 ;  /* 0x0000000226267819 */ /* 0x000fe40000010227 */
[----:B------:R-:W-:Y:S02]  /*26460*/  @P0 LOP3.LUT R41, R43, R50, RZ, 0xfc, !PT ;  /* 0x000000322b290212 */ /* 0x000fe400078efcff */
[----:B------:R-:W-:Y:S02]  /*26470*/  SHF.L.W.U32.HI R39, R39, 0x2, R40 ;  /* 0x0000000227277819 */ /* 0x000fe40000010e28 */
[----:B------:R-:W-:Y:S02]  /*26480*/  IADD3 RZ, P0, PT, RZ, -R42, RZ ;  /* 0x8000002affff7210 */ /* 0x000fe40007f1e0ff */
[----:B------:R-:W-:Y:S02]  /*26490*/  LOP3.LUT R43, RZ, R38, RZ, 0x33, !PT ;  /* 0x00000026ff2b7212 */ /* 0x000fe400078e33ff */
[----:B------:R-:W-:-:S02]  /*264a0*/  SHF.L.W.U32.HI R50, R40, 0x2, R41 ;  /* 0x0000000228327819 */ /* 0x000fc40000010e29 */
[----:B------:R-:W-:Y:S02]  /*264b0*/  LOP3.LUT R51, RZ, R39, RZ, 0x33, !PT ;  /* 0x00000027ff337212 */ /* 0x000fe400078e33ff */
        /* <DEDUP_REMOVED lines=8> */
[----:B------:R-:W-:-:S04]  /*26540*/  ISETP.NE.U32.AND P0, PT, R40, RZ, PT ;  /* 0x000000ff2800720c */ /* 0x000fc80003f05070 */
[----:B------:R-:W-:-:S06]  /*26550*/  SEL R51, R39, R40, !P0 ;  /* 0x0000002827337207 */ /* 0x000fcc0004000000 */
[----:B------:R-:W0:Y:S02]  /*26560*/  FLO.U32 R51, R51 ;  /* 0x0000003300337300 */ /* 0x000e2400000e0000 */
[C---:B0-----:R-:W-:Y:S02]  /*26570*/  IADD3 R52, PT, PT, -R51.reuse, 0x1f, RZ ;  /* 0x0000001f33347810 */ /* 0x041fe40007ffe1ff */
[----:B------:R-:W-:-:S03]  /*26580*/  IADD3 R51, PT, PT, -R51, 0x3f, RZ ;  /* 0x0000003f33337810 */ /* 0x000fc60007ffe1ff */
[----:B------:R-:W-:-:S05]  /*26590*/  @P0 IMAD.MOV R51, RZ, RZ, R52 ;  /* 0x000000ffff330224 */ /* 0x000fca00078e0234 */
[----:B------:R-:W-:Y:S01]  /*265a0*/  ISETP.NE.AND P0, PT, R51, RZ, PT ;  /* 0x000000ff3300720c */ /* 0x000fe20003f05270 */
[----:B------:R-:W-:Y:S01]  /*265b0*/  @!P1 IMAD.MOV R42, RZ, RZ, -R42 ;  /* 0x000000ffff2a9224 */ /* 0x000fe200078e0a2a */
[----:B------:R-:W-:-:S11]  /*265c0*/  SEL R43, R38, R43, P1 ;  /* 0x0000002b262b7207 */ /* 0x000fd60000800000 */
        /* <DEDUP_REMOVED lines=11> */
.L_x_6364:
[----:B------:R-:W-:Y:S05]  /*26680*/  BSYNC.RECONVERGENT B0 ;  /* 0x0000000000007941 */ /* 0x000fea0003800200 */
.L_x_6363:
        /* <DEDUP_REMOVED lines=21> */
[----:B------:R-:W-:-:S03]  /*267e0*/  LOP3.LUT P4, R42, R57, 0x80000000, RZ, 0xc0, !PT ;  /* 0x80000000392a7812 */ /* 0x000fc6000788c0ff */
[----:B------:R-:W-:Y:S01]  /*267f0*/  IMAD.X R39, RZ, RZ, R38, P2 ;  /* 0x000000ffff277224 */ /* 0x000fe200010e0626 */
[----:B------:R-:W-:Y:S02]  /*26800*/  SEL R38, RZ, 0xffffffff, !P0 ;  /* 0xffffffffff267807 */ /* 0x000fe40004000000 */
[----:B------:R-:W-:Y:S02]  /*26810*/  @!P1 LOP3.LUT R42, R42, 0x80000000, RZ, 0x3c, !PT ;  /* 0x800000002a2a9812 */ /* 0x000fe400078e3cff */
[----:B------:R-:W-:Y:S01]  /*26820*/  SHF.R.U64 R40, R40, 0xa, R39 ;  /* 0x0000000a28287819 */ /* 0x000fe20000001227 */
[----:B------:R-:W-:-:S03]  /*26830*/  IMAD.IADD R38, R38, 0x1, -R51 ;  /* 0x0000000126267824 */ /* 0x000fc600078e0a33 */
[----:B------:R-:W-:Y:S01]  /*26840*/  IADD3 R40, P2, PT, R40, 0x1, RZ ;  /* 0x0000000128287810 */ /* 0x000fe20007f5e0ff */
[----:B------:R-:W-:Y:S02]  /*26850*/  IMAD.SHL.U32 R38, R38, 0x100000, RZ ;  /* 0x0010000026267824 */ /* 0x000fe400078e00ff */
[----:B------:R-:W-:Y:S01]  /*26860*/  @P4 IMAD.MOV R41, RZ, RZ, -R41 ;  /* 0x000000ffff294224 */ /* 0x000fe200078e0a29 */
[----:B------:R-:W-:-:S04]  /*26870*/  LEA.HI.X R39, R39, RZ, RZ, 0x16, P2 ;  /* 0x000000ff27277211 */ /* 0x000fc800010fb4ff */
[--C-:B------:R-:W-:Y:S02]  /*26880*/  SHF.R.U64 R40, R40, 0x1, R39.reuse ;  /* 0x0000000128287819 */ /* 0x100fe40000001227 */
[----:B------:R-:W-:Y:S02]  /*26890*/  SHF.R.U32.HI R39, RZ, 0x1, R39 ;  /* 0x00000001ff277819 */ /* 0x000fe40000011627 */
[----:B------:R-:W-:-:S04]  /*268a0*/  IADD3 R40, P2, P0, RZ, RZ, R40 ;  /* 0x000000ffff287210 */ /* 0x000fc8000785e028 */
[----:B------:R-:W-:-:S04]  /*268b0*/  IADD3.X R38, PT, PT, R38, 0x3fe00000, R39, P2, P0 ;  /* 0x3fe0000026267810 */ /* 0x000fc800017e0427 */
[----:B------:R-:W-:-:S07]  /*268c0*/  LOP3.LUT R42, R38, R42, RZ, 0xfc, !PT ;  /* 0x0000002a262a7212 */ /* 0x000fce00078efcff */
.L_x_6358:
[----:B------:R-:W-:Y:S02]  /*268d0*/  IMAD.MOV.U32 R57, RZ, RZ, 0x0 ;  /* 0x00000000ff397424 */ /* 0x000fe400078e00ff */
[----:B------:R-:W-:Y:S02]  /*268e0*/  IMAD.MOV.U32 R43, RZ, RZ, R42 ;  /* 0x000000ffff2b7224 */ /* 0x000fe400078e002a */
[----:B------:R-:W-:Y:S01]  /*268f0*/  IMAD.MOV.U32 R42, RZ, RZ, R40 ;  /* 0x000000ffff2a7224 */ /* 0x000fe200078e0028 */
[----:B------:R-:W-:Y:S06]  /*26900*/  RET.REL.NODEC R56 `(_ZN2at6native29vectorized_elementwise_kernelILi2EZZZNS0_15tan_kernel_cudaERNS_18TensorIteratorBaseEENKUlvE_clEvENKUlvE_clEvEUlN3c107complexIdEEE_St5arrayIPcLm2EEEEviT0_T1_) ;  /* 0xfffffd9438bc7950 */ /* 0x000fec0003c3ffff */
.L_x_6365:
        /* <DEDUP_REMOVED lines=15> */
.L_x_7485:


//--------------------- .text._ZN2at6native29vectorized_elementwise_kernelILi4EZZZNS0_15tan_kernel_cudaERNS_18TensorIteratorBaseEENKUlvE_clEvENKUlvE_clEvEUlN3c107complexIdEEE_St5arrayIPcLm2EEEEviT0_T1_ --------------------------
	.section	.text._ZN2at6native29vectorized_elementwise_kernelILi4EZZZNS0_15tan_kernel_cudaERNS_18TensorIteratorBaseEENKUlvE_clEvENKUlvE_clEvEUlN3c107complexIdEEE_St5arrayIPcLm2EEEEviT0_T1_,"ax",@progbits
	.align	128
        .global         _ZN2at6native29vectorized_elementwise_kernelILi4EZZZNS0_15tan_kernel_cudaERNS_18TensorIteratorBaseEENKUlvE_clEvENKUlvE_clEvEUlN3c107complexIdEEE_St5arrayIPcLm2EEEEviT0_T1_
        .type           _ZN2at6native29vectorized_elementwise_kernelILi4EZZZNS0_15tan_kernel_cudaERNS_18TensorIteratorBaseEENKUlvE_clEvENKUlvE_clEvEUlN3c107complexIdEEE_St5arrayIPcLm2EEEEviT0_T1_,@function
        .size           _ZN2at6native29vectorized_elementwise_kernelILi4EZZZNS0_15tan_kernel_cudaERNS_18TensorIteratorBaseEENKUlvE_clEvENKUlvE_clEvEUlN3c107complexIdEEE_St5arrayIPcLm2EEEEviT0_T1_,(.L_x_7488 - _ZN2at6native29vectorized_elementwise_kernelILi4EZZZNS0_15tan_kernel_cudaERNS_18TensorIteratorBaseEENKUlvE_clEvENKUlvE_clEvEUlN3c107complexIdEEE_St5arrayIPcLm2EEEEviT0_T1_)
        .other          _ZN2at6native29vectorized_elementwise_kernelILi4EZZZNS0_15tan_kernel_cudaERNS_18TensorIteratorBaseEENKUlvE_clEvENKUlvE_clEvEUlN3c107complexIdEEE_St5arrayIPcLm2EEEEviT0_T1_,@"STO_CUDA_ENTRY STV_DEFAULT"
_ZN2at6native29vectorized_elementwise_kernelILi4EZZZNS0_15tan_kernel_cudaERNS_18TensorIteratorBaseEENKUlvE_clEvENKUlvE_clEvEUlN3c107complexIdEEE_St5arrayIPcLm2EEEEviT0_T1_:
.text._ZN2at6native29vectorized_elementwise_kernelILi4EZZZNS0_15tan_kernel_cudaERNS_18TensorIteratorBaseEENKUlvE_clEvENKUlvE_clEvEUlN3c107complexIdEEE_St5arrayIPcLm2EEEEviT0_T1_:
        /* <DEDUP_REMOVED lines=115> */
[----:B------:R-:W-:Y:S05]  /*0730*/  CALL.REL.NOINC `($_ZN2at6native29vectorized_elementwise_kernelILi4EZZZNS0_15tan_kernel_cudaERNS_18TensorIteratorBaseEENKUlvE_clEvENKUlvE_clEvEUlN3c107complexIdEEE_St5arrayIPcLm2EEEEviT0_T1_$__internal_trig_reduction_slowpathd) ;  /* 0x0000025400fc7944 */ /* 0x000fea0003c00000 */
[----:B------:R-:W-:Y:S02]  /*0740*/  IMAD.MOV.U32 R31, RZ, RZ, R41 ;  /* 0x000000ffff1f7224 */ /* 0x000fe400078e0029 */
[----:B------:R-:W-:Y:S02]  /*0750*/  IMAD.MOV.U32 R50, RZ, RZ, R42 ;  /* 0x000000ffff327224 */ /* 0x000fe400078e002a */
[----:B------:R-:W-:-:S07]  /*0760*/  IMAD.MOV.U32 R51, RZ, RZ, R43 ;  /* 0x000000ffff337224 */ /* 0x000fce00078e002b */
.L_x_6375:
[----:B------:R-:W-:Y:S05]  /*0770*/  BSYNC.RECONVERGENT B5 ;  /* 0x0000000000057941 */ /* 0x000fea0003800200 */
.L_x_6374:
        /* <DEDUP_REMOVED lines=38> */
.L_x_6377:
[----:B------:R-:W-:Y:S05]  /*09e0*/  BSYNC.RECONVERGENT B5 ;  /* 0x0000000000057941 */ /* 0x000fea0003800200 */
.L_x_6376:
        /* <DEDUP_REMOVED lines=31> */
.L_x_6373:
[----:B------:R-:W-:Y:S05]  /*0be0*/  BSYNC.RECONVERGENT B4 ;  /* 0x0000000000047941 */ /* 0x000fea0003800200 */
.L_x_6372:
[----:B------:R-:W-:Y:S01]  /*0bf0*/  VIADD R49, R49, 0xc0000000 ;  /* 0xc000000031317836 */ /* 0x000fe20000000000 */
[----:B------:R-:W-:Y:S01]  /*0c00*/  LOP3.LUT R25, RZ, 0x80000000, R29, 0xb8, !PT ;  /* 0x80000000ff197812 */ /* 0x000fe200078eb81d */
[----:B------:R-:W-:Y:S01]  /*0c10*/  IMAD.MOV.U32 R24, RZ, RZ, RZ ;  /* 0x000000ffff187224 */ /* 0x000fe200078e00ff */
[----:B------:R-:W-:Y:S06]  /*0c20*/  BRA `(.L_x_6371) ;  /* 0x0000001c003c7947 */ /* 0x000fec0003800000 */
.L_x_6370:
        /* <DEDUP_REMOVED lines=67> */
.L_x_6380:
[----:B------:R-:W-:Y:S05]  /*1060*/  BSYNC.RECONVERGENT B0 ;  /* 0x0000000000007941 */ /* 0x000fea0003800200 */
.L_x_6379:
        /* <DEDUP_REMOVED lines=27> */
.L_x_6382:
[----:B------:R-:W-:Y:S05]  /*1220*/  BSYNC.RECONVERGENT B4 ;  /* 0x0000000000047941 */ /* 0x000fea0003800200 */
.L_x_6381:
        /* <DEDUP_REMOVED lines=38> */
.L_x_6384:
[----:B------:R-:W-:Y:S05]  /*1490*/  BSYNC.RECONVERGENT B4 ;  /* 0x0000000000047941 */ /* 0x000fea0003800200 */
.L_x_6383:
        /* <DEDUP_REMOVED lines=38> */
.L_x_6378:
        /* <DEDUP_REMOVED lines=20> */
[----:B------:R-:W-:Y:S05]  /*1840*/  CALL.REL.NOINC `($_ZN2at6native29vectorized_elementwise_kernelILi4EZZZNS0_15tan_kernel_cudaERNS_18TensorIteratorBaseEENKUlvE_clEvENKUlvE_clEvEUlN3c107complexIdEEE_St5arrayIPcLm2EEEEviT0_T1_$__internal_trig_reduction_slowpathd) ;  /* 0x0000024400b87944 */ /* 0x000fea0003c00000 */
.L_x_6386:
[----:B------:R-:W-:Y:S05]  /*1850*/  BSYNC.RECONVERGENT B4 ;  /* 0x0000000000047941 */ /* 0x000fea0003800200 */
.L_x_6385:
        /* <DEDUP_REMOVED lines=63> */
.L_x_6388:
[----:B------:R-:W-:Y:S05]  /*1c50*/  BSYNC.RECONVERGENT B0 ;  /* 0x0000000000007941 */ /* 0x000fea0003800200 */
.L_x_6387:
        /* <DEDUP_REMOVED lines=29> */
.L_x_6390:
        /* <DEDUP_REMOVED lines=82> */
[----:B------:R-:W-:Y:S05]  /*2350*/  CALL.REL.NOINC `($__internal_10_$__cuda_sm20_div_rn_f64_full) ;  /* 0x0000023000a47944 */ /* 0x000fea0003c00000 */
[----:B------:R-:W-:-:S04]  /*2360*/  LOP3.LUT R39, R39, R38, RZ, 0x3c, !PT ;  /* 0x0000002627277212 */ /* 0x000fc800078e3cff */
[----:B------:R-:W-:-:S04]  /*2370*/  LOP3.LUT R38, R39, R38, RZ, 0x3c, !PT ;  /* 0x0000002627267212 */ /* 0x000fc800078e3cff */
[----:B------:R-:W-:-:S07]  /*2380*/  LOP3.LUT R39, R39, R38, RZ, 0x3c, !PT ;  /* 0x0000002627277212 */ /* 0x000fce00078e3cff */
.L_x_6393:
[----:B------:R-:W-:Y:S05]  /*2390*/  BSYNC.RECONVERGENT B4 ;  /* 0x0000000000047941 */ /* 0x000fea0003800200 */
.L_x_6392:
[----:B------:R-:W-:Y:S01]  /*23a0*/  DADD R28, R28, R38 ;  /* 0x000000001c1c7229 */ /* 0x000fe20000000026 */
[----:B------:R-:W-:Y:S01]  /*23b0*/  UMOV UR6, 0x8fb9f87e ;  /* 0x8fb9f87e00067882 */ /* 0x000fe20000000000 */
[----:B------:R-:W-:Y:S02]  /*23c0*/  UMOV UR7, 0x408633ce ;  /* 0x408633ce00077882 */ /* 0x000fe40000000000 */
[----:B------:R-:W-:-:S06]  /*23d0*/  DSETP.GE.AND P0, PT, R30, UR6, PT ;  /* 0x000000061e007e2a */ /* 0x000fcc000bf06000 */
[----:B------:R-:W-:Y:S02]  /*23e0*/  FSEL R30, R28, RZ, !P0 ;  /* 0x000000ff1c1e7208 */ /* 0x000fe40004000000 */
[----:B------:R-:W-:-:S07]  /*23f0*/  FSEL R31, R29, +QNAN , !P0 ;  /* 0x7ff000001d1f7808 */ /* 0x000fce0004000000 */
.L_x_6391:
[----:B------:R-:W-:Y:S05]  /*2400*/  BSYNC.RECONVERGENT B1 ;  /* 0x0000000000017941 */ /* 0x000fea0003800200 */
.L_x_6389:
        /* <DEDUP_REMOVED lines=26> */
[----:B------:R-:W-:Y:S05]  /*25b0*/  CALL.REL.NOINC `($__internal_11_$__cuda_sm20_dsqrt_rn_f64_mediumpath_v1) ;  /* 0x0000023400a07944 */ /* 0x000fea0003c00000 */
[----:B------:R-:W-:Y:S01]  /*25c0*/  IMAD.MOV.U32 R36, RZ, RZ, R40 ;  /* 0x000000ffff247224 */ /* 0x000fe200078e0028 */
[----:B------:R-:W-:-:S07]  /*25d0*/  MOV R37, R39 ;  /* 0x0000002700257202 */ /* 0x000fce0000000f00 */
.L_x_6395:
[----:B------:R-:W-:Y:S05]  /*25e0*/  BSYNC.RECONVERGENT B1 ;  /* 0x0000000000017941 */ /* 0x000fea0003800200 */
.L_x_6394:
        /* <DEDUP_REMOVED lines=23> */
[----:B------:R-:W-:Y:S05]  /*2760*/  CALL.REL.NOINC `($__internal_10_$__cuda_sm20_div_rn_f64_full) ;  /* 0x0000022c00a07944 */ /* 0x000fea0003c00000 */
[----:B------:R-:W-:Y:S02]  /*2770*/  IMAD.MOV.U32 R48, RZ, RZ, R39 ;  /* 0x000000ffff307224 */ /* 0x000fe400078e0027 */
[----:B------:R-:W-:-:S07]  /*2780*/  IMAD.MOV.U32 R49, RZ, RZ, R38 ;  /* 0x000000ffff317224 */ /* 0x000fce00078e0026 */
.L_x_6397:
[----:B------:R-:W-:Y:S05]  /*2790*/  BSYNC.RECONVERGENT B1 ;  /* 0x0000000000017941 */ /* 0x000fea0003800200 */
.L_x_6396:
        /* <DEDUP_REMOVED lines=21> */
[----:B------:R-:W-:Y:S02]  /*28f0*/  IMAD.MOV.U32 R24, RZ, RZ, R39 ;  /* 0x000000ffff187224 */ /* 0x000fe400078e0027 */
[----:B------:R-:W-:-:S07]  /*2900*/  IMAD.MOV.U32 R25, RZ, RZ, R38 ;  /* 0x000000ffff197224 */ /* 0x000fce00078e0026 */
.L_x_6398:
[----:B------:R-:W-:Y:S05]  /*2910*/  BSYNC.RECONVERGENT B1 ;  /* 0x0000000000017941 */ /* 0x000fea0003800200 */
.L_x_6371:
[----:B------:R-:W-:Y:S05]  /*2920*/  BSYNC.RECONVERGENT B2 ;  /* 0x0000000000027941 */ /* 0x000fea0003800200 */
.L_x_6369:
[----:B------:R-:W-:-:S11]  /*2930*/  DADD R26, -RZ, -R48 ;  /* 0x00000000ff1a7229 */ /* 0x000fd60000000930 */
.L_x_6368:
[----:B------:R-:W-:Y:S05]  /*2940*/  BSYNC.RECONVERGENT B3 ;  /* 0x0000000000037941 */ /* 0x000fea0003800200 */
.L_x_6367:
        /* <DEDUP_REMOVED lines=36> */
.L_x_6406:
[----:B------:R-:W-:Y:S05]  /*2b90*/  BSYNC.RECONVERGENT B4 ;  /* 0x0000000000047941 */ /* 0x000fea0003800200 */
.L_x_6405:
        /* <DEDUP_REMOVED lines=63> */
.L_x_6408:
[----:B------:R-:W-:Y:S05]  /*2f90*/  BSYNC.RECONVERGENT B0 ;  /* 0x0000000000007941 */ /* 0x000fea0003800200 */
.L_x_6407:
        /* <DEDUP_REMOVED lines=91> */
.L_x_6412:
[----:B------:R-:W-:Y:S05]  /*3550*/  BSYNC.RECONVERGENT B4 ;  /* 0x0000000000047941 */ /* 0x000fea0003800200 */
.L_x_6411:
[----:B------:R-:W-:Y:S01]  /*3560*/  DADD R32, R32, R38 ;  /* 0x0000000020207229 */ /* 0x000fe20000000026 */
[----:B------:R-:W-:Y:S01]  /*3570*/  UMOV UR6, 0x8fb9f87e ;  /* 0x8fb9f87e00067882 */ /* 0x000fe20000000000 */
[----:B------:R-:W-:Y:S02]  /*3580*/  UMOV UR7, 0x408633ce ;  /* 0x408633ce00077882 */ /* 0x000fe40000000000 */
[----:B------:R-:W-:-:S06]  /*3590*/  DSETP.GE.AND P0, PT, R34, UR6, PT ;  /* 0x0000000622007e2a */ /* 0x000fcc000bf06000 */
[----:B------:R-:W-:Y:S02]  /*35a0*/  FSEL R34, R32, RZ, !P0 ;  /* 0x000000ff20227208 */ /* 0x000fe40004000000 */
[----:B------:R-:W-:Y:S01]  /*35b0*/  FSEL R35, R33, +QNAN , !P0 ;  /* 0x7ff0000021237808 */ /* 0x000fe20004000000 */
[----:B------:R-:W-:Y:S06]  /*35c0*/  BRA `(.L_x_6413) ;  /* 0x00000000005c7947 */ /* 0x000fec0003800000 */
.L_x_6410:
        /* <DEDUP_REMOVED lines=23> */
.L_x_6413:
[----:B------:R-:W-:Y:S05]  /*3740*/  BSYNC.RECONVERGENT B1 ;  /* 0x0000000000017941 */ /* 0x000fea0003800200 */
.L_x_6409:
        /* <DEDUP_REMOVED lines=27> */
[----:B------:R-:W-:Y:S02]  /*3900*/  IMAD.MOV.U32 R36, RZ, RZ, R40 ;  /* 0x000000ffff247224 */ /* 0x000fe400078e0028 */
[----:B------:R-:W-:-:S07]  /*3910*/  IMAD.MOV.U32 R37, RZ, RZ, R39 ;  /* 0x000000ffff257224 */ /* 0x000fce00078e0027 */
.L_x_6415:
[----:B------:R-:W-:Y:S05]  /*3920*/  BSYNC.RECONVERGENT B1 ;  /* 0x0000000000017941 */ /* 0x000fea0003800200 */
.L_x_6414:
        /* <DEDUP_REMOVED lines=24> */
[----:B------:R-:W-:Y:S01]  /*3ab0*/  MOV R48, R39 ;  /* 0x0000002700307202 */ /* 0x000fe20000000f00 */
[----:B------:R-:W-:-:S07]  /*3ac0*/  IMAD.MOV.U32 R49, RZ, RZ, R38 ;  /* 0x000000ffff317224 */ /* 0x000fce00078e0026 */
.L_x_6417:
[----:B------:R-:W-:Y:S05]  /*3ad0*/  BSYNC.RECONVERGENT B1 ;  /* 0x0000000000017941 */ /* 0x000fea0003800200 */
.L_x_6416:
        /* <DEDUP_REMOVED lines=23> */
.L_x_6419:
[----:B------:R-:W-:Y:S05]  /*3c50*/  BSYNC.RECONVERGENT B1 ;  /* 0x0000000000017941 */ /* 0x000fea0003800200 */
.L_x_6418:
[----:B------:R-:W-:Y:S05]  /*3c60*/  BRA `(.L_x_6420) ;  /* 0x0000001000647947 */ /* 0x000fea0003800000 */
.L_x_6404:
        /* <DEDUP_REMOVED lines=60> */
.L_x_6422:
[----:B------:R-:W-:Y:S05]  /*4030*/  BSYNC.RECONVERGENT B0 ;  /* 0x0000000000007941 */ /* 0x000fea0003800200 */
.L_x_6421:
        /* <DEDUP_REMOVED lines=27> */
.L_x_6424:
[----:B------:R-:W-:Y:S05]  /*41f0*/  BSYNC.RECONVERGENT B4 ;  /* 0x0000000000047941 */ /* 0x000fea0003800200 */
.L_x_6423:
        /* <DEDUP_REMOVED lines=38> */
.L_x_6426:
[----:B------:R-:W-:Y:S05]  /*4460*/  BSYNC.RECONVERGENT B4 ;  /* 0x0000000000047941 */ /* 0x000fea0003800200 */
.L_x_6425:
        /* <DEDUP_REMOVED lines=38> */
.L_x_6403:
[----:B------:R-:W-:-:S10]  /*46d0*/  DADD R48, R32, -R32 ;  /* 0x0000000020307229 */ /* 0x000fd40000000820 */
[----:B------:R-:W-:Y:S02]  /*46e0*/  IMAD.MOV.U32 R28, RZ, RZ, R48 ;  /* 0x000000ffff1c7224 */ /* 0x000fe400078e0030 */
[----:B------:R-:W-:Y:S01]  /*46f0*/  IMAD.MOV.U32 R29, RZ, RZ, R49 ;  /* 0x000000ffff1d7224 */ /* 0x000fe200078e0031 */
[----:B------:R-:W-:Y:S06]  /*4700*/  BRA `(.L_x_6420) ;  /* 0x0000000400bc7947 */ /* 0x000fec0003800000 */
.L_x_6402:
        /* <DEDUP_REMOVED lines=36> */
.L_x_6430:
[----:B------:R-:W-:Y:S05]  /*4950*/  BSYNC.RECONVERGENT B5 ;  /* 0x0000000000057941 */ /* 0x000fea0003800200 */
.L_x_6429:
        /* <DEDUP_REMOVED lines=38> */
.L_x_6432:
[----:B------:R-:W-:Y:S05]  /*4bc0*/  BSYNC.RECONVERGENT B5 ;  /* 0x0000000000057941 */ /* 0x000fea0003800200 */
.L_x_6431:
        /* <DEDUP_REMOVED lines=31> */
.L_x_6428:
[----:B------:R-:W-:Y:S05]  /*4dc0*/  BSYNC.RECONVERGENT B4 ;  /* 0x0000000000047941 */ /* 0x000fea0003800200 */
.L_x_6427:
[----:B------:R-:W-:Y:S01]  /*4dd0*/  LOP3.LUT R29, RZ, 0x80000000, R33, 0xb8, !PT ;  /* 0x80000000ff1d7812 */ /* 0x000fe200078eb821 */
[----:B------:R-:W-:Y:S02]  /*4de0*/  VIADD R49, R49, 0xc0000000 ;  /* 0xc000000031317836 */ /* 0x000fe40000000000 */
[----:B------:R-:W-:-:S07]  /*4df0*/  IMAD.MOV.U32 R28, RZ, RZ, RZ ;  /* 0x000000ffff1c7224 */ /* 0x000fce00078e00ff */
.L_x_6420:
[----:B------:R-:W-:Y:S05]  /*4e00*/  BSYNC.RECONVERGENT B2 ;  /* 0x0000000000027941 */ /* 0x000fea0003800200 */
.L_x_6401:
[----:B------:R-:W-:-:S11]  /*4e10*/  DADD R30, -RZ, -R48 ;  /* 0x00000000ff1e7229 */ /* 0x000fd60000000930 */
.L_x_6400:
[----:B------:R-:W-:Y:S05]  /*4e20*/  BSYNC.RECONVERGENT B3 ;  /* 0x0000000000037941 */ /* 0x000fea0003800200 */
.L_x_6399:
        /* <DEDUP_REMOVED lines=36> */
.L_x_6440:
[----:B------:R-:W-:Y:S05]  /*5070*/  BSYNC.RECONVERGENT B4 ;  /* 0x0000000000047941 */ /* 0x000fea0003800200 */
.L_x_6439:
        /* <DEDUP_REMOVED lines=63> */
.L_x_6442:
[----:B------:R-:W-:Y:S05]  /*5470*/  BSYNC.RECONVERGENT B0 ;  /* 0x0000000000007941 */ /* 0x000fea0003800200 */
.L_x_6441:
        /* <DEDUP_REMOVED lines=87> */
[----:B------:R-:W-:Y:S05]  /*59f0*/  CALL.REL.NOINC `($__internal_10_$__cuda_sm20_div_rn_f64_full) ;  /* 0x000001f800fc7944 */ /* 0x000fea0003c00000 */
[----:B------:R-:W-:-:S04]  /*5a00*/  LOP3.LUT R39, R39, R38, RZ, 0x3c, !PT ;  /* 0x0000002627277212 */ /* 0x000fc800078e3cff */
[----:B------:R-:W-:-:S04]  /*5a10*/  LOP3.LUT R38, R39, R38, RZ, 0x3c, !PT ;  /* 0x0000002627267212 */ /* 0x000fc800078e3cff */
[----:B------:R-:W-:-:S07]  /*5a20*/  LOP3.LUT R39, R39, R38, RZ, 0x3c, !PT ;  /* 0x0000002627277212 */ /* 0x000fce00078e3cff */
.L_x_6446:
[----:B------:R-:W-:Y:S05]  /*5a30*/  BSYNC.RECONVERGENT B4 ;  /* 0x0000000000047941 */ /* 0x000fea0003800200 */
.L_x_6445:
[----:B------:R-:W-:Y:S01]  /*5a40*/  DADD R36, R36, R38 ;  /* 0x0000000024247229 */ /* 0x000fe20000000026 */
[----:B------:R-:W-:Y:S01]  /*5a50*/  UMOV UR6, 0x8fb9f87e ;  /* 0x8fb9f87e00067882 */ /* 0x000fe20000000000 */
[----:B------:R-:W-:Y:S02]  /*5a60*/  UMOV UR7, 0x408633ce ;  /* 0x408633ce00077882 */ /* 0x000fe40000000000 */
[----:B------:R-:W-:-:S06]  /*5a70*/  DSETP.GE.AND P0, PT, R44, UR6, PT ;  /* 0x000000062c007e2a */ /* 0x000fcc000bf06000 */
[----:B------:R-:W-:Y:S02]  /*5a80*/  FSEL R44, R36, RZ, !P0 ;  /* 0x000000ff242c7208 */ /* 0x000fe40004000000 */
[----:B------:R-:W-:Y:S01]  /*5a90*/  FSEL R45, R37, +QNAN , !P0 ;  /* 0x7ff00000252d7808 */ /* 0x000fe20004000000 */
[----:B------:R-:W-:Y:S06]  /*5aa0*/  BRA `(.L_x_6447) ;  /* 0x00000000005c7947 */ /* 0x000fec0003800000 */
.L_x_6444:
        /* <DEDUP_REMOVED lines=23> */
.L_x_6447:
[----:B------:R-:W-:Y:S05]  /*5c20*/  BSYNC.RECONVERGENT B1 ;  /* 0x0000000000017941 */ /* 0x000fea0003800200 */
.L_x_6443:
        /* <DEDUP_REMOVED lines=27> */
[----:B------:R-:W-:Y:S05]  /*5de0*/  CALL.REL.NOINC `($__internal_11_$__cuda_sm20_dsqrt_rn_f64_mediumpath_v1) ;  /* 0x000001fc00947944 */ /* 0x000fea0003c00000 */
[----:B------:R-:W-:Y:S02]  /*5df0*/  IMAD.MOV.U32 R42, RZ, RZ, R40 ;  /* 0x000000ffff2a7224 */ /* 0x000fe400078e0028 */
[----:B------:R-:W-:-:S07]  /*5e00*/  IMAD.MOV.U32 R43, RZ, RZ, R39 ;  /* 0x000000ffff2b7224 */ /* 0x000fce00078e0027 */
.L_x_6449:
[----:B------:R-:W-:Y:S05]  /*5e10*/  BSYNC.RECONVERGENT B1 ;  /* 0x0000000000017941 */ /* 0x000fea0003800200 */
.L_x_6448:
        /* <DEDUP_REMOVED lines=23> */
[----:B------:R-:W-:Y:S05]  /*5f90*/  CALL.REL.NOINC `($__internal_10_$__cuda_sm20_div_rn_f64_full) ;  /* 0x000001f400947944 */ /* 0x000fea0003c00000 */
[----:B------:R-:W-:Y:S02]  /*5fa0*/  IMAD.MOV.U32 R48, RZ, RZ, R39 ;  /* 0x000000ffff307224 */ /* 0x000fe400078e0027 */
[----:B------:R-:W-:-:S07]  /*5fb0*/  IMAD.MOV.U32 R49, RZ, RZ, R38 ;  /* 0x000000ffff317224 */ /* 0x000fce00078e0026 */
.L_x_6451:
[----:B------:R-:W-:Y:S05]  /*5fc0*/  BSYNC.RECONVERGENT B1 ;  /* 0x0000000000017941 */ /* 0x000fea0003800200 */
.L_x_6450:
        /* <DEDUP_REMOVED lines=23> */
.L_x_6453:
[----:B------:R-:W-:Y:S05]  /*6140*/  BSYNC.RECONVERGENT B1 ;  /* 0x0000000000017941 */ /* 0x000fea0003800200 */
.L_x_6452:
[----:B------:R-:W-:Y:S05]  /*6150*/  BRA `(.L_x_6454) ;  /* 0x0000001000647947 */ /* 0x000fea0003800000 */
.L_x_6438:
        /* <DEDUP_REMOVED lines=60> */
.L_x_6456:
[----:B------:R-:W-:Y:S05]  /*6520*/  BSYNC.RECONVERGENT B0 ;  /* 0x0000000000007941 */ /* 0x000fea0003800200 */
.L_x_6455:
        /* <DEDUP_REMOVED lines=27> */
.L_x_6458:
[----:B------:R-:W-:Y:S05]  /*66e0*/  BSYNC.RECONVERGENT B4 ;  /* 0x0000000000047941 */ /* 0x000fea0003800200 */
.L_x_6457:
        /* <DEDUP_REMOVED lines=35> */
[----:B------:R-:W-:Y:S01]  /*6920*/  MOV R46, R41 ;  /* 0x00000029002e7202 */ /* 0x000fe20000000f00 */
[----:B------:R-:W-:Y:S02]  /*6930*/  IMAD.MOV.U32 R62, RZ, RZ, R42 ;  /* 0x000000ffff3e7224 */ /* 0x000fe400078e002a */
[----:B------:R-:W-:-:S07]  /*6940*/  IMAD.MOV.U32 R63, RZ, RZ, R43 ;  /* 0x000000ffff3f7224 */ /* 0x000fce00078e002b */
.L_x_6460:
[----:B------:R-:W-:Y:S05]  /*6950*/  BSYNC.RECONVERGENT B4 ;  /* 0x0000000000047941 */ /* 0x000fea0003800200 */
.L_x_6459:
        /* <DEDUP_REMOVED lines=38> */
.L_x_6437:
[----:B------:R-:W-:-:S10]  /*6bc0*/  DADD R48, R44, -R44 ;  /* 0x000000002c307229 */ /* 0x000fd4000000082c */
[----:B------:R-:W-:Y:S02]  /*6bd0*/  IMAD.MOV.U32 R32, RZ, RZ, R48 ;  /* 0x000000ffff207224 */ /* 0x000fe400078e0030 */
[----:B------:R-:W-:Y:S01]  /*6be0*/  IMAD.MOV.U32 R33, RZ, RZ, R49 ;  /* 0x000000ffff217224 */ /* 0x000fe200078e0031 */
[----:B------:R-:W-:Y:S06]  /*6bf0*/  BRA `(.L_x_6454) ;  /* 0x0000000400bc7947 */ /* 0x000fec0003800000 */
.L_x_6436:
        /* <DEDUP_REMOVED lines=33> */
[----:B------:R-:W-:Y:S01]  /*6e10*/  IMAD.MOV.U32 R47, RZ, RZ, R41 ;  /* 0x000000ffff2f7224 */ /* 0x000fe200078e0029 */
[----:B------:R-:W-:Y:S01]  /*6e20*/  MOV R50, R42 ;  /* 0x0000002a00327202 */ /* 0x000fe20000000f00 */
[----:B------:R-:W-:-:S07]  /*6e30*/  IMAD.MOV.U32 R51, RZ, RZ, R43 ;  /* 0x000000ffff337224 */ /* 0x000fce00078e002b */
.L_x_6464:
[----:B------:R-:W-:Y:S05]  /*6e40*/  BSYNC.RECONVERGENT B5 ;  /* 0x0000000000057941 */ /* 0x000fea0003800200 */
.L_x_6463:
        /* <DEDUP_REMOVED lines=38> */
.L_x_6466:
[----:B------:R-:W-:Y:S05]  /*70b0*/  BSYNC.RECONVERGENT B5 ;  /* 0x0000000000057941 */ /* 0x000fea0003800200 */
.L_x_6465:
        /* <DEDUP_REMOVED lines=31> */
.L_x_6462:
[----:B------:R-:W-:Y:S05]  /*72b0*/  BSYNC.RECONVERGENT B4 ;  /* 0x0000000000047941 */ /* 0x000fea0003800200 */
.L_x_6461:
[----:B------:R-:W-:Y:S01]  /*72c0*/  LOP3.LUT R33, RZ, 0x80000000, R45, 0xb8, !PT ;  /* 0x80000000ff217812 */ /* 0x000fe200078eb82d */
[----:B------:R-:W-:Y:S02]  /*72d0*/  VIADD R49, R49, 0xc0000000 ;  /* 0xc000000031317836 */ /* 0x000fe40000000000 */
[----:B------:R-:W-:-:S07]  /*72e0*/  IMAD.MOV.U32 R32, RZ, RZ, RZ ;  /* 0x000000ffff207224 */ /* 0x000fce00078e00ff */
.L_x_6454:
[----:B------:R-:W-:Y:S05]  /*72f0*/  BSYNC.RECONVERGENT B2 ;  /* 0x0000000000027941 */ /* 0x000fea0003800200 */
.L_x_6435:
[----:B------:R-:W-:-:S11]  /*7300*/  DADD R34, -RZ, -R48 ;  /* 0x00000000ff227229 */ /* 0x000fd60000000930 */
.L_x_6434:
[----:B------:R-:W-:Y:S05]  /*7310*/  BSYNC.RECONVERGENT B3 ;  /* 0x0000000000037941 */ /* 0x000fea0003800200 */
.L_x_6433:
        /* <DEDUP_REMOVED lines=36> */
.L_x_6474:
[----:B------:R-:W-:Y:S05]  /*7560*/  BSYNC.RECONVERGENT B4 ;  /* 0x0000000000047941 */ /* 0x000fea0003800200 */
.L_x_6473:
        /* <DEDUP_REMOVED lines=63> */
.L_x_6476:
[----:B------:R-:W-:Y:S05]  /*7960*/  BSYNC.RECONVERGENT B0 ;  /* 0x0000000000007941 */ /* 0x000fea0003800200 */
.L_x_6475:
        /* <DEDUP_REMOVED lines=87> */
[----:B------:R-:W-:Y:S05]  /*7ee0*/  CALL.REL.NOINC `($__internal_10_$__cuda_sm20_div_rn_f64_full) ;  /* 0x000001d400c07944 */ /* 0x000fea0003c00000 */
[----:B------:R-:W-:-:S04]  /*7ef0*/  LOP3.LUT R39, R39, R38, RZ, 0x3c, !PT ;  /* 0x0000002627277212 */ /* 0x000fc800078e3cff */
[----:B------:R-:W-:-:S04]  /*7f00*/  LOP3.LUT R38, R39, R38, RZ, 0x3c, !PT ;  /* 0x0000002627267212 */ /* 0x000fc800078e3cff */
[----:B------:R-:W-:-:S07]  /*7f10*/  LOP3.LUT R39, R39, R38, RZ, 0x3c, !PT ;  /* 0x0000002627277212 */ /* 0x000fce00078e3cff */
.L_x_6480:
[----:B------:R-:W-:Y:S05]  /*7f20*/  BSYNC.RECONVERGENT B4 ;  /* 0x0000000000047941 */ /* 0x000fea0003800200 */
.L_x_6479:
[----:B------:R-:W-:Y:S01]  /*7f30*/  DADD R36, R36, R38 ;  /* 0x0000000024247229 */ /* 0x000fe20000000026 */
[----:B------:R-:W-:Y:S01]  /*7f40*/  UMOV UR6, 0x8fb9f87e ;  /* 0x8fb9f87e00067882 */ /* 0x000fe20000000000 */
[----:B------:R-:W-:Y:S02]  /*7f50*/  UMOV UR7, 0x408633ce ;  /* 0x408633ce00077882 */ /* 0x000fe40000000000 */
[----:B------:R-:W-:-:S06]  /*7f60*/  DSETP.GE.AND P0, PT, R44, UR6, PT ;  /* 0x000000062c007e2a */ /* 0x000fcc000bf06000 */
[----:B------:R-:W-:Y:S02]  /*7f70*/  FSEL R44, R36, RZ, !P0 ;  /* 0x000000ff242c7208 */ /* 0x000fe40004000000 */
[----:B------:R-:W-:Y:S01]  /*7f80*/  FSEL R45, R37, +QNAN , !P0 ;  /* 0x7ff00000252d7808 */ /* 0x000fe20004000000 */
[----:B------:R-:W-:Y:S06]  /*7f90*/  BRA `(.L_x_6481) ;  /* 0x00000000005c7947 */ /* 0x000fec0003800000 */
.L_x_6478:
        /* <DEDUP_REMOVED lines=23> */
.L_x_6481:
[----:B------:R-:W-:Y:S05]  /*8110*/  BSYNC.RECONVERGENT B1 ;  /* 0x0000000000017941 */ /* 0x000fea0003800200 */
.L_x_6477:
        /* <DEDUP_REMOVED lines=28> */
[----:B------:R-:W-:Y:S01]  /*82e0*/  MOV R42, R40 ;  /* 0x00000028002a7202 */ /* 0x000fe20000000f00 */
[----:B------:R-:W-:-:S07]  /*82f0*/  IMAD.MOV.U32 R43, RZ, RZ, R39 ;  /* 0x000000ffff2b7224 */ /* 0x000fce00078e0027 */
.L_x_6483:
[----:B------:R-:W-:Y:S05]  /*8300*/  BSYNC.RECONVERGENT B1 ;  /* 0x0000000000017941 */ /* 0x000fea0003800200 */
.L_x_6482:
        /* <DEDUP_REMOVED lines=26> */
.L_x_6485:
[----:B------:R-:W-:Y:S05]  /*84b0*/  BSYNC.RECONVERGENT B1 ;  /* 0x0000000000017941 */ /* 0x000fea0003800200 */
.L_x_6484:
        /* <DEDUP_REMOVED lines=23> */
.L_x_6487:
[----:B------:R-:W-:Y:S05]  /*8630*/  BSYNC.RECONVERGENT B1 ;  /* 0x0000000000017941 */ /* 0x000fea0003800200 */
.L_x_6486:
[----:B------:R-:W-:Y:S05]  /*8640*/  BRA `(.L_x_6488) ;  /* 0x0000001000647947 */ /* 0x000fea0003800000 */
.L_x_6472:
        /* <DEDUP_REMOVED lines=60> */
.L_x_6490:
[----:B------:R-:W-:Y:S05]  /*8a10*/  BSYNC.RECONVERGENT B0 ;  /* 0x0000000000007941 */ /* 0x000fea0003800200 */
.L_x_6489:
        /* <DEDUP_REMOVED lines=27> */
.L_x_6492:
[----:B------:R-:W-:Y:S05]  /*8bd0*/  BSYNC.RECONVERGENT B4 ;  /* 0x0000000000047941 */ /* 0x000fea0003800200 */
.L_x_6491:
        /* <DEDUP_REMOVED lines=38> */
.L_x_6494:
[----:B------:R-:W-:Y:S05]  /*8e40*/  BSYNC.RECONVERGENT B4 ;  /* 0x0000000000047941 */ /* 0x000fea0003800200 */
.L_x_6493:
        /* <DEDUP_REMOVED lines=38> */
.L_x_6471:
[----:B------:R-:W-:-:S10]  /*90b0*/  DADD R48, R4, -R4 ;  /* 0x0000000004307229 */ /* 0x000fd40000000804 */
[----:B------:R-:W-:Y:S02]  /*90c0*/  IMAD.MOV.U32 R44, RZ, RZ, R48 ;  /* 0x000000ffff2c7224 */ /* 0x000fe400078e0030 */
[----:B------:R-:W-:Y:S01]  /*90d0*/  IMAD.MOV.U32 R45, RZ, RZ, R49 ;  /* 0x000000ffff2d7224 */ /* 0x000fe200078e0031 */
[----:B------:R-:W-:Y:S06]  /*90e0*/  BRA `(.L_x_6488) ;  /* 0x0000000400bc7947 */ /* 0x000fec0003800000 */
.L_x_6470:
        /* <DEDUP_REMOVED lines=32> */
[----:B------:R-:W-:Y:S05]  /*92f0*/  CALL.REL.NOINC `($_ZN2at6native29vectorized_elementwise_kernelILi4EZZZNS0_15tan_kernel_cudaERNS_18TensorIteratorBaseEENKUlvE_clEvENKUlvE_clEvEUlN3c107complexIdEEE_St5arrayIPcLm2EEEEviT0_T1_$__internal_trig_reduction_slowpathd) ;  /* 0x000001cc000c7944 */ /* 0x000fea0003c00000 */
[----:B------:R-:W-:Y:S02]  /*9300*/  IMAD.MOV.U32 R7, RZ, RZ, R41 ;  /* 0x000000ffff077224 */ /* 0x000fe400078e0029 */
[----:B------:R-:W-:Y:S02]  /*9310*/  IMAD.MOV.U32 R50, RZ, RZ, R42 ;  /* 0x000000ffff327224 */ /* 0x000fe400078e002a */
[----:B------:R-:W-:-:S07]  /*9320*/  IMAD.MOV.U32 R51, RZ, RZ, R43 ;  /* 0x000000ffff337224 */ /* 0x000fce00078e002b */
.L_x_6498:
[----:B------:R-:W-:Y:S05]  /*9330*/  BSYNC.RECONVERGENT B5 ;  /* 0x0000000000057941 */ /* 0x000fea0003800200 */
.L_x_6497:
        /* <DEDUP_REMOVED lines=38> */
.L_x_6500:
[----:B------:R-:W-:Y:S05]  /*95a0*/  BSYNC.RECONVERGENT B5 ;  /* 0x0000000000057941 */ /* 0x000fea0003800200 */
.L_x_6499:
        /* <DEDUP_REMOVED lines=31> */
.L_x_6496:
[----:B------:R-:W-:Y:S05]  /*97a0*/  BSYNC.RECONVERGENT B4 ;  /* 0x0000000000047941 */ /* 0x000fea0003800200 */
.L_x_6495:
[----:B------:R-:W-:Y:S01]  /*97b0*/  LOP3.LUT R45, RZ, 0x80000000, R5, 0xb8, !PT ;  /* 0x80000000ff2d7812 */ /* 0x000fe200078eb805 */
[----:B------:R-:W-:Y:S02]  /*97c0*/  VIADD R49, R49, 0xc0000000 ;  /* 0xc000000031317836 */ /* 0x000fe40000000000 */
[----:B------:R-:W-:-:S07]  /*97d0*/  IMAD.MOV.U32 R44, RZ, RZ, RZ ;  /* 0x000000ffff2c7224 */ /* 0x000fce00078e00ff */
.L_x_6488:
[----:B------:R-:W-:Y:S05]  /*97e0*/  BSYNC.RECONVERGENT B2 ;  /* 0x0000000000027941 */ /* 0x000fea0003800200 */
.L_x_6469:
[----:B------:R-:W-:-:S11]  /*97f0*/  DADD R46, -RZ, -R48 ;  /* 0x00000000ff2e7229 */ /* 0x000fd60000000930 */
.L_x_6468:
[----:B------:R-:W-:Y:S05]  /*9800*/  BSYNC.RECONVERGENT B3 ;  /* 0x0000000000037941 */ /* 0x000fea0003800200 */
.L_x_6467:
        /* <DEDUP_REMOVED lines=36> */
.L_x_6508:
[----:B------:R-:W-:Y:S05]  /*9a50*/  BSYNC.RECONVERGENT B4 ;  /* 0x0000000000047941 */ /* 0x000fea0003800200 */
.L_x_6507:
        /* <DEDUP_REMOVED lines=63> */
.L_x_6510:
[----:B------:R-:W-:Y:S05]  /*9e50*/  BSYNC.RECONVERGENT B0 ;  /* 0x0000000000007941 */ /* 0x000fea0003800200 */
.L_x_6509:
        /* <DEDUP_REMOVED lines=91> */
.L_x_6514:
[----:B------:R-:W-:Y:S05]  /*a410*/  BSYNC.RECONVERGENT B4 ;  /* 0x0000000000047941 */ /* 0x000fea0003800200 */
.L_x_6513:
[----:B------:R-:W-:Y:S01]  /*a420*/  DADD R8, R8, R38 ;  /* 0x0000000008087229 */ /* 0x000fe20000000026 */
[----:B------:R-:W-:Y:S01]  /*a430*/  UMOV UR6, 0x8fb9f87e ;  /* 0x8fb9f87e00067882 */ /* 0x000fe20000000000 */
[----:B------:R-:W-:Y:S02]  /*a440*/  UMOV UR7, 0x408633ce ;  /* 0x408633ce00077882 */ /* 0x000fe40000000000 */
[----:B------:R-:W-:-:S06]  /*a450*/  DSETP.GE.AND P0, PT, R10, UR6, PT ;  /* 0x000000060a007e2a */ /* 0x000fcc000bf06000 */
[----:B------:R-:W-:Y:S02]  /*a460*/  FSEL R10, R8, RZ, !P0 ;  /* 0x000000ff080a7208 */ /* 0x000fe40004000000 */
[----:B------:R-:W-:Y:S01]  /*a470*/  FSEL R11, R9, +QNAN , !P0 ;  /* 0x7ff00000090b7808 */ /* 0x000fe20004000000 */
[----:B------:R-:W-:Y:S06]  /*a480*/  BRA `(.L_x_6515) ;  /* 0x00000000005c7947 */ /* 0x000fec0003800000 */
.L_x_6512:
        /* <DEDUP_REMOVED lines=23> */
.L_x_6515:
[----:B------:R-:W-:Y:S05]  /*a600*/  BSYNC.RECONVERGENT B1 ;  /* 0x0000000000017941 */ /* 0x000fea0003800200 */
.L_x_6511:
        /* <DEDUP_REMOVED lines=26> */
[----:B------:R-:W-:Y:S05]  /*a7b0*/  CALL.REL.NOINC `($__internal_11_$__cuda_sm20_dsqrt_rn_f64_mediumpath_v1) ;  /* 0x000001b400207944 */ /* 0x000fea0003c00000 */
[----:B------:R-:W-:Y:S02]  /*a7c0*/  IMAD.MOV.U32 R36, RZ, RZ, R40 ;  /* 0x000000ffff247224 */ /* 0x000fe400078e0028 */
[----:B------:R-:W-:-:S07]  /*a7d0*/  IMAD.MOV.U32 R37, RZ, RZ, R39 ;  /* 0x000000ffff257224 */ /* 0x000fce00078e0027 */
.L_x_6517:
[----:B------:R-:W-:Y:S05]  /*a7e0*/  BSYNC.RECONVERGENT B1 ;  /* 0x0000000000017941 */ /* 0x000fea0003800200 */
.L_x_6516:
        /* <DEDUP_REMOVED lines=26> */
.L_x_6519:
[----:B------:R-:W-:Y:S05]  /*a990*/  BSYNC.RECONVERGENT B1 ;  /* 0x0000000000017941 */ /* 0x000fea0003800200 */
.L_x_6518:
        /* <DEDUP_REMOVED lines=23> */
.L_x_6521:
[----:B------:R-:W-:Y:S05]  /*ab10*/  BSYNC.RECONVERGENT B1 ;  /* 0x0000000000017941 */ /* 0x000fea0003800200 */
.L_x_6520:
[----:B------:R-:W-:Y:S05]  /*ab20*/  BRA `(.L_x_6522) ;  /* 0x0000001000647947 */ /* 0x000fea0003800000 */
.L_x_6506:
        /* <DEDUP_REMOVED lines=60> */
.L_x_6524:
[----:B------:R-:W-:Y:S05]  /*aef0*/  BSYNC.RECONVERGENT B0 ;  /* 0x0000000000007941 */ /* 0x000fea0003800200 */
.L_x_6523:
        /* <DEDUP_REMOVED lines=27> */
.L_x_6526:
[----:B------:R-:W-:Y:S05]  /*b0b0*/  BSYNC.RECONVERGENT B4 ;  /* 0x0000000000047941 */ /* 0x000fea0003800200 */
.L_x_6525:
        /* <DEDUP_REMOVED lines=38> */
.L_x_6528:
[----:B------:R-:W-:Y:S05]  /*b320*/  BSYNC.RECONVERGENT B4 ;  /* 0x0000000000047941 */ /* 0x000fea0003800200 */
.L_x_6527:
        /* <DEDUP_REMOVED lines=38> */
.L_x_6505:
[----:B------:R-:W-:-:S10]  /*b590*/  DADD R48, R8, -R8 ;  /* 0x0000000008307229 */ /* 0x000fd40000000808 */
[----:B------:R-:W-:Y:S02]  /*b5a0*/  IMAD.MOV.U32 R4, RZ, RZ, R48 ;  /* 0x000000ffff047224 */ /* 0x000fe400078e0030 */
[----:B------:R-:W-:Y:S01]  /*b5b0*/  IMAD.MOV.U32 R5, RZ, RZ, R49 ;  /* 0x000000ffff057224 */ /* 0x000fe200078e0031 */
[----:B------:R-:W-:Y:S06]  /*b5c0*/  BRA `(.L_x_6522) ;  /* 0x0000000400bc7947 */ /* 0x000fec0003800000 */
.L_x_6504:
        /* <DEDUP_REMOVED lines=36> */
.L_x_6532:
[----:B------:R-:W-:Y:S05]  /*b810*/  BSYNC.RECONVERGENT B5 ;  /* 0x0000000000057941 */ /* 0x000fea0003800200 */
.L_x_6531:
        /* <DEDUP_REMOVED lines=38> */
.L_x_6534:
[----:B------:R-:W-:Y:S05]  /*ba80*/  BSYNC.RECONVERGENT B5 ;  /* 0x0000000000057941 */ /* 0x000fea0003800200 */
.L_x_6533:
        /* <DEDUP_REMOVED lines=31> */
.L_x_6530:
[----:B------:R-:W-:Y:S05]  /*bc80*/  BSYNC.RECONVERGENT B4 ;  /* 0x0000000000047941 */ /* 0x000fea0003800200 */
.L_x_6529:
[----:B------:R-:W-:Y:S01]  /*bc90*/  LOP3.LUT R5, RZ, 0x80000000, R9, 0xb8, !PT ;  /* 0x80000000ff057812 */ /* 0x000fe200078eb809 */
[----:B------:R-:W-:Y:S02]  /*bca0*/  VIADD R49, R49, 0xc0000000 ;  /* 0xc000000031317836 */ /* 0x000fe40000000000 */
[----:B------:R-:W-:-:S07]  /*bcb0*/  IMAD.MOV.U32 R4, RZ, RZ, RZ ;  /* 0x000000ffff047224 */ /* 0x000fce00078e00ff */
.L_x_6522:
[----:B------:R-:W-:Y:S05]  /*bcc0*/  BSYNC.RECONVERGENT B2 ;  /* 0x0000000000027941 */ /* 0x000fea0003800200 */
.L_x_6503:
[----:B------:R-:W-:-:S11]  /*bcd0*/  DADD R6, -RZ, -R48 ;  /* 0x00000000ff067229 */ /* 0x000fd60000000930 */
.L_x_6502:
[----:B------:R-:W-:Y:S05]  /*bce0*/  BSYNC.RECONVERGENT B3 ;  /* 0x0000000000037941 */ /* 0x000fea0003800200 */
.L_x_6501:
        /* <DEDUP_REMOVED lines=36> */
.L_x_6542:
[----:B------:R-:W-:Y:S05]  /*bf30*/  BSYNC.RECONVERGENT B4 ;  /* 0x0000000000047941 */ /* 0x000fea0003800200 */
.L_x_6541:
        /* <DEDUP_REMOVED lines=63> */
.L_x_6544:
[----:B------:R-:W-:Y:S05]  /*c330*/  BSYNC.RECONVERGENT B0 ;  /* 0x0000000000007941 */ /* 0x000fea0003800200 */
.L_x_6543:
        /* <DEDUP_REMOVED lines=91> */
.L_x_6548:
[----:B------:R-:W-:Y:S05]  /*c8f0*/  BSYNC.RECONVERGENT B4 ;  /* 0x0000000000047941 */ /* 0x000fea0003800200 */
.L_x_6547:
[----:B------:R-:W-:Y:S01]  /*c900*/  DADD R12, R12, R38 ;  /* 0x000000000c0c7229 */ /* 0x000fe20000000026 */
[----:B------:R-:W-:Y:S01]  /*c910*/  UMOV UR6, 0x8fb9f87e ;  /* 0x8fb9f87e00067882 */ /* 0x000fe20000000000 */
[----:B------:R-:W-:Y:S02]  /*c920*/  UMOV UR7, 0x408633ce ;  /* 0x408633ce00077882 */ /* 0x000fe40000000000 */
[----:B------:R-:W-:-:S06]  /*c930*/  DSETP.GE.AND P0, PT, R14, UR6, PT ;  /* 0x000000060e007e2a */ /* 0x000fcc000bf06000 */
[----:B------:R-:W-:Y:S02]  /*c940*/  FSEL R14, R12, RZ, !P0 ;  /* 0x000000ff0c0e7208 */ /* 0x000fe40004000000 */
[----:B------:R-:W-:Y:S01]  /*c950*/  FSEL R15, R13, +QNAN , !P0 ;  /* 0x7ff000000d0f7808 */ /* 0x000fe20004000000 */
[----:B------:R-:W-:Y:S06]  /*c960*/  BRA `(.L_x_6549) ;  /* 0x00000000005c7947 */ /* 0x000fec0003800000 */
.L_x_6546:
        /* <DEDUP_REMOVED lines=23> */
.L_x_6549:
[----:B------:R-:W-:Y:S05]  /*cae0*/  BSYNC.RECONVERGENT B1 ;  /* 0x0000000000017941 */ /* 0x000fea0003800200 */
.L_x_6545:
        /* <DEDUP_REMOVED lines=29> */
.L_x_6551:
[----:B------:R-:W-:Y:S05]  /*ccc0*/  BSYNC.RECONVERGENT B1 ;  /* 0x0000000000017941 */ /* 0x000fea0003800200 */
.L_x_6550:
        /* <DEDUP_REMOVED lines=26> */
.L_x_6553:
[----:B------:R-:W-:Y:S05]  /*ce70*/  BSYNC.RECONVERGENT B1 ;  /* 0x0000000000017941 */ /* 0x000fea0003800200 */
.L_x_6552:
        /* <DEDUP_REMOVED lines=21> */
[----:B------:R-:W-:Y:S01]  /*cfd0*/  IMAD.MOV.U32 R8, RZ, RZ, R39 ;  /* 0x000000ffff087224 */ /* 0x000fe200078e0027 */
[----:B------:R-:W-:-:S07]  /*cfe0*/  MOV R9, R38 ;  /* 0x0000002600097202 */ /* 0x000fce0000000f00 */
.L_x_6555:
[----:B------:R-:W-:Y:S05]  /*cff0*/  BSYNC.RECONVERGENT B1 ;  /* 0x0000000000017941 */ /* 0x000fea0003800200 */
.L_x_6554:
[----:B------:R-:W-:Y:S05]  /*d000*/  BRA `(.L_x_6556) ;  /* 0x0000001000647947 */ /* 0x000fea0003800000 */
.L_x_6540:
        /* <DEDUP_REMOVED lines=60> */
.L_x_6558:
[----:B------:R-:W-:Y:S05]  /*d3d0*/  BSYNC.RECONVERGENT B0 ;  /* 0x0000000000007941 */ /* 0x000fea0003800200 */
.L_x_6557:
        /* <DEDUP_REMOVED lines=27> */
.L_x_6560:
[----:B------:R-:W-:Y:S05]  /*d590*/  BSYNC.RECONVERGENT B4 ;  /* 0x0000000000047941 */ /* 0x000fea0003800200 */
.L_x_6559:
        /* <DEDUP_REMOVED lines=38> */
.L_x_6562:
[----:B------:R-:W-:Y:S05]  /*d800*/  BSYNC.RECONVERGENT B4 ;  /* 0x0000000000047941 */ /* 0x000fea0003800200 */
.L_x_6561:
        /* <DEDUP_REMOVED lines=38> */
.L_x_6539:
[----:B------:R-:W-:-:S10]  /*da70*/  DADD R48, R12, -R12 ;  /* 0x000000000c307229 */ /* 0x000fd4000000080c */
[----:B------:R-:W-:Y:S01]  /*da80*/  IMAD.MOV.U32 R8, RZ, RZ, R48 ;  /* 0x000000ffff087224 */ /* 0x000fe200078e0030 */
[----:B------:R-:W-:Y:S01]  /*da90*/  MOV R9, R49 ;  /* 0x0000003100097202 */ /* 0x000fe20000000f00 */
[----:B------:R-:W-:Y:S06]  /*daa0*/  BRA `(.L_x_6556) ;  /* 0x0000000400bc7947 */ /* 0x000fec0003800000 */
.L_x_6538:
        /* <DEDUP_REMOVED lines=36> */
.L_x_6566:
[----:B------:R-:W-:Y:S05]  /*dcf0*/  BSYNC.RECONVERGENT B5 ;  /* 0x0000000000057941 */ /* 0x000fea0003800200 */
.L_x_6565:
        /* <DEDUP_REMOVED lines=38> */
.L_x_6568:
[----:B------:R-:W-:Y:S05]  /*df60*/  BSYNC.RECONVERGENT B5 ;  /* 0x0000000000057941 */ /* 0x000fea0003800200 */
.L_x_6567:
        /* <DEDUP_REMOVED lines=31> */
.L_x_6564:
[----:B------:R-:W-:Y:S05]  /*e160*/  BSYNC.RECONVERGENT B4 ;  /* 0x0000000000047941 */ /* 0x000fea0003800200 */
.L_x_6563:
[----:B------:R-:W-:Y:S01]  /*e170*/  LOP3.LUT R9, RZ, 0x80000000, R13, 0xb8, !PT ;  /* 0x80000000ff097812 */ /* 0x000fe200078eb80d */
[----:B------:R-:W-:Y:S02]  /*e180*/  VIADD R49, R49, 0xc0000000 ;  /* 0xc000000031317836 */ /* 0x000fe40000000000 */
[----:B------:R-:W-:-:S07]  /*e190*/  IMAD.MOV.U32 R8, RZ, RZ, RZ ;  /* 0x000000ffff087224 */ /* 0x000fce00078e00ff */
.L_x_6556:
[----:B------:R-:W-:Y:S05]  /*e1a0*/  BSYNC.RECONVERGENT B2 ;  /* 0x0000000000027941 */ /* 0x000fea0003800200 */
.L_x_6537:
[----:B------:R-:W-:-:S11]  /*e1b0*/  DADD R10, -RZ, -R48 ;  /* 0x00000000ff0a7229 */ /* 0x000fd60000000930 */
.L_x_6536:
[----:B------:R-:W-:Y:S05]  /*e1c0*/  BSYNC.RECONVERGENT B3 ;  /* 0x0000000000037941 */ /* 0x000fea0003800200 */
.L_x_6535:
        /* <DEDUP_REMOVED lines=36> */
.L_x_6576:
[----:B------:R-:W-:Y:S05]  /*e410*/  BSYNC.RECONVERGENT B4 ;  /* 0x0000000000047941 */ /* 0x000fea0003800200 */
.L_x_6575:
        /* <DEDUP_REMOVED lines=63> */
.L_x_6578:
[----:B------:R-:W-:Y:S05]  /*e810*/  BSYNC.RECONVERGENT B0 ;  /* 0x0000000000007941 */ /* 0x000fea0003800200 */
.L_x_6577:
        /* <DEDUP_REMOVED lines=91> */
.L_x_6582:
[----:B------:R-:W-:Y:S05]  /*edd0*/  BSYNC.RECONVERGENT B4 ;  /* 0x0000000000047941 */ /* 0x000fea0003800200 */
.L_x_6581:
[----:B------:R-:W-:Y:S01]  /*ede0*/  DADD R16, R16, R38 ;  /* 0x0000000010107229 */ /* 0x000fe20000000026 */
[----:B------:R-:W-:Y:S01]  /*edf0*/  UMOV UR6, 0x8fb9f87e ;  /* 0x8fb9f87e00067882 */ /* 0x000fe20000000000 */
[----:B------:R-:W-:Y:S02]  /*ee00*/  UMOV UR7, 0x408633ce ;  /* 0x408633ce00077882 */ /* 0x000fe40000000000 */
[----:B------:R-:W-:-:S06]  /*ee10*/  DSETP.GE.AND P0, PT, R18, UR6, PT ;  /* 0x0000000612007e2a */ /* 0x000fcc000bf06000 */
[----:B------:R-:W-:Y:S02]  /*ee20*/  FSEL R18, R16, RZ, !P0 ;  /* 0x000000ff10127208 */ /* 0x000fe40004000000 */
[----:B------:R-:W-:Y:S01]  /*ee30*/  FSEL R19, R17, +QNAN , !P0 ;  /* 0x7ff0000011137808 */ /* 0x000fe20004000000 */
[----:B------:R-:W-:Y:S06]  /*ee40*/  BRA `(.L_x_6583) ;  /* 0x00000000005c7947 */ /* 0x000fec0003800000 */
.L_x_6580:
        /* <DEDUP_REMOVED lines=23> */
.L_x_6583:
[----:B------:R-:W-:Y:S05]  /*efc0*/  BSYNC.RECONVERGENT B1 ;  /* 0x0000000000017941 */ /* 0x000fea0003800200 */
.L_x_6579:
        /* <DEDUP_REMOVED lines=29> */
.L_x_6585:
[----:B------:R-:W-:Y:S05]  /*f1a0*/  BSYNC.RECONVERGENT B1 ;  /* 0x0000000000017941 */ /* 0x000fea0003800200 */
.L_x_6584:
        /* <DEDUP_REMOVED lines=26> */
.L_x_6587:
[----:B------:R-:W-:Y:S05]  /*f350*/  BSYNC.RECONVERGENT B1 ;  /* 0x0000000000017941 */ /* 0x000fea0003800200 */
.L_x_6586:
        /* <DEDUP_REMOVED lines=20> */
[----:B------:R-:W-:Y:S05]  /*f4a0*/  CALL.REL.NOINC `($__internal_10_$__cuda_sm20_div_rn_f64_full) ;  /* 0x0000016000507944 */ /* 0x000fea0003c00000 */
[----:B------:R-:W-:Y:S02]  /*f4b0*/  IMAD.MOV.U32 R12, RZ, RZ, R39 ;  /* 0x000000ffff0c7224 */ /* 0x000fe400078e0027 */
[----:B------:R-:W-:-:S07]  /*f4c0*/  IMAD.MOV.U32 R13, RZ, RZ, R38 ;  /* 0x000000ffff0d7224 */ /* 0x000fce00078e0026 */
.L_x_6589:
[----:B------:R-:W-:Y:S05]  /*f4d0*/  BSYNC.RECONVERGENT B1 ;  /* 0x0000000000017941 */ /* 0x000fea0003800200 */
.L_x_6588:
[----:B------:R-:W-:Y:S05]  /*f4e0*/  BRA `(.L_x_6590) ;  /* 0x0000001000647947 */ /* 0x000fea0003800000 */
.L_x_6574:
        /* <DEDUP_REMOVED lines=60> */
.L_x_6592:
[----:B------:R-:W-:Y:S05]  /*f8b0*/  BSYNC.RECONVERGENT B0 ;  /* 0x0000000000007941 */ /* 0x000fea0003800200 */
.L_x_6591:
        /* <DEDUP_REMOVED lines=27> */
.L_x_6594:
[----:B------:R-:W-:Y:S05]  /*fa70*/  BSYNC.RECONVERGENT B4 ;  /* 0x0000000000047941 */ /* 0x000fea0003800200 */
.L_x_6593:
        /* <DEDUP_REMOVED lines=38> */
.L_x_6596:
[----:B------:R-:W-:Y:S05]  /*fce0*/  BSYNC.RECONVERGENT B4 ;  /* 0x0000000000047941 */ /* 0x000fea0003800200 */
.L_x_6595:
        /* <DEDUP_REMOVED lines=38> */
.L_x_6573:
[----:B------:R-:W-:-:S10]  /*ff50*/  DADD R48, R16, -R16 ;  /* 0x0000000010307229 */ /* 0x000fd40000000810 */
[----:B------:R-:W-:Y:S02]  /*ff60*/  IMAD.MOV.U32 R12, RZ, RZ, R48 ;  /* 0x000000ffff0c7224 */ /* 0x000fe400078e0030 */
[----:B------:R-:W-:Y:S01]  /*ff70*/  IMAD.MOV.U32 R13, RZ, RZ, R49 ;  /* 0x000000ffff0d7224 */ /* 0x000fe200078e0031 */
[----:B------:R-:W-:Y:S06]  /*ff80*/  BRA `(.L_x_6590) ;  /* 0x0000000400bc7947 */ /* 0x000fec0003800000 */
.L_x_6572:
        /* <DEDUP_REMOVED lines=36> */
.L_x_6600:
[----:B------:R-:W-:Y:S05]  /*101d0*/  BSYNC.RECONVERGENT B5 ;  /* 0x0000000000057941 */ /* 0x000fea0003800200 */
.L_x_6599:
        /* <DEDUP_REMOVED lines=38> */
.L_x_6602:
[----:B------:R-:W-:Y:S05]  /*10440*/  BSYNC.RECONVERGENT B5 ;  /* 0x0000000000057941 */ /* 0x000fea0003800200 */
.L_x_6601:
        /* <DEDUP_REMOVED lines=31> */
.L_x_6598:
[----:B------:R-:W-:Y:S05]  /*10640*/  BSYNC.RECONVERGENT B4 ;  /* 0x0000000000047941 */ /* 0x000fea0003800200 */
.L_x_6597:
[----:B------:R-:W-:Y:S01]  /*10650*/  LOP3.LUT R13, RZ, 0x80000000, R17, 0xb8, !PT ;  /* 0x80000000ff0d7812 */ /* 0x000fe200078eb811 */
[----:B------:R-:W-:Y:S02]  /*10660*/  VIADD R49, R49, 0xc0000000 ;  /* 0xc000000031317836 */ /* 0x000fe40000000000 */
[----:B------:R-:W-:-:S07]  /*10670*/  IMAD.MOV.U32 R12, RZ, RZ, RZ ;  /* 0x000000ffff0c7224 */ /* 0x000fce00078e00ff */
.L_x_6590:
[----:B------:R-:W-:Y:S05]  /*10680*/  BSYNC.RECONVERGENT B2 ;  /* 0x0000000000027941 */ /* 0x000fea0003800200 */
.L_x_6571:
[----:B------:R-:W-:-:S11]  /*10690*/  DADD R14, -RZ, -R48 ;  /* 0x00000000ff0e7229 */ /* 0x000fd60000000930 */
.L_x_6570:
[----:B------:R-:W-:Y:S05]  /*106a0*/  BSYNC.RECONVERGENT B3 ;  /* 0x0000000000037941 */ /* 0x000fea0003800200 */
.L_x_6569:
        /* <DEDUP_REMOVED lines=36> */
.L_x_6610:
[----:B------:R-:W-:Y:S05]  /*108f0*/  BSYNC.RECONVERGENT B4 ;  /* 0x0000000000047941 */ /* 0x000fea0003800200 */
.L_x_6609:
        /* <DEDUP_REMOVED lines=63> */
.L_x_6612:
[----:B------:R-:W-:Y:S05]  /*10cf0*/  BSYNC.RECONVERGENT B0 ;  /* 0x0000000000007941 */ /* 0x000fea0003800200 */
.L_x_6611:
        /* <DEDUP_REMOVED lines=91> */
.L_x_6616:
[----:B------:R-:W-:Y:S05]  /*112b0*/  BSYNC.RECONVERGENT B4 ;  /* 0x0000000000047941 */ /* 0x000fea0003800200 */
.L_x_6615:
[----:B------:R-:W-:Y:S01]  /*112c0*/  DADD R20, R20, R38 ;  /* 0x0000000014147229 */ /* 0x000fe20000000026 */
[----:B------:R-:W-:Y:S01]  /*112d0*/  UMOV UR6, 0x8fb9f87e ;  /* 0x8fb9f87e00067882 */ /* 0x000fe20000000000 */
[----:B------:R-:W-:Y:S02]  /*112e0*/  UMOV UR7, 0x408633ce ;  /* 0x408633ce00077882 */ /* 0x000fe40000000000 */
[----:B------:R-:W-:-:S06]  /*112f0*/  DSETP.GE.AND P0, PT, R22, UR6, PT ;  /* 0x0000000616007e2a */ /* 0x000fcc000bf06000 */
[----:B------:R-:W-:Y:S02]  /*11300*/  FSEL R22, R20, RZ, !P0 ;  /* 0x000000ff14167208 */ /* 0x000fe40004000000 */
[----:B------:R-:W-:Y:S01]  /*11310*/  FSEL R23, R21, +QNAN , !P0 ;  /* 0x7ff0000015177808 */ /* 0x000fe20004000000 */
[----:B------:R-:W-:Y:S06]  /*11320*/  BRA `(.L_x_6617) ;  /* 0x00000000005c7947 */ /* 0x000fec0003800000 */
.L_x_6614:
        /* <DEDUP_REMOVED lines=23> */
.L_x_6617:
[----:B------:R-:W-:Y:S05]  /*114a0*/  BSYNC.RECONVERGENT B1 ;  /* 0x0000000000017941 */ /* 0x000fea0003800200 */
.L_x_6613:
        /* <DEDUP_REMOVED lines=29> */
.L_x_6619:
[----:B------:R-:W-:Y:S05]  /*11680*/  BSYNC.RECONVERGENT B1 ;  /* 0x0000000000017941 */ /* 0x000fea0003800200 */
.L_x_6618:
        /* <DEDUP_REMOVED lines=26> */
.L_x_6621:
[----:B------:R-:W-:Y:S05]  /*11830*/  BSYNC.RECONVERGENT B1 ;  /* 0x0000000000017941 */ /* 0x000fea0003800200 */
.L_x_6620:
        /* <DEDUP_REMOVED lines=21> */
[----:B------:R-:W-:-:S04]  /*11990*/  LOP3.LUT R39, R39, R38, RZ, 0x3c, !PT ;  /* 0x0000002627277212 */ /* 0x000fc800078e3cff */
[----:B------:R-:W-:-:S04]  /*119a0*/  LOP3.LUT R38, R39, R38, RZ, 0x3c, !PT ;  /* 0x0000002627267212 */ /* 0x000fc800078e3cff */
[----:B------:R-:W-:-:S07]  /*119b0*/  LOP3.LUT R39, R39, R38, RZ, 0x3c, !PT ;  /* 0x0000002627277212 */ /* 0x000fce00078e3cff */
.L_x_6623:
[----:B------:R-:W-:Y:S05]  /*119c0*/  BSYNC.RECONVERGENT B1 ;  /* 0x0000000000017941 */ /* 0x000fea0003800200 */
.L_x_6622:
[----:B------:R-:W-:Y:S02]  /*119d0*/  IMAD.MOV.U32 R48, RZ, RZ, R38 ;  /* 0x000000ffff307224 */ /* 0x000fe400078e0026 */
[----:B------:R-:W-:Y:S01]  /*119e0*/  IMAD.MOV.U32 R49, RZ, RZ, R39 ;  /* 0x000000ffff317224 */ /* 0x000fe200078e0027 */
[----:B------:R-:W-:Y:S06]  /*119f0*/  BRA `(.L_x_6624) ;  /* 0x0000001000647947 */ /* 0x000fec0003800000 */
.L_x_6608:
        /* <DEDUP_REMOVED lines=60> */
.L_x_6626:
[----:B------:R-:W-:Y:S05]  /*11dc0*/  BSYNC.RECONVERGENT B0 ;  /* 0x0000000000007941 */ /* 0x000fea0003800200 */
.L_x_6625:
        /* <DEDUP_REMOVED lines=27> */
.L_x_6628:
[----:B------:R-:W-:Y:S05]  /*11f80*/  BSYNC.RECONVERGENT B4 ;  /* 0x0000000000047941 */ /* 0x000fea0003800200 */
.L_x_6627:
        /* <DEDUP_REMOVED lines=38> */
.L_x_6630:
[----:B------:R-:W-:Y:S05]  /*121f0*/  BSYNC.RECONVERGENT B4 ;  /* 0x0000000000047941 */ /* 0x000fea0003800200 */
.L_x_6629:
        /* <DEDUP_REMOVED lines=38> */
.L_x_6607:
[----:B------:R-:W-:-:S10]  /*12460*/  DADD R60, R20, -R20 ;  /* 0x00000000143c7229 */ /* 0x000fd40000000814 */
[----:B------:R-:W-:Y:S02]  /*12470*/  IMAD.MOV.U32 R48, RZ, RZ, R60 ;  /* 0x000000ffff307224 */ /* 0x000fe400078e003c */
[----:B------:R-:W-:Y:S01]  /*12480*/  IMAD.MOV.U32 R49, RZ, RZ, R61 ;  /* 0x000000ffff317224 */ /* 0x000fe200078e003d */
[----:B------:R-:W-:Y:S06]  /*12490*/  BRA `(.L_x_6624) ;  /* 0x0000000400bc7947 */ /* 0x000fec0003800000 */
.L_x_6606:
        /* <DEDUP_REMOVED lines=36> */
.L_x_6634:
[----:B------:R-:W-:Y:S05]  /*126e0*/  BSYNC.RECONVERGENT B5 ;  /* 0x0000000000057941 */ /* 0x000fea0003800200 */
.L_x_6633:
        /* <DEDUP_REMOVED lines=34> */
[----:B------:R-:W-:Y:S05]  /*12910*/  CALL.REL.NOINC `($_ZN2at6native29vectorized_elementwise_kernelILi4EZZZNS0_15tan_kernel_cudaERNS_18TensorIteratorBaseEENKUlvE_clEvENKUlvE_clEvEUlN3c107complexIdEEE_St5arrayIPcLm2EEEEviT0_T1_$__internal_trig_reduction_slowpathd) ;  /* 0x0000013400847944 */ /* 0x000fea0003c00000 */
[----:B------:R-:W-:Y:S02]  /*12920*/  IMAD.MOV.U32 R2, RZ, RZ, R41 ;  /* 0x000000ffff027224 */ /* 0x000fe400078e0029 */
[----:B------:R-:W-:Y:S02]  /*12930*/  IMAD.MOV.U32 R48, RZ, RZ, R42 ;  /* 0x000000ffff307224 */ /* 0x000fe400078e002a */
[----:B------:R-:W-:-:S07]  /*12940*/  IMAD.MOV.U32 R49, RZ, RZ, R43 ;  /* 0x000000ffff317224 */ /* 0x000fce00078e002b */
.L_x_6636:
[----:B------:R-:W-:Y:S05]  /*12950*/  BSYNC.RECONVERGENT B5 ;  /* 0x0000000000057941 */ /* 0x000fea0003800200 */
.L_x_6635:
        /* <DEDUP_REMOVED lines=31> */
.L_x_6632:
[----:B------:R-:W-:Y:S05]  /*12b50*/  BSYNC.RECONVERGENT B4 ;  /* 0x0000000000047941 */ /* 0x000fea0003800200 */
.L_x_6631:
[----:B------:R-:W-:Y:S01]  /*12b60*/  LOP3.LUT R49, RZ, 0x80000000, R21, 0xb8, !PT ;  /* 0x80000000ff317812 */ /* 0x000fe200078eb815 */
[----:B------:R-:W-:Y:S02]  /*12b70*/  VIADD R61, R61, 0xc0000000 ;  /* 0xc00000003d3d7836 */ /* 0x000fe40000000000 */
[----:B------:R-:W-:-:S07]  /*12b80*/  IMAD.MOV.U32 R48, RZ, RZ, RZ ;  /* 0x000000ffff307224 */ /* 0x000fce00078e00ff */
.L_x_6624:
[----:B------:R-:W-:Y:S05]  /*12b90*/  BSYNC.RECONVERGENT B2 ;  /* 0x0000000000027941 */ /* 0x000fea0003800200 */
.L_x_6605:
[----:B------:R-:W-:-:S11]  /*12ba0*/  DADD R50, -RZ, -R60 ;  /* 0x00000000ff327229 */ /* 0x000fd6000000093c */
.L_x_6604:
[----:B------:R-:W-:Y:S05]  /*12bb0*/  BSYNC.RECONVERGENT B3 ;  /* 0x0000000000037941 */ /* 0x000fea0003800200 */
.L_x_6603:
        /* <DEDUP_REMOVED lines=24> */
.L_x_6639:
[----:B------:R-:W-:-:S13]  /*12d40*/  ISETP.GE.U32.AND P0, PT, R2, R3, PT ;  /* 0x000000030200720c */ /* 0x000fda0003f06070 */
[----:B------:R-:W-:Y:S05]  /*12d50*/  @P0 BRA `(.L_x_6641) ;  /* 0x0000000000300947 */ /* 0x000fea0003800000 */
[----:B01----:R-:W0:Y:S01]  /*12d60*/  LDC.64 R16, c[0x0][0x388] ;  /* 0x0000e200ff107b82 */ /* 0x003e220000000a00 */
[----:B------:R-:W-:Y:S01]  /*12d70*/  IADD3 R19, PT, PT, R0, R2, RZ ;  /* 0x0000000200137210 */ /* 0x000fe20007ffe0ff */
[----:B------:R-:W-:-:S04]  /*12d80*/  VIADD R2, R2, 0x80 ;  /* 0x0000008002027836 */ /* 0x000fc80000000000 */
[----:B0-----:R-:W-:-:S05]  /*12d90*/  IMAD.WIDE.U32 R16, R19, 0x10, R16 ;  /* 0x0000001013107825 */ /* 0x001fca00078e0010 */
[----:B------:R1:W-:Y:S02]  /*12da0*/  STG.E.128 desc[UR4][R16.64], R44 ;  /* 0x0000002c10007986 */ /* 0x0003e4000c101d04 */
.L_x_6640:
[----:B------:R-:W-:-:S13]  /*12db0*/  ISETP.GE.U32.AND P0, PT, R2, R3, PT ;  /* 0x000000030200720c */ /* 0x000fda0003f06070 */
[----:B------:R-:W-:Y:S05]  /*12dc0*/  @P0 BRA `(.L_x_6642) ;  /* 0x0000000000340947 */ /* 0x000fea0003800000 */
[----:B01----:R-:W0:Y:S01]  /*12dd0*/  LDC.64 R16, c[0x0][0x388] ;  /* 0x0000e200ff107b82 */ /* 0x003e220000000a00 */
[----:B------:R-:W-:Y:S02]  /*12de0*/  IMAD.IADD R19, R0, 0x1, R2 ;  /* 0x0000000100137824 */ /* 0x000fe400078e0202 */
[----:B------:R-:W-:Y:S02]  /*12df0*/  VIADD R2, R2, 0x80 ;  /* 0x0000008002027836 */ /* 0x000fe40000000000 */
[----:B0-----:R-:W-:-:S05]  /*12e00*/  IMAD.WIDE.U32 R16, R19, 0x10, R16 ;  /* 0x0000001013107825 */ /* 0x001fca00078e0010 */
[----:B------:R2:W-:Y:S02]  /*12e10*/  STG.E.128 desc[UR4][R16.64], R4 ;  /* 0x0000000410007986 */ /* 0x0005e4000c101d04 */
.L_x_6641:
        /* <DEDUP_REMOVED lines=8> */
.L_x_6642:
[----:B------:R-:W-:Y:S05]  /*12ea0*/  BSYNC.RELIABLE B1 ;  /* 0x0000000000017941 */ /* 0x000fea0003800100 */
.L_x_6638:
[----:B------:R-:W-:-:S13]  /*12eb0*/  ISETP.GE.U32.AND P0, PT, R2, R3, PT ;  /* 0x000000030200720c */ /* 0x000fda0003f06070 */
[----:B--2---:R-:W2:Y:S01]  /*12ec0*/  @!P0 LDC.64 R4, c[0x0][0x388] ;  /* 0x0000e200ff048b82 */ /* 0x004ea20000000a00 */
[----:B------:R-:W-:Y:S02]  /*12ed0*/  @!P0 IMAD.IADD R7, R0, 0x1, R2 ;  /* 0x0000000100078824 */ /* 0x000fe400078e0202 */
[----:B------:R-:W-:Y:S02]  /*12ee0*/  @!P0 VIADD R2, R2, 0x80 ;  /* 0x0000008002028836 */ /* 0x000fe40000000000 */
[----:B--2---:R-:W-:-:S05]  /*12ef0*/  @!P0 IMAD.WIDE.U32 R4, R7, 0x10, R4 ;  /* 0x0000001007048825 */ /* 0x004fca00078e0004 */
[----:B------:R3:W-:Y:S02]  /*12f00*/  @!P0 STG.E.128 desc[UR4][R4.64], R12 ;  /* 0x0000000c04008986 */ /* 0x0007e4000c101d04 */
.L_x_6643:
[----:B------:R-:W-:Y:S05]  /*12f10*/  BSYNC.RECONVERGENT B0 ;  /* 0x0000000000007941 */ /* 0x000fea0003800200 */
.L_x_6637:
        /* <DEDUP_REMOVED lines=8> */
.L_x_6366:
        /* <DEDUP_REMOVED lines=45> */
[----:B-----5:R-:W-:Y:S05]  /*13270*/  CALL.REL.NOINC `($_ZN2at6native29vectorized_elementwise_kernelILi4EZZZNS0_15tan_kernel_cudaERNS_18TensorIteratorBaseEENKUlvE_clEvENKUlvE_clEvEUlN3c107complexIdEEE_St5arrayIPcLm2EEEEviT0_T1_$__internal_trig_reduction_slowpathd) ;  /* 0x0000012c002c7944 */ /* 0x020fea0003c00000 */
[----:B------:R-:W-:Y:S02]  /*13280*/  IMAD.MOV.U32 R3, RZ, RZ, R41 ;  /* 0x000000ffff037224 */ /* 0x000fe400078e0029 */
[----:B------:R-:W-:Y:S02]  /*13290*/  IMAD.MOV.U32 R8, RZ, RZ, R42 ;  /* 0x000000ffff087224 */ /* 0x000fe400078e002a */
[----:B------:R-:W-:-:S07]  /*132a0*/  IMAD.MOV.U32 R9, RZ, RZ, R43 ;  /* 0x000000ffff097224 */ /* 0x000fce00078e002b */
.L_x_6650:
[----:B------:R-:W-:Y:S05]  /*132b0*/  BSYNC.RECONVERGENT B4 ;  /* 0x0000000000047941 */ /* 0x000fea0003800200 */
.L_x_6649:
        /* <DEDUP_REMOVED lines=38> */
.L_x_6652:
[----:B------:R-:W-:Y:S05]  /*13520*/  BSYNC.RECONVERGENT B4 ;  /* 0x0000000000047941 */ /* 0x000fea0003800200 */
.L_x_6651:
        /* <DEDUP_REMOVED lines=31> */
.L_x_6648:
[----:B------:R-:W-:Y:S05]  /*13720*/  BSYNC.RECONVERGENT B3 ;  /* 0x0000000000037941 */ /* 0x000fea0003800200 */
.L_x_6647:
[----:B------:R-:W-:Y:S01]  /*13730*/  VIADD R11, R11, 0xc0000000 ;  /* 0xc00000000b0b7836 */ /* 0x000fe20000000000 */
[----:B------:R-:W-:Y:S01]  /*13740*/  LOP3.LUT R9, RZ, 0x80000000, R5, 0xb8, !PT ;  /* 0x80000000ff097812 */ /* 0x000fe200078eb805 */
[----:B------:R-:W-:Y:S01]  /*13750*/  IMAD.MOV.U32 R8, RZ, RZ, RZ ;  /* 0x000000ffff087224 */ /* 0x000fe200078e00ff */
[----:B------:R-:W-:Y:S06]  /*13760*/  BRA `(.L_x_6646) ;  /* 0x0000001c00387947 */ /* 0x000fec0003800000 */
.L_x_6645:
        /* <DEDUP_REMOVED lines=66> */
.L_x_6655:
[----:B------:R-:W-:Y:S05]  /*13b90*/  BSYNC.RECONVERGENT B0 ;  /* 0x0000000000007941 */ /* 0x000fea0003800200 */
.L_x_6654:
        /* <DEDUP_REMOVED lines=27> */
.L_x_6657:
[----:B------:R-:W-:Y:S05]  /*13d50*/  BSYNC.RECONVERGENT B3 ;  /* 0x0000000000037941 */ /* 0x000fea0003800200 */
.L_x_6656:
        /* <DEDUP_REMOVED lines=38> */
.L_x_6659:
[----:B------:R-:W-:Y:S05]  /*13fc0*/  BSYNC.RECONVERGENT B3 ;  /* 0x0000000000037941 */ /* 0x000fea0003800200 */
.L_x_6658:
        /* <DEDUP_REMOVED lines=38> */
.L_x_6653:
        /* <DEDUP_REMOVED lines=20> */
[----:B-----5:R-:W-:Y:S05]  /*14370*/  CALL.REL.NOINC `($_ZN2at6native29vectorized_elementwise_kernelILi4EZZZNS0_15tan_kernel_cudaERNS_18TensorIteratorBaseEENKUlvE_clEvENKUlvE_clEvEUlN3c107complexIdEEE_St5arrayIPcLm2EEEEviT0_T1_$__internal_trig_reduction_slowpathd) ;  /* 0x0000011800ec7944 */ /* 0x020fea0003c00000 */
.L_x_6661:
[----:B------:R-:W-:Y:S05]  /*14380*/  BSYNC.RECONVERGENT B3 ;  /* 0x0000000000037941 */ /* 0x000fea0003800200 */
.L_x_6660:
        /* <DEDUP_REMOVED lines=63> */
.L_x_6663:
[----:B------:R-:W-:Y:S05]  /*14780*/  BSYNC.RECONVERGENT B0 ;  /* 0x0000000000007941 */ /* 0x000fea0003800200 */
.L_x_6662:
        /* <DEDUP_REMOVED lines=29> */
.L_x_6665:
        /* <DEDUP_REMOVED lines=82> */
[----:B-----5:R-:W-:Y:S05]  /*14e80*/  CALL.REL.NOINC `($__internal_10_$__cuda_sm20_div_rn_f64_full) ;  /* 0x0000010400d87944 */ /* 0x020fea0003c00000 */
[----:B------:R-:W-:-:S04]  /*14e90*/  LOP3.LUT R39, R39, R38, RZ, 0x3c, !PT ;  /* 0x0000002627277212 */ /* 0x000fc800078e3cff */
[----:B------:R-:W-:-:S04]  /*14ea0*/  LOP3.LUT R38, R39, R38, RZ, 0x3c, !PT ;  /* 0x0000002627267212 */ /* 0x000fc800078e3cff */
[----:B------:R-:W-:-:S07]  /*14eb0*/  LOP3.LUT R39, R39, R38, RZ, 0x3c, !PT ;  /* 0x0000002627277212 */ /* 0x000fce00078e3cff */
.L_x_6668:
[----:B------:R-:W-:Y:S05]  /*14ec0*/  BSYNC.RECONVERGENT B3 ;  /* 0x0000000000037941 */ /* 0x000fea0003800200 */
.L_x_6667:
[----:B------:R-:W-:Y:S01]  /*14ed0*/  DADD R6, R6, R38 ;  /* 0x0000000006067229 */ /* 0x000fe20000000026 */
[----:B------:R-:W-:Y:S01]  /*14ee0*/  UMOV UR6, 0x8fb9f87e ;  /* 0x8fb9f87e00067882 */ /* 0x000fe20000000000 */
[----:B------:R-:W-:Y:S02]  /*14ef0*/  UMOV UR7, 0x408633ce ;  /* 0x408633ce00077882 */ /* 0x000fe40000000000 */
[----:B------:R-:W-:-:S06]  /*14f00*/  DSETP.GE.AND P0, PT, R8, UR6, PT ;  /* 0x0000000608007e2a */ /* 0x000fcc000bf06000 */
[----:B------:R-:W-:Y:S02]  /*14f10*/  FSEL R8, R6, RZ, !P0 ;  /* 0x000000ff06087208 */ /* 0x000fe40004000000 */
[----:B------:R-:W-:-:S07]  /*14f20*/  FSEL R9, R7, +QNAN , !P0 ;  /* 0x7ff0000007097808 */ /* 0x000fce0004000000 */
.L_x_6666:
[----:B------:R-:W-:Y:S05]  /*14f30*/  BSYNC.RECONVERGENT B1 ;  /* 0x0000000000017941 */ /* 0x000fea0003800200 */
.L_x_6664:
        /* <DEDUP_REMOVED lines=26> */
[----:B-----5:R-:W-:Y:S05]  /*150e0*/  CALL.REL.NOINC `($__internal_11_$__cuda_sm20_dsqrt_rn_f64_mediumpath_v1) ;  /* 0x0000010800d47944 */ /* 0x020fea0003c00000 */
[----:B------:R-:W-:Y:S02]  /*150f0*/  IMAD.MOV.U32 R36, RZ, RZ, R40 ;  /* 0x000000ffff247224 */ /* 0x000fe400078e0028 */
[----:B------:R-:W-:-:S07]  /*15100*/  IMAD.MOV.U32 R37, RZ, RZ, R39 ;  /* 0x000000ffff257224 */ /* 0x000fce00078e0027 */
.L_x_6670:
[----:B------:R-:W-:Y:S05]  /*15110*/  BSYNC.RECONVERGENT B1 ;  /* 0x0000000000017941 */ /* 0x000fea0003800200 */
.L_x_6669:
        /* <DEDUP_REMOVED lines=23> */
[----:B-----5:R-:W-:Y:S05]  /*15290*/  CALL.REL.NOINC `($__internal_10_$__cuda_sm20_div_rn_f64_full) ;  /* 0x0000010000d47944 */ /* 0x020fea0003c00000 */
[----:B------:R-:W-:Y:S01]  /*152a0*/  MOV R10, R39 ;  /* 0x00000027000a7202 */ /* 0x000fe20000000f00 */
[----:B------:R-:W-:-:S07]  /*152b0*/  IMAD.MOV.U32 R11, RZ, RZ, R38 ;  /* 0x000000ffff0b7224 */ /* 0x000fce00078e0026 */
.L_x_6672:
[----:B------:R-:W-:Y:S05]  /*152c0*/  BSYNC.RECONVERGENT B1 ;  /* 0x0000000000017941 */ /* 0x000fea0003800200 */
.L_x_6671:
        /* <DEDUP_REMOVED lines=20> */
[----:B-----5:R-:W-:Y:S05]  /*15410*/  CALL.REL.NOINC `($__internal_10_$__cuda_sm20_div_rn_f64_full) ;  /* 0x0000010000747944 */ /* 0x020fea0003c00000 */
[----:B------:R-:W-:Y:S02]  /*15420*/  IMAD.MOV.U32 R8, RZ, RZ, R39 ;  /* 0x000000ffff087224 */ /* 0x000fe400078e0027 */
[----:B------:R-:W-:-:S07]  /*15430*/  IMAD.MOV.U32 R9, RZ, RZ, R38 ;  /* 0x000000ffff097224 */ /* 0x000fce00078e0026 */
.L_x_6673:
[----:B------:R-:W-:Y:S05]  /*15440*/  BSYNC.RECONVERGENT B1 ;  /* 0x0000000000017941 */ /* 0x000fea0003800200 */
.L_x_6646:
[----:B------:R-:W-:Y:S05]  /*15450*/  BSYNC.RECONVERGENT B2 ;  /* 0x0000000000027941 */ /* 0x000fea0003800200 */
.L_x_6644:
        /* <DEDUP_REMOVED lines=32> */
.L_x_6679:
[----:B------:R-:W-:Y:S05]  /*15660*/  BSYNC.RECONVERGENT B3 ;  /* 0x0000000000037941 */ /* 0x000fea0003800200 */
.L_x_6678:
        /* <DEDUP_REMOVED lines=63> */
.L_x_6681:
[----:B------:R-:W-:Y:S05]  /*15a60*/  BSYNC.RECONVERGENT B0 ;  /* 0x0000000000007941 */ /* 0x000fea0003800200 */
.L_x_6680:
        /* <DEDUP_REMOVED lines=88> */
[----:B------:R-:W-:-:S04]  /*15ff0*/  LOP3.LUT R39, R39, R38, RZ, 0x3c, !PT ;  /* 0x0000002627277212 */ /* 0x000fc800078e3cff */
[----:B------:R-:W-:-:S04]  /*16000*/  LOP3.LUT R38, R39, R38, RZ, 0x3c, !PT ;  /* 0x0000002627267212 */ /* 0x000fc800078e3cff */
[----:B------:R-:W-:-:S07]  /*16010*/  LOP3.LUT R39, R39, R38, RZ, 0x3c, !PT ;  /* 0x0000002627277212 */ /* 0x000fce00078e3cff */
.L_x_6685:
[----:B------:R-:W-:Y:S05]  /*16020*/  BSYNC.RECONVERGENT B3 ;  /* 0x0000000000037941 */ /* 0x000fea0003800200 */
.L_x_6684:
[----:B------:R-:W-:Y:S01]  /*16030*/  DADD R36, R36, R38 ;  /* 0x0000000024247229 */ /* 0x000fe20000000026 */
[----:B------:R-:W-:Y:S01]  /*16040*/  UMOV UR6, 0x8fb9f87e ;  /* 0x8fb9f87e00067882 */ /* 0x000fe20000000000 */
[----:B------:R-:W-:Y:S02]  /*16050*/  UMOV UR7, 0x408633ce ;  /* 0x408633ce00077882 */ /* 0x000fe40000000000 */
[----:B------:R-:W-:-:S06]  /*16060*/  DSETP.GE.AND P0, PT, R44, UR6, PT ;  /* 0x000000062c007e2a */ /* 0x000fcc000bf06000 */
[----:B------:R-:W-:Y:S02]  /*16070*/  FSEL R44, R36, RZ, !P0 ;  /* 0x000000ff242c7208 */ /* 0x000fe40004000000 */
[----:B------:R-:W-:Y:S01]  /*16080*/  FSEL R45, R37, +QNAN , !P0 ;  /* 0x7ff00000252d7808 */ /* 0x000fe20004000000 */
[----:B------:R-:W-:Y:S06]  /*16090*/  BRA `(.L_x_6686) ;  /* 0x00000000005c7947 */ /* 0x000fec0003800000 */
.L_x_6683:
        /* <DEDUP_REMOVED lines=23> */
.L_x_6686:
[----:B------:R-:W-:Y:S05]  /*16210*/  BSYNC.RECONVERGENT B1 ;  /* 0x0000000000017941 */ /* 0x000fea0003800200 */
.L_x_6682:
        /* <DEDUP_REMOVED lines=27> */
[----:B-----5:R-:W-:Y:S05]  /*163d0*/  CALL.REL.NOINC `($__internal_11_$__cuda_sm20_dsqrt_rn_f64_mediumpath_v1) ;  /* 0x000000f800187944 */ /* 0x020fea0003c00000 */
[----:B------:R-:W-:Y:S02]  /*163e0*/  IMAD.MOV.U32 R42, RZ, RZ, R40 ;  /* 0x000000ffff2a7224 */ /* 0x000fe400078e0028 */
[----:B------:R-:W-:-:S07]  /*163f0*/  IMAD.MOV.U32 R43, RZ, RZ, R39 ;  /* 0x000000ffff2b7224 */ /* 0x000fce00078e0027 */
.L_x_6688:
[----:B------:R-:W-:Y:S05]  /*16400*/  BSYNC.RECONVERGENT B1 ;  /* 0x0000000000017941 */ /* 0x000fea0003800200 */
.L_x_6687:
        /* <DEDUP_REMOVED lines=24> */
[----:B------:R-:W-:Y:S02]  /*16590*/  IMAD.MOV.U32 R6, RZ, RZ, R39 ;  /* 0x000000ffff067224 */ /* 0x000fe400078e0027 */
[----:B------:R-:W-:-:S07]  /*165a0*/  IMAD.MOV.U32 R7, RZ, RZ, R38 ;  /* 0x000000ffff077224 */ /* 0x000fce00078e0026 */
.L_x_6690:
[----:B------:R-:W-:Y:S05]  /*165b0*/  BSYNC.RECONVERGENT B1 ;  /* 0x0000000000017941 */ /* 0x000fea0003800200 */
.L_x_6689:
        /* <DEDUP_REMOVED lines=24> */
.L_x_6692:
[----:B------:R-:W-:Y:S05]  /*16740*/  BSYNC.RECONVERGENT B1 ;  /* 0x0000000000017941 */ /* 0x000fea0003800200 */
.L_x_6691:
[----:B------:R-:W-:Y:S02]  /*16750*/  IMAD.MOV.U32 R4, RZ, RZ, R38 ;  /* 0x000000ffff047224 */ /* 0x000fe400078e0026 */
[----:B------:R-:W-:Y:S01]  /*16760*/  IMAD.MOV.U32 R5, RZ, RZ, R39 ;  /* 0x000000ffff057224 */ /* 0x000fe200078e0027 */
[----:B------:R-:W-:Y:S06]  /*16770*/  BRA `(.L_x_6693) ;  /* 0x0000001000647947 */ /* 0x000fec0003800000 */
.L_x_6677:
        /* <DEDUP_REMOVED lines=59> */
.L_x_6695:
[----:B------:R-:W-:Y:S05]  /*16b30*/  BSYNC.RECONVERGENT B0 ;  /* 0x0000000000007941 */ /* 0x000fea0003800200 */
.L_x_6694:
        /* <DEDUP_REMOVED lines=27> */
.L_x_6697:
[----:B------:R-:W-:Y:S05]  /*16cf0*/  BSYNC.RECONVERGENT B3 ;  /* 0x0000000000037941 */ /* 0x000fea0003800200 */
.L_x_6696:
        /* <DEDUP_REMOVED lines=38> */
.L_x_6699:
[----:B------:R-:W-:Y:S05]  /*16f60*/  BSYNC.RECONVERGENT B3 ;  /* 0x0000000000037941 */ /* 0x000fea0003800200 */
.L_x_6698:
        /* <DEDUP_REMOVED lines=38> */
.L_x_6676:
[----:B------:R-:W-:-:S10]  /*171d0*/  DADD R6, R44, -R44 ;  /* 0x000000002c067229 */ /* 0x000fd4000000082c */
[----:B------:R-:W-:Y:S02]  /*171e0*/  IMAD.MOV.U32 R4, RZ, RZ, R6 ;  /* 0x000000ffff047224 */ /* 0x000fe400078e0006 */
[----:B------:R-:W-:Y:S01]  /*171f0*/  IMAD.MOV.U32 R5, RZ, RZ, R7 ;  /* 0x000000ffff057224 */ /* 0x000fe200078e0007 */
[----:B------:R-:W-:Y:S06]  /*17200*/  BRA `(.L_x_6693) ;  /* 0x0000000400c07947 */ /* 0x000fec0003800000 */
.L_x_6675:
        /* <DEDUP_REMOVED lines=36> */
.L_x_6703:
[----:B------:R-:W-:Y:S05]  /*17450*/  BSYNC.RECONVERGENT B4 ;  /* 0x0000000000047941 */ /* 0x000fea0003800200 */
.L_x_6702:
        /* <DEDUP_REMOVED lines=34> */
[----:B-----5:R-:W-:Y:S05]  /*17680*/  CALL.REL.NOINC `($_ZN2at6native29vectorized_elementwise_kernelILi4EZZZNS0_15tan_kernel_cudaERNS_18TensorIteratorBaseEENKUlvE_clEvENKUlvE_clEvEUlN3c107complexIdEEE_St5arrayIPcLm2EEEEviT0_T1_$__internal_trig_reduction_slowpathd) ;  /* 0x000000e800287944 */ /* 0x020fea0003c00000 */
[----:B------:R-:W-:Y:S02]  /*17690*/  IMAD.MOV.U32 R2, RZ, RZ, R41 ;  /* 0x000000ffff027224 */ /* 0x000fe400078e0029 */
[----:B------:R-:W-:Y:S02]  /*176a0*/  IMAD.MOV.U32 R46, RZ, RZ, R42 ;  /* 0x000000ffff2e7224 */ /* 0x000fe400078e002a */
[----:B------:R-:W-:-:S07]  /*176b0*/  IMAD.MOV.U32 R47, RZ, RZ, R43 ;  /* 0x000000ffff2f7224 */ /* 0x000fce00078e002b */
.L_x_6705:
[----:B------:R-:W-:Y:S05]  /*176c0*/  BSYNC.RECONVERGENT B4 ;  /* 0x0000000000047941 */ /* 0x000fea0003800200 */
.L_x_6704:
        /* <DEDUP_REMOVED lines=31> */
.L_x_6701:
[----:B------:R-:W-:Y:S05]  /*178c0*/  BSYNC.RECONVERGENT B3 ;  /* 0x0000000000037941 */ /* 0x000fea0003800200 */
.L_x_6700:
[----:B------:R-:W-:Y:S01]  /*178d0*/  LOP3.LUT R5, RZ, 0x80000000, R45, 0xb8, !PT ;  /* 0x80000000ff057812 */ /* 0x000fe200078eb82d */
[----:B------:R-:W-:Y:S02]  /*178e0*/  VIADD R7, R49, 0xc0000000 ;  /* 0xc000000031077836 */ /* 0x000fe40000000000 */
[----:B------:R-:W-:Y:S02]  /*178f0*/  IMAD.MOV.U32 R6, RZ, RZ, R48 ;  /* 0x000000ffff067224 */ /* 0x000fe400078e0030 */
[----:B------:R-:W-:-:S07]  /*17900*/  IMAD.MOV.U32 R4, RZ, RZ, RZ ;  /* 0x000000ffff047224 */ /* 0x000fce00078e00ff */
.L_x_6693:
[----:B------:R-:W-:Y:S05]  /*17910*/  BSYNC.RECONVERGENT B2 ;  /* 0x0000000000027941 */ /* 0x000fea0003800200 */
.L_x_6674:
        /* <DEDUP_REMOVED lines=32> */
.L_x_6711:
[----:B------:R-:W-:Y:S05]  /*17b20*/  BSYNC.RECONVERGENT B3 ;  /* 0x0000000000037941 */ /* 0x000fea0003800200 */
.L_x_6710:
        /* <DEDUP_REMOVED lines=63> */
.L_x_6713:
[----:B------:R-:W-:Y:S05]  /*17f20*/  BSYNC.RECONVERGENT B0 ;  /* 0x0000000000007941 */ /* 0x000fea0003800200 */
.L_x_6712:
        /* <DEDUP_REMOVED lines=91> */
.L_x_6717:
[----:B------:R-:W-:Y:S05]  /*184e0*/  BSYNC.RECONVERGENT B3 ;  /* 0x0000000000037941 */ /* 0x000fea0003800200 */
.L_x_6716:
[----:B------:R-:W-:Y:S01]  /*184f0*/  DADD R36, R36, R38 ;  /* 0x0000000024247229 */ /* 0x000fe20000000026 */
[----:B------:R-:W-:Y:S01]  /*18500*/  UMOV UR6, 0x8fb9f87e ;  /* 0x8fb9f87e00067882 */ /* 0x000fe20000000000 */
[----:B------:R-:W-:Y:S02]  /*18510*/  UMOV UR7, 0x408633ce ;  /* 0x408633ce00077882 */ /* 0x000fe40000000000 */
[----:B------:R-:W-:-:S06]  /*18520*/  DSETP.GE.AND P0, PT, R44, UR6, PT ;  /* 0x000000062c007e2a */ /* 0x000fcc000bf06000 */
[----:B------:R-:W-:Y:S02]  /*18530*/  FSEL R44, R36, RZ, !P0 ;  /* 0x000000ff242c7208 */ /* 0x000fe40004000000 */
[----:B------:R-:W-:Y:S01]  /*18540*/  FSEL R45, R37, +QNAN , !P0 ;  /* 0x7ff00000252d7808 */ /* 0x000fe20004000000 */
[----:B------:R-:W-:Y:S06]  /*18550*/  BRA `(.L_x_6718) ;  /* 0x00000000005c7947 */ /* 0x000fec0003800000 */
.L_x_6715:
        /* <DEDUP_REMOVED lines=23> */
.L_x_6718:
[----:B------:R-:W-:Y:S05]  /*186d0*/  BSYNC.RECONVERGENT B1 ;  /* 0x0000000000017941 */ /* 0x000fea0003800200 */
.L_x_6714:
        /* <DEDUP_REMOVED lines=30> */
.L_x_6720:
[----:B------:R-:W-:Y:S05]  /*188c0*/  BSYNC.RECONVERGENT B1 ;  /* 0x0000000000017941 */ /* 0x000fea0003800200 */
.L_x_6719:
        /* <DEDUP_REMOVED lines=23> */
[----:B------:R-:W-:Y:S05]  /*18a40*/  CALL.REL.NOINC `($__internal_10_$__cuda_sm20_div_rn_f64_full) ;  /* 0x000000c800e87944 */ /* 0x000fea0003c00000 */
[----:B------:R-:W-:Y:S02]  /*18a50*/  IMAD.MOV.U32 R2, RZ, RZ, R39 ;  /* 0x000000ffff027224 */ /* 0x000fe400078e0027 */
[----:B------:R-:W-:-:S07]  /*18a60*/  IMAD.MOV.U32 R3, RZ, RZ, R38 ;  /* 0x000000ffff037224 */ /* 0x000fce00078e0026 */
.L_x_6722:
[----:B------:R-:W-:Y:S05]  /*18a70*/  BSYNC.RECONVERGENT B1 ;  /* 0x0000000000017941 */ /* 0x000fea0003800200 */
.L_x_6721:
        /* <DEDUP_REMOVED lines=24> */
.L_x_6724:
[----:B------:R-:W-:Y:S05]  /*18c00*/  BSYNC.RECONVERGENT B1 ;  /* 0x0000000000017941 */ /* 0x000fea0003800200 */
.L_x_6723:
[----:B------:R-:W-:Y:S02]  /*18c10*/  IMAD.MOV.U32 R36, RZ, RZ, R38 ;  /* 0x000000ffff247224 */ /* 0x000fe400078e0026 */
[----:B------:R-:W-:Y:S01]  /*18c20*/  IMAD.MOV.U32 R37, RZ, RZ, R39 ;  /* 0x000000ffff257224 */ /* 0x000fe200078e0027 */
[----:B------:R-:W-:Y:S06]  /*18c30*/  BRA `(.L_x_6725) ;  /* 0x0000001000647947 */ /* 0x000fec0003800000 */
.L_x_6709:
        /* <DEDUP_REMOVED lines=59> */
.L_x_6727:
[----:B------:R-:W-:Y:S05]  /*18ff0*/  BSYNC.RECONVERGENT B0 ;  /* 0x0000000000007941 */ /* 0x000fea0003800200 */
.L_x_6726:
        /* <DEDUP_REMOVED lines=27> */
.L_x_6729:
[----:B------:R-:W-:Y:S05]  /*191b0*/  BSYNC.RECONVERGENT B3 ;  /* 0x0000000000037941 */ /* 0x000fea0003800200 */
.L_x_6728:
        /* <DEDUP_REMOVED lines=38> */
.L_x_6731:
[----:B------:R-:W-:Y:S05]  /*19420*/  BSYNC.RECONVERGENT B3 ;  /* 0x0000000000037941 */ /* 0x000fea0003800200 */
.L_x_6730:
        /* <DEDUP_REMOVED lines=38> */
.L_x_6708:
[----:B------:R-:W-:-:S10]  /*19690*/  DADD R2, R32, -R32 ;  /* 0x0000000020027229 */ /* 0x000fd40000000820 */
[----:B------:R-:W-:Y:S02]  /*196a0*/  IMAD.MOV.U32 R36, RZ, RZ, R2 ;  /* 0x000000ffff247224 */ /* 0x000fe400078e0002 */
[----:B------:R-:W-:Y:S01]  /*196b0*/  IMAD.MOV.U32 R37, RZ, RZ, R3 ;  /* 0x000000ffff257224 */ /* 0x000fe200078e0003 */
[----:B------:R-:W-:Y:S06]  /*196c0*/  BRA `(.L_x_6725) ;  /* 0x0000000400c07947 */ /* 0x000fec0003800000 */
.L_x_6707:
        /* <DEDUP_REMOVED lines=36> */
.L_x_6735:
[----:B------:R-:W-:Y:S05]  /*19910*/  BSYNC.RECONVERGENT B4 ;  /* 0x0000000000047941 */ /* 0x000fea0003800200 */
.L_x_6734:
        /* <DEDUP_REMOVED lines=38> */
.L_x_6737:
[----:B------:R-:W-:Y:S05]  /*19b80*/  BSYNC.RECONVERGENT B4 ;  /* 0x0000000000047941 */ /* 0x000fea0003800200 */
.L_x_6736:
        /* <DEDUP_REMOVED lines=31> */
.L_x_6733:
[----:B------:R-:W-:Y:S05]  /*19d80*/  BSYNC.RECONVERGENT B3 ;  /* 0x0000000000037941 */ /* 0x000fea0003800200 */
.L_x_6732:
[----:B------:R-:W-:Y:S01]  /*19d90*/  LOP3.LUT R37, RZ, 0x80000000, R33, 0xb8, !PT ;  /* 0x80000000ff257812 */ /* 0x000fe200078eb821 */
[----:B------:R-:W-:Y:S02]  /*19da0*/  VIADD R3, R49, 0xc0000000 ;  /* 0xc000000031037836 */ /* 0x000fe40000000000 */
[----:B------:R-:W-:Y:S02]  /*19db0*/  IMAD.MOV.U32 R2, RZ, RZ, R48 ;  /* 0x000000ffff027224 */ /* 0x000fe400078e0030 */
[----:B------:R-:W-:-:S07]  /*19dc0*/  IMAD.MOV.U32 R36, RZ, RZ, RZ ;  /* 0x000000ffff247224 */ /* 0x000fce00078e00ff */
.L_x_6725:
[----:B------:R-:W-:Y:S05]  /*19dd0*/  BSYNC.RECONVERGENT B2 ;  /* 0x0000000000027941 */ /* 0x000fea0003800200 */
.L_x_6706:
        /* <DEDUP_REMOVED lines=32> */
.L_x_6743:
[----:B------:R-:W-:Y:S05]  /*19fe0*/  BSYNC.RECONVERGENT B3 ;  /* 0x0000000000037941 */ /* 0x000fea0003800200 */
.L_x_6742:
        /* <DEDUP_REMOVED lines=63> */
.L_x_6745:
[----:B------:R-:W-:Y:S05]  /*1a3e0*/  BSYNC.RECONVERGENT B0 ;  /* 0x0000000000007941 */ /* 0x000fea0003800200 */
.L_x_6744:
        /* <DEDUP_REMOVED lines=91> */
.L_x_6749:
[----:B------:R-:W-:Y:S05]  /*1a9a0*/  BSYNC.RECONVERGENT B3 ;  /* 0x0000000000037941 */ /* 0x000fea0003800200 */
.L_x_6748:
[----:B------:R-:W-:Y:S01]  /*1a9b0*/  DADD R32, R32, R38 ;  /* 0x0000000020207229 */ /* 0x000fe20000000026 */
[----:B------:R-:W-:Y:S01]  /*1a9c0*/  UMOV UR6, 0x8fb9f87e ;  /* 0x8fb9f87e00067882 */ /* 0x000fe20000000000 */
[----:B------:R-:W-:Y:S02]  /*1a9d0*/  UMOV UR7, 0x408633ce ;  /* 0x408633ce00077882 */ /* 0x000fe40000000000 */
[----:B------:R-:W-:-:S06]  /*1a9e0*/  DSETP.GE.AND P0, PT, R34, UR6, PT ;  /* 0x0000000622007e2a */ /* 0x000fcc000bf06000 */
[----:B------:R-:W-:Y:S02]  /*1a9f0*/  FSEL R34, R32, RZ, !P0 ;  /* 0x000000ff20227208 */ /* 0x000fe40004000000 */
[----:B------:R-:W-:Y:S01]  /*1aa00*/  FSEL R35, R33, +QNAN , !P0 ;  /* 0x7ff0000021237808 */ /* 0x000fe20004000000 */
[----:B------:R-:W-:Y:S06]  /*1aa10*/  BRA `(.L_x_6750) ;  /* 0x00000000005c7947 */ /* 0x000fec0003800000 */
.L_x_6747:
        /* <DEDUP_REMOVED lines=23> */
.L_x_6750:
[----:B------:R-:W-:Y:S05]  /*1ab90*/  BSYNC.RECONVERGENT B1 ;  /* 0x0000000000017941 */ /* 0x000fea0003800200 */
.L_x_6746:
        /* <DEDUP_REMOVED lines=30> */
.L_x_6752:
[----:B------:R-:W-:Y:S05]  /*1ad80*/  BSYNC.RECONVERGENT B1 ;  /* 0x0000000000017941 */ /* 0x000fea0003800200 */
.L_x_6751:
        /* <DEDUP_REMOVED lines=26> */
.L_x_6754:
[----:B------:R-:W-:Y:S05]  /*1af30*/  BSYNC.RECONVERGENT B1 ;  /* 0x0000000000017941 */ /* 0x000fea0003800200 */
.L_x_6753:
        /* <DEDUP_REMOVED lines=24> */
.L_x_6756:
[----:B------:R-:W-:Y:S05]  /*1b0c0*/  BSYNC.RECONVERGENT B1 ;  /* 0x0000000000017941 */ /* 0x000fea0003800200 */
.L_x_6755:
[----:B------:R-:W-:Y:S02]  /*1b0d0*/  IMAD.MOV.U32 R32, RZ, RZ, R38 ;  /* 0x000000ffff207224 */ /* 0x000fe400078e0026 */
[----:B------:R-:W-:Y:S01]  /*1b0e0*/  IMAD.MOV.U32 R33, RZ, RZ, R39 ;  /* 0x000000ffff217224 */ /* 0x000fe200078e0027 */
[----:B------:R-:W-:Y:S06]  /*1b0f0*/  BRA `(.L_x_6757) ;  /* 0x0000001000647947 */ /* 0x000fec0003800000 */
.L_x_6741:
        /* <DEDUP_REMOVED lines=59> */
.L_x_6759:
[----:B------:R-:W-:Y:S05]  /*1b4b0*/  BSYNC.RECONVERGENT B0 ;  /* 0x0000000000007941 */ /* 0x000fea0003800200 */
.L_x_6758:
        /* <DEDUP_REMOVED lines=27> */
.L_x_6761:
[----:B------:R-:W-:Y:S05]  /*1b670*/  BSYNC.RECONVERGENT B3 ;  /* 0x0000000000037941 */ /* 0x000fea0003800200 */
.L_x_6760:
        /* <DEDUP_REMOVED lines=38> */
.L_x_6763:
[----:B------:R-:W-:Y:S05]  /*1b8e0*/  BSYNC.RECONVERGENT B3 ;  /* 0x0000000000037941 */ /* 0x000fea0003800200 */
.L_x_6762:
        /* <DEDUP_REMOVED lines=38> */
.L_x_6740:
[----:B------:R-:W-:-:S10]  /*1bb50*/  DADD R48, R28, -R28 ;  /* 0x000000001c307229 */ /* 0x000fd4000000081c */
[----:B------:R-:W-:Y:S02]  /*1bb60*/  IMAD.MOV.U32 R32, RZ, RZ, R48 ;  /* 0x000000ffff207224 */ /* 0x000fe400078e0030 */
[----:B------:R-:W-:Y:S01]  /*1bb70*/  IMAD.MOV.U32 R33, RZ, RZ, R49 ;  /* 0x000000ffff217224 */ /* 0x000fe200078e0031 */
[----:B------:R-:W-:Y:S06]  /*1bb80*/  BRA `(.L_x_6757) ;  /* 0x0000000400c07947 */ /* 0x000fec0003800000 */
.L_x_6739:
        /* <DEDUP_REMOVED lines=36> */
.L_x_6767:
[----:B------:R-:W-:Y:S05]  /*1bdd0*/  BSYNC.RECONVERGENT B4 ;  /* 0x0000000000047941 */ /* 0x000fea0003800200 */
.L_x_6766:
        /* <DEDUP_REMOVED lines=38> */
.L_x_6769:
[----:B------:R-:W-:Y:S05]  /*1c040*/  BSYNC.RECONVERGENT B4 ;  /* 0x0000000000047941 */ /* 0x000fea0003800200 */
.L_x_6768:
        /* <DEDUP_REMOVED lines=31> */
.L_x_6765:
[----:B------:R-:W-:Y:S05]  /*1c240*/  BSYNC.RECONVERGENT B3 ;  /* 0x0000000000037941 */ /* 0x000fea0003800200 */
.L_x_6764:
[----:B------:R-:W-:Y:S01]  /*1c250*/  LOP3.LUT R33, RZ, 0x80000000, R29, 0xb8, !PT ;  /* 0x80000000ff217812 */ /* 0x000fe200078eb81d */
[----:B------:R-:W-:Y:S01]  /*1c260*/  IMAD.MOV.U32 R48, RZ, RZ, R60 ;  /* 0x000000ffff307224 */ /* 0x000fe200078e003c */
[----:B------:R-:W-:Y:S01]  /*1c270*/  IADD3 R49, PT, PT, R61, -0x40000000, RZ ;  /* 0xc00000003d317810 */ /* 0x000fe20007ffe0ff */
[----:B------:R-:W-:-:S07]  /*1c280*/  IMAD.MOV.U32 R32, RZ, RZ, RZ ;  /* 0x000000ffff207224 */ /* 0x000fce00078e00ff */
.L_x_6757:
[----:B------:R-:W-:Y:S05]  /*1c290*/  BSYNC.RECONVERGENT B2 ;  /* 0x0000000000027941 */ /* 0x000fea0003800200 */
.L_x_6738:
        /* <DEDUP_REMOVED lines=30> */
.L_x_6775:
[----:B------:R-:W-:Y:S05]  /*1c480*/  BSYNC.RECONVERGENT B3 ;  /* 0x0000000000037941 */ /* 0x000fea0003800200 */
.L_x_6774:
        /* <DEDUP_REMOVED lines=63> */
.L_x_6777:
[----:B------:R-:W-:Y:S05]  /*1c880*/  BSYNC.RECONVERGENT B0 ;  /* 0x0000000000007941 */ /* 0x000fea0003800200 */
.L_x_6776:
        /* <DEDUP_REMOVED lines=91> */
.L_x_6781:
[----:B------:R-:W-:Y:S05]  /*1ce40*/  BSYNC.RECONVERGENT B3 ;  /* 0x0000000000037941 */ /* 0x000fea0003800200 */
.L_x_6780:
[----:B------:R-:W-:Y:S01]  /*1ce50*/  DADD R28, R28, R38 ;  /* 0x000000001c1c7229 */ /* 0x000fe20000000026 */
[----:B------:R-:W-:Y:S01]  /*1ce60*/  UMOV UR6, 0x8fb9f87e ;  /* 0x8fb9f87e00067882 */ /* 0x000fe20000000000 */
[----:B------:R-:W-:Y:S02]  /*1ce70*/  UMOV UR7, 0x408633ce ;  /* 0x408633ce00077882 */ /* 0x000fe40000000000 */
[----:B------:R-:W-:-:S06]  /*1ce80*/  DSETP.GE.AND P0, PT, R30, UR6, PT ;  /* 0x000000061e007e2a */ /* 0x000fcc000bf06000 */
[----:B------:R-:W-:Y:S02]  /*1ce90*/  FSEL R30, R28, RZ, !P0 ;  /* 0x000000ff1c1e7208 */ /* 0x000fe40004000000 */
[----:B------:R-:W-:Y:S01]  /*1cea0*/  FSEL R31, R29, +QNAN , !P0 ;  /* 0x7ff000001d1f7808 */ /* 0x000fe20004000000 */
[----:B------:R-:W-:Y:S06]  /*1ceb0*/  BRA `(.L_x_6782) ;  /* 0x00000000005c7947 */ /* 0x000fec0003800000 */
.L_x_6779:
        /* <DEDUP_REMOVED lines=23> */
.L_x_6782:
[----:B------:R-:W-:Y:S05]  /*1d030*/  BSYNC.RECONVERGENT B1 ;  /* 0x0000000000017941 */ /* 0x000fea0003800200 */
.L_x_6778:
        /* <DEDUP_REMOVED lines=29> */
.L_x_6784:
[----:B------:R-:W-:Y:S05]  /*1d210*/  BSYNC.RECONVERGENT B1 ;  /* 0x0000000000017941 */ /* 0x000fea0003800200 */
.L_x_6783:
        /* <DEDUP_REMOVED lines=26> */
.L_x_6786:
[----:B------:R-:W-:Y:S05]  /*1d3c0*/  BSYNC.RECONVERGENT B1 ;  /* 0x0000000000017941 */ /* 0x000fea0003800200 */
.L_x_6785:
        /* <DEDUP_REMOVED lines=24> */
.L_x_6788:
[----:B------:R-:W-:Y:S05]  /*1d550*/  BSYNC.RECONVERGENT B1 ;  /* 0x0000000000017941 */ /* 0x000fea0003800200 */
.L_x_6787:
[----:B------:R-:W-:Y:S02]  /*1d560*/  IMAD.MOV.U32 R28, RZ, RZ, R38 ;  /* 0x000000ffff1c7224 */ /* 0x000fe400078e0026 */
[----:B------:R-:W-:Y:S01]  /*1d570*/  IMAD.MOV.U32 R29, RZ, RZ, R39 ;  /* 0x000000ffff1d7224 */ /* 0x000fe200078e0027 */
[----:B------:R-:W-:Y:S06]  /*1d580*/  BRA `(.L_x_6789) ;  /* 0x0000001000607947 */ /* 0x000fec0003800000 */
.L_x_6773:
        /* <DEDUP_REMOVED lines=59> */
.L_x_6791:
[----:B------:R-:W-:Y:S05]  /*1d940*/  BSYNC.RECONVERGENT B0 ;  /* 0x0000000000007941 */ /* 0x000fea0003800200 */
.L_x_6790:
        /* <DEDUP_REMOVED lines=27> */
.L_x_6793:
[----:B------:R-:W-:Y:S05]  /*1db00*/  BSYNC.RECONVERGENT B3 ;  /* 0x0000000000037941 */ /* 0x000fea0003800200 */
.L_x_6792:
        /* <DEDUP_REMOVED lines=38> */
.L_x_6795:
[----:B------:R-:W-:Y:S05]  /*1dd70*/  BSYNC.RECONVERGENT B3 ;  /* 0x0000000000037941 */ /* 0x000fea0003800200 */
.L_x_6794:
        /* <DEDUP_REMOVED lines=38> */
.L_x_6772:
[----:B------:R-:W-:-:S10]  /*1dfe0*/  DADD R60, R24, -R24 ;  /* 0x00000000183c7229 */ /* 0x000fd40000000818 */
[----:B------:R-:W-:Y:S02]  /*1dff0*/  IMAD.MOV.U32 R28, RZ, RZ, R60 ;  /* 0x000000ffff1c7224 */ /* 0x000fe400078e003c */
[----:B------:R-:W-:Y:S01]  /*1e000*/  IMAD.MOV.U32 R29, RZ, RZ, R61 ;  /* 0x000000ffff1d7224 */ /* 0x000fe200078e003d */
[----:B------:R-:W-:Y:S06]  /*1e010*/  BRA `(.L_x_6789) ;  /* 0x0000000400bc7947 */ /* 0x000fec0003800000 */
.L_x_6771:
        /* <DEDUP_REMOVED lines=36> */
.L_x_6799:
[----:B------:R-:W-:Y:S05]  /*1e260*/  BSYNC.RECONVERGENT B4 ;  /* 0x0000000000047941 */ /* 0x000fea0003800200 */
.L_x_6798:
        /* <DEDUP_REMOVED lines=38> */
.L_x_6801:
[----:B------:R-:W-:Y:S05]  /*1e4d0*/  BSYNC.RECONVERGENT B4 ;  /* 0x0000000000047941 */ /* 0x000fea0003800200 */
.L_x_6800:
        /* <DEDUP_REMOVED lines=31> */
.L_x_6797:
[----:B------:R-:W-:Y:S05]  /*1e6d0*/  BSYNC.RECONVERGENT B3 ;  /* 0x0000000000037941 */ /* 0x000fea0003800200 */
.L_x_6796:
[----:B------:R-:W-:Y:S01]  /*1e6e0*/  LOP3.LUT R29, RZ, 0x80000000, R25, 0xb8, !PT ;  /* 0x80000000ff1d7812 */ /* 0x000fe200078eb819 */
[----:B------:R-:W-:Y:S02]  /*1e6f0*/  VIADD R61, R61, 0xc0000000 ;  /* 0xc00000003d3d7836 */ /* 0x000fe40000000000 */
[----:B------:R-:W-:-:S07]  /*1e700*/  IMAD.MOV.U32 R28, RZ, RZ, RZ ;  /* 0x000000ffff1c7224 */ /* 0x000fce00078e00ff */
.L_x_6789:
[----:B------:R-:W-:Y:S05]  /*1e710*/  BSYNC.RECONVERGENT B2 ;  /* 0x0000000000027941 */ /* 0x000fea0003800200 */
.L_x_6770:
        /* <DEDUP_REMOVED lines=30> */
.L_x_6807:
[----:B------:R-:W-:Y:S05]  /*1e900*/  BSYNC.RECONVERGENT B3 ;  /* 0x0000000000037941 */ /* 0x000fea0003800200 */
.L_x_6806:
        /* <DEDUP_REMOVED lines=63> */
.L_x_6809:
[----:B------:R-:W-:Y:S05]  /*1ed00*/  BSYNC.RECONVERGENT B0 ;  /* 0x0000000000007941 */ /* 0x000fea0003800200 */
.L_x_6808:
        /* <DEDUP_REMOVED lines=91> */
.L_x_6813:
[----:B------:R-:W-:Y:S05]  /*1f2c0*/  BSYNC.RECONVERGENT B3 ;  /* 0x0000000000037941 */ /* 0x000fea0003800200 */
.L_x_6812:
[----:B------:R-:W-:Y:S01]  /*1f2d0*/  DADD R24, R24, R38 ;  /* 0x0000000018187229 */ /* 0x000fe20000000026 */
[----:B------:R-:W-:Y:S01]  /*1f2e0*/  UMOV UR6, 0x8fb9f87e ;  /* 0x8fb9f87e00067882 */ /* 0x000fe20000000000 */
[----:B------:R-:W-:Y:S02]  /*1f2f0*/  UMOV UR7, 0x408633ce ;  /* 0x408633ce00077882 */ /* 0x000fe40000000000 */
[----:B------:R-:W-:-:S06]  /*1f300*/  DSETP.GE.AND P0, PT, R26, UR6, PT ;  /* 0x000000061a007e2a */ /* 0x000fcc000bf06000 */
[----:B------:R-:W-:Y:S02]  /*1f310*/  FSEL R26, R24, RZ, !P0 ;  /* 0x000000ff181a7208 */ /* 0x000fe40004000000 */
[----:B------:R-:W-:Y:S01]  /*1f320*/  FSEL R27, R25, +QNAN , !P0 ;  /* 0x7ff00000191b7808 */ /* 0x000fe20004000000 */
[----:B------:R-:W-:Y:S06]  /*1f330*/  BRA `(.L_x_6814) ;  /* 0x00000000005c7947 */ /* 0x000fec0003800000 */
.L_x_6811:
        /* <DEDUP_REMOVED lines=23> */
.L_x_6814:
[----:B------:R-:W-:Y:S05]  /*1f4b0*/  BSYNC.RECONVERGENT B1 ;  /* 0x0000000000017941 */ /* 0x000fea0003800200 */
.L_x_6810:
        /* <DEDUP_REMOVED lines=29> */
.L_x_6816:
[----:B------:R-:W-:Y:S05]  /*1f690*/  BSYNC.RECONVERGENT B1 ;  /* 0x0000000000017941 */ /* 0x000fea0003800200 */
.L_x_6815:
        /* <DEDUP_REMOVED lines=26> */
.L_x_6818:
[----:B------:R-:W-:Y:S05]  /*1f840*/  BSYNC.RECONVERGENT B1 ;  /* 0x0000000000017941 */ /* 0x000fea0003800200 */
.L_x_6817:
        /* <DEDUP_REMOVED lines=24> */
.L_x_6820:
[----:B------:R-:W-:Y:S05]  /*1f9d0*/  BSYNC.RECONVERGENT B1 ;  /* 0x0000000000017941 */ /* 0x000fea0003800200 */
.L_x_6819:
[----:B------:R-:W-:Y:S02]  /*1f9e0*/  IMAD.MOV.U32 R24, RZ, RZ, R38 ;  /* 0x000000ffff187224 */ /* 0x000fe400078e0026 */
[----:B------:R-:W-:Y:S01]  /*1f9f0*/  IMAD.MOV.U32 R25, RZ, RZ, R39 ;  /* 0x000000ffff197224 */ /* 0x000fe200078e0027 */
[----:B------:R-:W-:Y:S06]  /*1fa00*/  BRA `(.L_x_6821) ;  /* 0x0000001000647947 */ /* 0x000fec0003800000 */
.L_x_6805:
        /* <DEDUP_REMOVED lines=60> */
.L_x_6823:
[----:B------:R-:W-:Y:S05]  /*1fdd0*/  BSYNC.RECONVERGENT B0 ;  /* 0x0000000000007941 */ /* 0x000fea0003800200 */
.L_x_6822:
        /* <DEDUP_REMOVED lines=27> */
.L_x_6825:
[----:B------:R-:W-:Y:S05]  /*1ff90*/  BSYNC.RECONVERGENT B3 ;  /* 0x0000000000037941 */ /* 0x000fea0003800200 */
.L_x_6824:
        /* <DEDUP_REMOVED lines=38> */
.L_x_6827:
[----:B------:R-:W-:Y:S05]  /*20200*/  BSYNC.RECONVERGENT B3 ;  /* 0x0000000000037941 */ /* 0x000fea0003800200 */
.L_x_6826:
        /* <DEDUP_REMOVED lines=38> */
.L_x_6804:
[----:B------:R-:W-:-:S10]  /*20470*/  DADD R62, R20, -R20 ;  /* 0x00000000143e7229 */ /* 0x000fd40000000814 */
[----:B------:R-:W-:Y:S02]  /*20480*/  IMAD.MOV.U32 R24, RZ, RZ, R62 ;  /* 0x000000ffff187224 */ /* 0x000fe400078e003e */
[----:B------:R-:W-:Y:S01]  /*20490*/  IMAD.MOV.U32 R25, RZ, RZ, R63 ;  /* 0x000000ffff197224 */ /* 0x000fe200078e003f */
[----:B------:R-:W-:Y:S06]  /*204a0*/  BRA `(.L_x_6821) ;  /* 0x0000000400bc7947 */ /* 0x000fec0003800000 */
.L_x_6803:
        /* <DEDUP_REMOVED lines=36> */
.L_x_6831:
[----:B------:R-:W-:Y:S05]  /*206f0*/  BSYNC.RECONVERGENT B4 ;  /* 0x0000000000047941 */ /* 0x000fea0003800200 */
.L_x_6830:
        /* <DEDUP_REMOVED lines=38> */
.L_x_6833:
[----:B------:R-:W-:Y:S05]  /*20960*/  BSYNC.RECONVERGENT B4 ;  /* 0x0000000000047941 */ /* 0x000fea0003800200 */
.L_x_6832:
        /* <DEDUP_REMOVED lines=31> */
.L_x_6829:
[----:B------:R-:W-:Y:S05]  /*20b60*/  BSYNC.RECONVERGENT B3 ;  /* 0x0000000000037941 */ /* 0x000fea0003800200 */
.L_x_6828:
[----:B------:R-:W-:Y:S01]  /*20b70*/  LOP3.LUT R25, RZ, 0x80000000, R21, 0xb8, !PT ;  /* 0x80000000ff197812 */ /* 0x000fe200078eb815 */
[----:B------:R-:W-:Y:S02]  /*20b80*/  VIADD R63, R63, 0xc0000000 ;  /* 0xc00000003f3f7836 */ /* 0x000fe40000000000 */
[----:B------:R-:W-:-:S07]  /*20b90*/  IMAD.MOV.U32 R24, RZ, RZ, RZ ;  /* 0x000000ffff187224 */ /* 0x000fce00078e00ff */
.L_x_6821:
[----:B------:R-:W-:Y:S05]  /*20ba0*/  BSYNC.RECONVERGENT B2 ;  /* 0x0000000000027941 */ /* 0x000fea0003800200 */
.L_x_6802:
        /* <DEDUP_REMOVED lines=30> */
.L_x_6839:
[----:B------:R-:W-:Y:S05]  /*20d90*/  BSYNC.RECONVERGENT B3 ;  /* 0x0000000000037941 */ /* 0x000fea0003800200 */
.L_x_6838:
        /* <DEDUP_REMOVED lines=63> */
.L_x_6841:
[----:B------:R-:W-:Y:S05]  /*21190*/  BSYNC.RECONVERGENT B0 ;  /* 0x0000000000007941 */ /* 0x000fea0003800200 */
.L_x_6840:
        /* <DEDUP_REMOVED lines=91> */
.L_x_6845:
[----:B------:R-:W-:Y:S05]  /*21750*/  BSYNC.RECONVERGENT B3 ;  /* 0x0000000000037941 */ /* 0x000fea0003800200 */
.L_x_6844:
[----:B------:R-:W-:Y:S01]  /*21760*/  DADD R20, R20, R38 ;  /* 0x0000000014147229 */ /* 0x000fe20000000026 */
[----:B------:R-:W-:Y:S01]  /*21770*/  UMOV UR6, 0x8fb9f87e ;  /* 0x8fb9f87e00067882 */ /* 0x000fe20000000000 */
[----:B------:R-:W-:Y:S02]  /*21780*/  UMOV UR7, 0x408633ce ;  /* 0x408633ce00077882 */ /* 0x000fe40000000000 */
[----:B------:R-:W-:-:S06]  /*21790*/  DSETP.GE.AND P0, PT, R22, UR6, PT ;  /* 0x0000000616007e2a */ /* 0x000fcc000bf06000 */
[----:B------:R-:W-:Y:S02]  /*217a0*/  FSEL R22, R20, RZ, !P0 ;  /* 0x000000ff14167208 */ /* 0x000fe40004000000 */
[----:B------:R-:W-:Y:S01]  /*217b0*/  FSEL R23, R21, +QNAN , !P0 ;  /* 0x7ff0000015177808 */ /* 0x000fe20004000000 */
[----:B------:R-:W-:Y:S06]  /*217c0*/  BRA `(.L_x_6846) ;  /* 0x00000000005c7947 */ /* 0x000fec0003800000 */
.L_x_6843:
        /* <DEDUP_REMOVED lines=23> */
.L_x_6846:
[----:B------:R-:W-:Y:S05]  /*21940*/  BSYNC.RECONVERGENT B1 ;  /* 0x0000000000017941 */ /* 0x000fea0003800200 */
.L_x_6842:
        /* <DEDUP_REMOVED lines=29> */
.L_x_6848:
[----:B------:R-:W-:Y:S05]  /*21b20*/  BSYNC.RECONVERGENT B1 ;  /* 0x0000000000017941 */ /* 0x000fea0003800200 */
.L_x_6847:
        /* <DEDUP_REMOVED lines=26> */
.L_x_6850:
[----:B------:R-:W-:Y:S05]  /*21cd0*/  BSYNC.RECONVERGENT B1 ;  /* 0x0000000000017941 */ /* 0x000fea0003800200 */
.L_x_6849:
        /* <DEDUP_REMOVED lines=24> */
.L_x_6852:
[----:B------:R-:W-:Y:S05]  /*21e60*/  BSYNC.RECONVERGENT B1 ;  /* 0x0000000000017941 */ /* 0x000fea0003800200 */
.L_x_6851:
[----:B------:R-:W-:Y:S02]  /*21e70*/  IMAD.MOV.U32 R20, RZ, RZ, R38 ;  /* 0x000000ffff147224 */ /* 0x000fe400078e0026 */
[----:B------:R-:W-:Y:S01]  /*21e80*/  IMAD.MOV.U32 R21, RZ, RZ, R39 ;  /* 0x000000ffff157224 */ /* 0x000fe200078e0027 */
[----:B------:R-:W-:Y:S06]  /*21e90*/  BRA `(.L_x_6853) ;  /* 0x0000001000647947 */ /* 0x000fec0003800000 */
.L_x_6837:
        /* <DEDUP_REMOVED lines=60> */
.L_x_6855:
[----:B------:R-:W-:Y:S05]  /*22260*/  BSYNC.RECONVERGENT B0 ;  /* 0x0000000000007941 */ /* 0x000fea0003800200 */
.L_x_6854:
        /* <DEDUP_REMOVED lines=27> */
.L_x_6857:
[----:B------:R-:W-:Y:S05]  /*22420*/  BSYNC.RECONVERGENT B3 ;  /* 0x0000000000037941 */ /* 0x000fea0003800200 */
.L_x_6856:
        /* <DEDUP_REMOVED lines=38> */
.L_x_6859:
[----:B------:R-:W-:Y:S05]  /*22690*/  BSYNC.RECONVERGENT B3 ;  /* 0x0000000000037941 */ /* 0x000fea0003800200 */
.L_x_6858:
        /* <DEDUP_REMOVED lines=38> */
.L_x_6836:
[----:B------:R-:W-:-:S10]  /*22900*/  DADD R64, R16, -R16 ;  /* 0x0000000010407229 */ /* 0x000fd40000000810 */
[----:B------:R-:W-:Y:S02]  /*22910*/  IMAD.MOV.U32 R20, RZ, RZ, R64 ;  /* 0x000000ffff147224 */ /* 0x000fe400078e0040 */
[----:B------:R-:W-:Y:S01]  /*22920*/  IMAD.MOV.U32 R21, RZ, RZ, R65 ;  /* 0x000000ffff157224 */ /* 0x000fe200078e0041 */
[----:B------:R-:W-:Y:S06]  /*22930*/  BRA `(.L_x_6853) ;  /* 0x0000000400bc7947 */ /* 0x000fec0003800000 */
.L_x_6835:
        /* <DEDUP_REMOVED lines=36> */
.L_x_6863:
[----:B------:R-:W-:Y:S05]  /*22b80*/  BSYNC.RECONVERGENT B4 ;  /* 0x0000000000047941 */ /* 0x000fea0003800200 */
.L_x_6862:
        /* <DEDUP_REMOVED lines=38> */
.L_x_6865:
[----:B------:R-:W-:Y:S05]  /*22df0*/  BSYNC.RECONVERGENT B4 ;  /* 0x0000000000047941 */ /* 0x000fea0003800200 */
.L_x_6864:
        /* <DEDUP_REMOVED lines=31> */
.L_x_6861:
[----:B------:R-:W-:Y:S05]  /*22ff0*/  BSYNC.RECONVERGENT B3 ;  /* 0x0000000000037941 */ /* 0x000fea0003800200 */
.L_x_6860:
[----:B------:R-:W-:Y:S01]  /*23000*/  LOP3.LUT R21, RZ, 0x80000000, R17, 0xb8, !PT ;  /* 0x80000000ff157812 */ /* 0x000fe200078eb811 */
[----:B------:R-:W-:Y:S02]  /*23010*/  VIADD R65, R65, 0xc0000000 ;  /* 0xc000000041417836 */ /* 0x000fe40000000000 */
[----:B------:R-:W-:-:S07]  /*23020*/  IMAD.MOV.U32 R20, RZ, RZ, RZ ;  /* 0x000000ffff147224 */ /* 0x000fce00078e00ff */
.L_x_6853:
[----:B------:R-:W-:Y:S05]  /*23030*/  BSYNC.RECONVERGENT B2 ;  /* 0x0000000000027941 */ /* 0x000fea0003800200 */
.L_x_6834:
        /* <DEDUP_REMOVED lines=30> */
.L_x_6871:
[----:B------:R-:W-:Y:S05]  /*23220*/  BSYNC.RECONVERGENT B3 ;  /* 0x0000000000037941 */ /* 0x000fea0003800200 */
.L_x_6870:
        /* <DEDUP_REMOVED lines=63> */
.L_x_6873:
[----:B------:R-:W-:Y:S05]  /*23620*/  BSYNC.RECONVERGENT B0 ;  /* 0x0000000000007941 */ /* 0x000fea0003800200 */
.L_x_6872:
        /* <DEDUP_REMOVED lines=91> */
.L_x_6877:
[----:B------:R-:W-:Y:S05]  /*23be0*/  BSYNC.RECONVERGENT B3 ;  /* 0x0000000000037941 */ /* 0x000fea0003800200 */
.L_x_6876:
[----:B------:R-:W-:Y:S01]  /*23bf0*/  DADD R16, R16, R38 ;  /* 0x0000000010107229 */ /* 0x000fe20000000026 */
[----:B------:R-:W-:Y:S01]  /*23c00*/  UMOV UR6, 0x8fb9f87e ;  /* 0x8fb9f87e00067882 */ /* 0x000fe20000000000 */
[----:B------:R-:W-:Y:S02]  /*23c10*/  UMOV UR7, 0x408633ce ;  /* 0x408633ce00077882 */ /* 0x000fe40000000000 */
[----:B------:R-:W-:-:S06]  /*23c20*/  DSETP.GE.AND P0, PT, R18, UR6, PT ;  /* 0x0000000612007e2a */ /* 0x000fcc000bf06000 */
[----:B------:R-:W-:Y:S02]  /*23c30*/  FSEL R18, R16, RZ, !P0 ;  /* 0x000000ff10127208 */ /* 0x000fe40004000000 */
[----:B------:R-:W-:Y:S01]  /*23c40*/  FSEL R19, R17, +QNAN , !P0 ;  /* 0x7ff0000011137808 */ /* 0x000fe20004000000 */
[----:B------:R-:W-:Y:S06]  /*23c50*/  BRA `(.L_x_6878) ;  /* 0x00000000005c7947 */ /* 0x000fec0003800000 */
.L_x_6875:
        /* <DEDUP_REMOVED lines=23> */
.L_x_6878:
[----:B------:R-:W-:Y:S05]  /*23dd0*/  BSYNC.RECONVERGENT B1 ;  /* 0x0000000000017941 */ /* 0x000fea0003800200 */
.L_x_6874:
        /* <DEDUP_REMOVED lines=29> */
.L_x_6880:
[----:B------:R-:W-:Y:S05]  /*23fb0*/  BSYNC.RECONVERGENT B1 ;  /* 0x0000000000017941 */ /* 0x000fea0003800200 */
.L_x_6879:
        /* <DEDUP_REMOVED lines=26> */
.L_x_6882:
[----:B------:R-:W-:Y:S05]  /*24160*/  BSYNC.RECONVERGENT B1 ;  /* 0x0000000000017941 */ /* 0x000fea0003800200 */
.L_x_6881:
        /* <DEDUP_REMOVED lines=24> */
.L_x_6884:
[----:B------:R-:W-:Y:S05]  /*242f0*/  BSYNC.RECONVERGENT B1 ;  /* 0x0000000000017941 */ /* 0x000fea0003800200 */
.L_x_6883:
[----:B------:R-:W-:Y:S02]  /*24300*/  IMAD.MOV.U32 R16, RZ, RZ, R38 ;  /* 0x000000ffff107224 */ /* 0x000fe400078e0026 */
[----:B------:R-:W-:Y:S01]  /*24310*/  IMAD.MOV.U32 R17, RZ, RZ, R39 ;  /* 0x000000ffff117224 */ /* 0x000fe200078e0027 */
[----:B------:R-:W-:Y:S06]  /*24320*/  BRA `(.L_x_6885) ;  /* 0x0000001000687947 */ /* 0x000fec0003800000 */
.L_x_6869:
        /* <DEDUP_REMOVED lines=60> */
.L_x_6887:
[----:B------:R-:W-:Y:S05]  /*246f0*/  BSYNC.RECONVERGENT B0 ;  /* 0x0000000000007941 */ /* 0x000fea0003800200 */
.L_x_6886:
        /* <DEDUP_REMOVED lines=27> */
.L_x_6889:
[----:B------:R-:W-:Y:S05]  /*248b0*/  BSYNC.RECONVERGENT B3 ;  /* 0x0000000000037941 */ /* 0x000fea0003800200 */
.L_x_6888:
        /* <DEDUP_REMOVED lines=38> */
.L_x_6891:
[----:B------:R-:W-:Y:S05]  /*24b20*/  BSYNC.RECONVERGENT B3 ;  /* 0x0000000000037941 */ /* 0x000fea0003800200 */
.L_x_6890:
        /* <DEDUP_REMOVED lines=38> */
.L_x_6868:
[----:B------:R-:W-:-:S10]  /*24d90*/  DADD R66, R12, -R12 ;  /* 0x000000000c427229 */ /* 0x000fd4000000080c */
[----:B------:R-:W-:Y:S02]  /*24da0*/  IMAD.MOV.U32 R16, RZ, RZ, R66 ;  /* 0x000000ffff107224 */ /* 0x000fe400078e0042 */
[----:B------:R-:W-:Y:S01]  /*24db0*/  IMAD.MOV.U32 R17, RZ, RZ, R67 ;  /* 0x000000ffff117224 */ /* 0x000fe200078e0043 */
[----:B------:R-:W-:Y:S06]  /*24dc0*/  BRA `(.L_x_6885) ;  /* 0x0000000400c07947 */ /* 0x000fec0003800000 */
.L_x_6867:
        /* <DEDUP_REMOVED lines=37> */
.L_x_6895:
[----:B------:R-:W-:Y:S05]  /*25020*/  BSYNC.RECONVERGENT B4 ;  /* 0x0000000000047941 */ /* 0x000fea0003800200 */
.L_x_6894:
        /* <DEDUP_REMOVED lines=38> */
.L_x_6897:
[----:B------:R-:W-:Y:S05]  /*25290*/  BSYNC.RECONVERGENT B4 ;  /* 0x0000000000047941 */ /* 0x000fea0003800200 */
.L_x_6896:
        /* <DEDUP_REMOVED lines=31> */
.L_x_6893:
[----:B------:R-:W-:Y:S05]  /*25490*/  BSYNC.RECONVERGENT B3 ;  /* 0x0000000000037941 */ /* 0x000fea0003800200 */
.L_x_6892:
[----:B------:R-:W-:Y:S01]  /*254a0*/  LOP3.LUT R17, RZ, 0x80000000, R13, 0xb8, !PT ;  /* 0x80000000ff117812 */ /* 0x000fe200078eb80d */
[----:B------:R-:W-:Y:S02]  /*254b0*/  IMAD.MOV.U32 R67, RZ, RZ, R23 ;  /* 0x000000ffff437224 */ /* 0x000fe400078e0017 */
[----:B------:R-:W-:-:S07]  /*254c0*/  IMAD.MOV.U32 R16, RZ, RZ, RZ ;  /* 0x000000ffff107224 */ /* 0x000fce00078e00ff */
.L_x_6885:
[----:B------:R-:W-:Y:S05]  /*254d0*/  BSYNC.RECONVERGENT B2 ;  /* 0x0000000000027941 */ /* 0x000fea0003800200 */
.L_x_6866:
        /* <DEDUP_REMOVED lines=17> */
        .weak           $__internal_10_$__cuda_sm20_div_rn_f64_full
        .type           $__internal_10_$__cuda_sm20_div_rn_f64_full,@function
        .size           $__internal_10_$__cuda_sm20_div_rn_f64_full,($__internal_11_$__cuda_sm20_dsqrt_rn_f64_mediumpath_v1 - $__internal_10_$__cuda_sm20_div_rn_f64_full)
$__internal_10_$__cuda_sm20_div_rn_f64_full:
        /* <DEDUP_REMOVED lines=72> */
.L_x_6899:
        /* <DEDUP_REMOVED lines=17> */
.L_x_6902:
[----:B------:R-:W-:Y:S01]  /*25b80*/  LOP3.LUT R38, R51, 0x80000, RZ, 0xfc, !PT ;  /* 0x0008000033267812 */ /* 0x000fe200078efcff */
[----:B------:R-:W-:-:S04]  /*25b90*/  IMAD.MOV.U32 R68, RZ, RZ, R50 ;  /* 0x000000ffff447224 */ /* 0x000fc800078e0032 */
[----:B------:R-:W-:Y:S01]  /*25ba0*/  IMAD.MOV.U32 R69, RZ, RZ, R38 ;  /* 0x000000ffff457224 */ /* 0x000fe200078e0026 */
[----:B------:R-:W-:Y:S06]  /*25bb0*/  BRA `(.L_x_6900) ;  /* 0x00000000000c7947 */ /* 0x000fec0003800000 */
.L_x_6901:
[----:B------:R-:W-:Y:S01]  /*25bc0*/  LOP3.LUT R38, R57, 0x80000, RZ, 0xfc, !PT ;  /* 0x0008000039267812 */ /* 0x000fe200078efcff */
[----:B------:R-:W-:-:S03]  /*25bd0*/  IMAD.MOV.U32 R68, RZ, RZ, R56 ;  /* 0x000000ffff447224 */ /* 0x000fc600078e0038 */
[----:B------:R-:W-:-:S07]  /*25be0*/  MOV R69, R38 ;  /* 0x0000002600457202 */ /* 0x000fce0000000f00 */
.L_x_6900:
[----:B------:R-:W-:Y:S05]  /*25bf0*/  BSYNC.RECONVERGENT B0 ;  /* 0x0000000000007941 */ /* 0x000fea0003800200 */
.L_x_6898:
[----:B------:R-:W-:Y:S02]  /*25c00*/  IMAD.MOV.U32 R41, RZ, RZ, 0x0 ;  /* 0x00000000ff297424 */ /* 0x000fe400078e00ff */
[----:B------:R-:W-:Y:S02]  /*25c10*/  IMAD.MOV.U32 R39, RZ, RZ, R68 ;  /* 0x000000ffff277224 */ /* 0x000fe400078e0044 */
[----:B------:R-:W-:Y:S01]  /*25c20*/  IMAD.MOV.U32 R38, RZ, RZ, R69 ;  /* 0x000000ffff267224 */ /* 0x000fe200078e0045 */
[----:B------:R-:W-:Y:S06]  /*25c30*/  RET.REL.NODEC R40 `(_ZN2at6native29vectorized_elementwise_kernelILi4EZZZNS0_15tan_kernel_cudaERNS_18TensorIteratorBaseEENKUlvE_clEvENKUlvE_clEvEUlN3c107complexIdEEE_St5arrayIPcLm2EEEEviT0_T1_) ;  /* 0xfffffda028f07950 */ /* 0x000fec0003c3ffff */
        .weak           $__internal_11_$__cuda_sm20_dsqrt_rn_f64_mediumpath_v1
        .type           $__internal_11_$__cuda_sm20_dsqrt_rn_f64_mediumpath_v1,@function
        .size           $__internal_11_$__cuda_sm20_dsqrt_rn_f64_mediumpath_v1,($_ZN2at6native29vectorized_elementwise_kernelILi4EZZZNS0_15tan_kernel_cudaERNS_18TensorIteratorBaseEENKUlvE_clEvENKUlvE_clEvEUlN3c107complexIdEEE_St5arrayIPcLm2EEEEviT0_T1_$__internal_trig_reduction_slowpathd - $__internal_11_$__cuda_sm20_dsqrt_rn_f64_mediumpath_v1)
$__internal_11_$__cuda_sm20_dsqrt_rn_f64_mediumpath_v1:
        /* <DEDUP_REMOVED lines=17> */
.L_x_6904:
        /* <DEDUP_REMOVED lines=24> */
.L_x_6906:
[----:B------:R-:W-:-:S11]  /*25ed0*/  DADD R40, R52, R52 ;  /* 0x0000000034287229 */ /* 0x000fd60000000034 */
.L_x_6905:
[----:B------:R-:W-:Y:S05]  /*25ee0*/  BSYNC.RECONVERGENT B0 ;  /* 0x0000000000007941 */ /* 0x000fea0003800200 */
.L_x_6903:
[----:B------:R-:W-:Y:S02]  /*25ef0*/  IMAD.MOV.U32 R42, RZ, RZ, R38 ;  /* 0x000000ffff2a7224 */ /* 0x000fe400078e0026 */
[----:B------:R-:W-:Y:S02]  /*25f00*/  IMAD.MOV.U32 R43, RZ, RZ, 0x0 ;  /* 0x00000000ff2b7424 */ /* 0x000fe400078e00ff */
[----:B------:R-:W-:Y:S02]  /*25f10*/  IMAD.MOV.U32 R39, RZ, RZ, R41 ;  /* 0x000000ffff277224 */ /* 0x000fe400078e0029 */
[----:B------:R-:W-:Y:S05]  /*25f20*/  RET.REL.NODEC R42 `(_ZN2at6native29vectorized_elementwise_kernelILi4EZZZNS0_15tan_kernel_cudaERNS_18TensorIteratorBaseEENKUlvE_clEvENKUlvE_clEvEUlN3c107complexIdEEE_St5arrayIPcLm2EEEEviT0_T1_) ;  /* 0xfffffda02a347950 */ /* 0x000fea0003c3ffff */
        .type           $_ZN2at6native29vectorized_elementwise_kernelILi4EZZZNS0_15tan_kernel_cudaERNS_18TensorIteratorBaseEENKUlvE_clEvENKUlvE_clEvEUlN3c107complexIdEEE_St5arrayIPcLm2EEEEviT0_T1_$__internal_trig_reduction_slowpathd,@function
        .size           $_ZN2at6native29vectorized_elementwise_kernelILi4EZZZNS0_15tan_kernel_cudaERNS_18TensorIteratorBaseEENKUlvE_clEvENKUlvE_clEvEUlN3c107complexIdEEE_St5arrayIPcLm2EEEEviT0_T1_$__internal_trig_reduction_slowpathd,(.L_x_7488 - $_ZN2at6native29vectorized_elementwise_kernelILi4EZZZNS0_15tan_kernel_cudaERNS_18TensorIteratorBaseEENKUlvE_clEvENKUlvE_clEvEUlN3c107complexIdEEE_St5arrayIPcLm2EEEEviT0_T1_$__internal_trig_reduction_slowpathd)
$_ZN2at6native29vectorized_elementwise_kernelILi4EZZZNS0_15tan_kernel_cudaERNS_18TensorIteratorBaseEENKUlvE_clEvENKUlvE_clEvEUlN3c107complexIdEEE_St5arrayIPcLm2EEEEviT0_T1_$__internal_trig_reduction_slowpathd:
        /* <DEDUP_REMOVED lines=25> */
.L_x_6911:
        /* <DEDUP_REMOVED lines=30> */
.L_x_6910:
[----:B------:R-:W-:-:S07]  /*262a0*/  IMAD.MOV.U32 R39, RZ, RZ, R43 ;  /* 0x000000ffff277224 */ /* 0x000fce00078e002b */
.L_x_6909:
[----:B------:R-:W-:Y:S05]  /*262b0*/  BSYNC.RECONVERGENT B0 ;  /* 0x0000000000007941 */ /* 0x000fea0003800200 */
.L_x_6908:
        /* <DEDUP_REMOVED lines=60> */
.L_x_6913:
[----:B------:R-:W-:Y:S05]  /*26680*/  BSYNC.RECONVERGENT B0 ;  /* 0x0000000000007941 */ /* 0x000fea0003800200 */
.L_x_6912:
        /* <DEDUP_REMOVED lines=36> */
.L_x_6907:
[----:B------:R-:W-:Y:S02]  /*268d0*/  IMAD.MOV.U32 R57, RZ, RZ, 0x0 ;  /* 0x00000000ff397424 */ /* 0x000fe400078e00ff */
[----:B------:R-:W-:Y:S02]  /*268e0*/  IMAD.MOV.U32 R43, RZ, RZ, R42 ;  /* 0x000000ffff2b7224 */ /* 0x000fe400078e002a */
[----:B------:R-:W-:Y:S01]  /*268f0*/  IMAD.MOV.U32 R42, RZ, RZ, R40 ;  /* 0x000000ffff2a7224 */ /* 0x000fe200078e0028 */
[----:B------:R-:W-:Y:S06]  /*26900*/  RET.REL.NODEC R56 `(_ZN2at6native29vectorized_elementwise_kernelILi4EZZZNS0_15tan_kernel_cudaERNS_18TensorIteratorBaseEENKUlvE_clEvENKUlvE_clEvEUlN3c107complexIdEEE_St5arrayIPcLm2EEEEviT0_T1_) ;  /* 0xfffffd9438bc7950 */ /* 0x000fec0003c3ffff */
.L_x_6914:
        /* <DEDUP_REMOVED lines=15> */
.L_x_7488:


//--------------------- .text._ZN2at6native29vectorized_elementwise_kernelILi8EZZZNS0_15tan_kernel_cudaERNS_18TensorIteratorBaseEENKUlvE_clEvENKUlvE_clEvEUlN3c107complexIdEEE_St5arrayIPcLm2EEEEviT0_T1_ --------------------------
	.section	.text._ZN2at6native29vectorized_elementwise_kernelILi8EZZZNS0_15tan_kernel_cudaERNS_18TensorIteratorBaseEENKUlvE_clEvENKUlvE_clEvEUlN3c107complexIdEEE_St5arrayIPcLm2EEEEviT0_T1_,"ax",@progbits
	.align	128
        .global         _ZN2at6native29vectorized_elementwise_kernelILi8EZZZNS0_15tan_kernel_cudaERNS_18TensorIteratorBaseEENKUlvE_clEvENKUlvE_clEvEUlN3c107complexIdEEE_St5arrayIPcLm2EEEEviT0_T1_
        .type           _ZN2at6native29vectorized_elementwise_kernelILi8EZZZNS0_15tan_kernel_cudaERNS_18TensorIteratorBaseEENKUlvE_clEvENKUlvE_clEvEUlN3c107complexIdEEE_St5arrayIPcLm2EEEEviT0_T1_,@function
        .size           _ZN2at6native29vectorized_elementwise_kernelILi8EZZZNS0_15tan_kernel_cudaERNS_18TensorIteratorBaseEENKUlvE_clEvENKUlvE_clEvEUlN3c107complexIdEEE_St5arrayIPcLm2EEEEviT0_T1_,(.L_x_7491 - _ZN2at6native29vectorized_elementwise_kernelILi8EZZZNS0_15tan_kernel_cudaERNS_18TensorIteratorBaseEENKUlvE_clEvENKUlvE_clEvEUlN3c107complexIdEEE_St5arrayIPcLm2EEEEviT0_T1_)
        .other          _ZN2at6native29vectorized_elementwise_kernelILi8EZZZNS0_15tan_kernel_cudaERNS_18TensorIteratorBaseEENKUlvE_clEvENKUlvE_clEvEUlN3c107complexIdEEE_St5arrayIPcLm2EEEEviT0_T1_,@"STO_CUDA_ENTRY STV_DEFAULT"
_ZN2at6native29vectorized_elementwise_kernelILi8EZZZNS0_15tan_kernel_cudaERNS_18TensorIteratorBaseEENKUlvE_clEvENKUlvE_clEvEUlN3c107complexIdEEE_St5arrayIPcLm2EEEEviT0_T1_:
.text._ZN2at6native29vectorized_elementwise_kernelILi8EZZZNS0_15tan_kernel_cudaERNS_18TensorIteratorBaseEENKUlvE_clEvENKUlvE_clEvEUlN3c107complexIdEEE_St5arrayIPcLm2EEEEviT0_T1_:
        /* <DEDUP_REMOVED lines=50> */
[----:B---3--:R-:W-:Y:S01]  /*0320*/  @!P4 IMAD.WIDE.U32 R26, R27, 0x10, R8 ;  /* 0x000000101b1ac825 */ /* 0x008fe200078e0008 */
[----:B------:R-:W-:-:S03]  /*0330*/  @!P0 IADD3 R9, PT, PT, R0, R2, RZ ;  /* 0x0000000200098210 */ /* 0x000fc60007ffe0ff */
[----:B----4-:R-:W-:-:S04]  /*0340*/  @!P3 IMAD.WIDE.U32 R36, R13, 0x10, R36 ;  /* 0x000000100d24b825 */ /* 0x010fc800078e0024 */
        /* <DEDUP_REMOVED lines=9> */
[----:B------:R-:W-:Y:S02]  /*03e0*/  CS2R R12, SRZ ;  /* 0x00000000000c7805 */ /* 0x000fe4000001ff00 */
        /* <DEDUP_REMOVED lines=52> */
[----:B------:R-:W-:Y:S05]  /*0730*/  CALL.REL.NOINC `($_ZN2at6native29vectorized_elementwise_kernelILi8EZZZNS0_15tan_kernel_cudaERNS_18TensorIteratorBaseEENKUlvE_clEvENKUlvE_clEvEUlN3c107complexIdEEE_St5arrayIPcLm2EEEEviT0_T1_$__internal_trig_reduction_slowpathd) ;  /* 0x0000025400cc7944 */ /* 0x000fea0003c00000 */
[----:B------:R-:W-:Y:S02]  /*0740*/  IMAD.MOV.U32 R31, RZ, RZ, R41 ;  /* 0x000000ffff1f7224 */ /* 0x000fe400078e0029 */
[----:B------:R-:W-:Y:S02]  /*0750*/  IMAD.MOV.U32 R50, RZ, RZ, R42 ;  /* 0x000000ffff327224 */ /* 0x000fe400078e002a */
[----:B------:R-:W-:-:S07]  /*0760*/  IMAD.MOV.U32 R51, RZ, RZ, R43 ;  /* 0x000000ffff337224 */ /* 0x000fce00078e002b */
.L_x_6924:
[----:B------:R-:W-:Y:S05]  /*0770*/  BSYNC.RECONVERGENT B5 ;  /* 0x0000000000057941 */ /* 0x000fea0003800200 */
.L_x_6923:
        /* <DEDUP_REMOVED lines=38> */
.L_x_6926:
[----:B------:R-:W-:Y:S05]  /*09e0*/  BSYNC.RECONVERGENT B5 ;  /* 0x0000000000057941 */ /* 0x000fea0003800200 */
.L_x_6925:
        /* <DEDUP_REMOVED lines=31> */
.L_x_6922:
[----:B------:R-:W-:Y:S05]  /*0be0*/  BSYNC.RECONVERGENT B4 ;  /* 0x0000000000047941 */ /* 0x000fea0003800200 */
.L_x_6921:
[----:B------:R-:W-:Y:S01]  /*0bf0*/  VIADD R49, R49, 0xc0000000 ;  /* 0xc000000031317836 */ /* 0x000fe20000000000 */
[----:B------:R-:W-:Y:S01]  /*0c00*/  LOP3.LUT R25, RZ, 0x80000000, R29, 0xb8, !PT ;  /* 0x80000000ff197812 */ /* 0x000fe200078eb81d */
[----:B------:R-:W-:Y:S01]  /*0c10*/  IMAD.MOV.U32 R24, RZ, RZ, RZ ;  /* 0x000000ffff187224 */ /* 0x000fe200078e00ff */
[----:B------:R-:W-:Y:S06]  /*0c20*/  BRA `(.L_x_6920) ;  /* 0x0000001c003c7947 */ /* 0x000fec0003800000 */
.L_x_6919:
        /* <DEDUP_REMOVED lines=67> */
.L_x_6929:
[----:B------:R-:W-:Y:S05]  /*1060*/  BSYNC.RECONVERGENT B0 ;  /* 0x0000000000007941 */ /* 0x000fea0003800200 */
.L_x_6928:
        /* <DEDUP_REMOVED lines=27> */
.L_x_6931:
[----:B------:R-:W-:Y:S05]  /*1220*/  BSYNC.RECONVERGENT B4 ;  /* 0x0000000000047941 */ /* 0x000fea0003800200 */
.L_x_6930:
        /* <DEDUP_REMOVED lines=38> */
.L_x_6933:
[----:B------:R-:W-:Y:S05]  /*1490*/  BSYNC.RECONVERGENT B4 ;  /* 0x0000000000047941 */ /* 0x000fea0003800200 */
.L_x_6932:
        /* <DEDUP_REMOVED lines=38> */
.L_x_6927:
        /* <DEDUP_REMOVED lines=20> */
[----:B------:R-:W-:Y:S05]  /*1840*/  CALL.REL.NOINC `($_ZN2at6native29vectorized_elementwise_kernelILi8EZZZNS0_15tan_kernel_cudaERNS_18TensorIteratorBaseEENKUlvE_clEvENKUlvE_clEvEUlN3c107complexIdEEE_St5arrayIPcLm2EEEEviT0_T1_$__internal_trig_reduction_slowpathd) ;  /* 0x0000024400887944 */ /* 0x000fea0003c00000 */
.L_x_6935:
[----:B------:R-:W-:Y:S05]  /*1850*/  BSYNC.RECONVERGENT B4 ;  /* 0x0000000000047941 */ /* 0x000fea0003800200 */
.L_x_6934:
        /* <DEDUP_REMOVED lines=63> */
.L_x_6937:
[----:B------:R-:W-:Y:S05]  /*1c50*/  BSYNC.RECONVERGENT B0 ;  /* 0x0000000000007941 */ /* 0x000fea0003800200 */
.L_x_6936:
        /* <DEDUP_REMOVED lines=29> */
.L_x_6939:
        /* <DEDUP_REMOVED lines=82> */
[----:B------:R-:W-:Y:S05]  /*2350*/  CALL.REL.NOINC `($__internal_12_$__cuda_sm20_div_rn_f64_full) ;  /* 0x0000023000747944 */ /* 0x000fea0003c00000 */
[----:B------:R-:W-:-:S04]  /*2360*/  LOP3.LUT R39, R39, R38, RZ, 0x3c, !PT ;  /* 0x0000002627277212 */ /* 0x000fc800078e3cff */
[----:B------:R-:W-:-:S04]  /*2370*/  LOP3.LUT R38, R39, R38, RZ, 0x3c, !PT ;  /* 0x0000002627267212 */ /* 0x000fc800078e3cff */
[----:B------:R-:W-:-:S07]  /*2380*/  LOP3.LUT R39, R39, R38, RZ, 0x3c, !PT ;  /* 0x0000002627277212 */ /* 0x000fce00078e3cff */
.L_x_6942:
[----:B------:R-:W-:Y:S05]  /*2390*/  BSYNC.RECONVERGENT B4 ;  /* 0x0000000000047941 */ /* 0x000fea0003800200 */
.L_x_6941:
[----:B------:R-:W-:Y:S01]  /*23a0*/  DADD R28, R28, R38 ;  /* 0x000000001c1c7229 */ /* 0x000fe20000000026 */
[----:B------:R-:W-:Y:S01]  /*23b0*/  UMOV UR6, 0x8fb9f87e ;  /* 0x8fb9f87e00067882 */ /* 0x000fe20000000000 */
[----:B------:R-:W-:Y:S02]  /*23c0*/  UMOV UR7, 0x408633ce ;  /* 0x408633ce00077882 */ /* 0x000fe40000000000 */
[----:B------:R-:W-:-:S06]  /*23d0*/  DSETP.GE.AND P0, PT, R30, UR6, PT ;  /* 0x000000061e007e2a */ /* 0x000fcc000bf06000 */
[----:B------:R-:W-:Y:S02]  /*23e0*/  FSEL R30, R28, RZ, !P0 ;  /* 0x000000ff1c1e7208 */ /* 0x000fe40004000000 */
[----:B------:R-:W-:-:S07]  /*23f0*/  FSEL R31, R29, +QNAN , !P0 ;  /* 0x7ff000001d1f7808 */ /* 0x000fce0004000000 */
.L_x_6940:
[----:B------:R-:W-:Y:S05]  /*2400*/  BSYNC.RECONVERGENT B1 ;  /* 0x0000000000017941 */ /* 0x000fea0003800200 */
.L_x_6938:
        /* <DEDUP_REMOVED lines=26> */
[----:B------:R-:W-:Y:S05]  /*25b0*/  CALL.REL.NOINC `($__internal_13_$__cuda_sm20_dsqrt_rn_f64_mediumpath_v1) ;  /* 0x0000023400707944 */ /* 0x000fea0003c00000 */
[----:B------:R-:W-:Y:S02]  /*25c0*/  IMAD.MOV.U32 R36, RZ, RZ, R40 ;  /* 0x000000ffff247224 */ /* 0x000fe400078e0028 */
[----:B------:R-:W-:-:S07]  /*25d0*/  IMAD.MOV.U32 R37, RZ, RZ, R39 ;  /* 0x000000ffff257224 */ /* 0x000fce00078e0027 */
.L_x_6944:
[----:B------:R-:W-:Y:S05]  /*25e0*/  BSYNC.RECONVERGENT B1 ;  /* 0x0000000000017941 */ /* 0x000fea0003800200 */
.L_x_6943:
        /* <DEDUP_REMOVED lines=23> */
[----:B------:R-:W-:Y:S05]  /*2760*/  CALL.REL.NOINC `($__internal_12_$__cuda_sm20_div_rn_f64_full) ;  /* 0x0000022c00707944 */ /* 0x000fea0003c00000 */
[----:B------:R-:W-:Y:S02]  /*2770*/  IMAD.MOV.U32 R48, RZ, RZ, R39 ;  /* 0x000000ffff307224 */ /* 0x000fe400078e0027 */
[----:B------:R-:W-:-:S07]  /*2780*/  IMAD.MOV.U32 R49, RZ, RZ, R38 ;  /* 0x000000ffff317224 */ /* 0x000fce00078e0026 */
.L_x_6946:
[----:B------:R-:W-:Y:S05]  /*2790*/  BSYNC.RECONVERGENT B1 ;  /* 0x0000000000017941 */ /* 0x000fea0003800200 */
.L_x_6945:
        /* <DEDUP_REMOVED lines=21> */
[----:B------:R-:W-:Y:S01]  /*28f0*/  MOV R24, R39 ;  /* 0x0000002700187202 */ /* 0x000fe20000000f00 */
[----:B------:R-:W-:-:S07]  /*2900*/  IMAD.MOV.U32 R25, RZ, RZ, R38 ;  /* 0x000000ffff197224 */ /* 0x000fce00078e0026 */
.L_x_6947:
[----:B------:R-:W-:Y:S05]  /*2910*/  BSYNC.RECONVERGENT B1 ;  /* 0x0000000000017941 */ /* 0x000fea0003800200 */
.L_x_6920:
[----:B------:R-:W-:Y:S05]  /*2920*/  BSYNC.RECONVERGENT B2 ;  /* 0x0000000000027941 */ /* 0x000fea0003800200 */
.L_x_6918:
[----:B------:R-:W-:-:S11]  /*2930*/  DADD R26, -RZ, -R48 ;  /* 0x00000000ff1a7229 */ /* 0x000fd60000000930 */
.L_x_6917:
[----:B------:R-:W-:Y:S05]  /*2940*/  BSYNC.RECONVERGENT B3 ;  /* 0x0000000000037941 */ /* 0x000fea0003800200 */
.L_x_6916:
        /* <DEDUP_REMOVED lines=36> */
.L_x_6955:
[----:B------:R-:W-:Y:S05]  /*2b90*/  BSYNC.RECONVERGENT B4 ;  /* 0x0000000000047941 */ /* 0x000fea0003800200 */
.L_x_6954:
        /* <DEDUP_REMOVED lines=63> */
.L_x_6957:
[----:B------:R-:W-:Y:S05]  /*2f90*/  BSYNC.RECONVERGENT B0 ;  /* 0x0000000000007941 */ /* 0x000fea0003800200 */
.L_x_6956:
        /* <DEDUP_REMOVED lines=91> */
.L_x_6961:
[----:B------:R-:W-:Y:S05]  /*3550*/  BSYNC.RECONVERGENT B4 ;  /* 0x0000000000047941 */ /* 0x000fea0003800200 */
.L_x_6960:
[----:B------:R-:W-:Y:S01]  /*3560*/  DADD R32, R32, R38 ;  /* 0x0000000020207229 */ /* 0x000fe20000000026 */
[----:B------:R-:W-:Y:S01]  /*3570*/  UMOV UR6, 0x8fb9f87e ;  /* 0x8fb9f87e00067882 */ /* 0x000fe20000000000 */
[----:B------:R-:W-:Y:S02]  /*3580*/  UMOV UR7, 0x408633ce ;  /* 0x408633ce00077882 */ /* 0x000fe40000000000 */
[----:B------:R-:W-:-:S06]  /*3590*/  DSETP.GE.AND P0, PT, R34, UR6, PT ;  /* 0x0000000622007e2a */ /* 0x000fcc000bf06000 */
[----:B------:R-:W-:Y:S02]  /*35a0*/  FSEL R34, R32, RZ, !P0 ;  /* 0x000000ff20227208 */ /* 0x000fe40004000000 */
[----:B------:R-:W-:Y:S01]  /*35b0*/  FSEL R35, R33, +QNAN , !P0 ;  /* 0x7ff0000021237808 */ /* 0x000fe20004000000 */
[----:B------:R-:W-:Y:S06]  /*35c0*/  BRA `(.L_x_6962) ;  /* 0x00000000005c7947 */ /* 0x000fec0003800000 */
.L_x_6959:
        /* <DEDUP_REMOVED lines=23> */
.L_x_6962:
[----:B------:R-:W-:Y:S05]  /*3740*/  BSYNC.RECONVERGENT B1 ;  /* 0x0000000000017941 */ /* 0x000fea0003800200 */
.L_x_6958:
        /* <DEDUP_REMOVED lines=29> */
.L_x_6964:
[----:B------:R-:W-:Y:S05]  /*3920*/  BSYNC.RECONVERGENT B1 ;  /* 0x0000000000017941 */ /* 0x000fea0003800200 */
.L_x_6963:
        /* <DEDUP_REMOVED lines=26> */
.L_x_6966:
[----:B------:R-:W-:Y:S05]  /*3ad0*/  BSYNC.RECONVERGENT B1 ;  /* 0x0000000000017941 */ /* 0x000fea0003800200 */
.L_x_6965:
        /* <DEDUP_REMOVED lines=21> */
[----:B------:R-:W-:Y:S02]  /*3c30*/  IMAD.MOV.U32 R28, RZ, RZ, R39 ;  /* 0x000000ffff1c7224 */ /* 0x000fe400078e0027 */
[----:B------:R-:W-:-:S07]  /*3c40*/  IMAD.MOV.U32 R29, RZ, RZ, R38 ;  /* 0x000000ffff1d7224 */ /* 0x000fce00078e0026 */
.L_x_6968:
[----:B------:R-:W-:Y:S05]  /*3c50*/  BSYNC.RECONVERGENT B1 ;  /* 0x0000000000017941 */ /* 0x000fea0003800200 */
.L_x_6967:
[----:B------:R-:W-:Y:S05]  /*3c60*/  BRA `(.L_x_6969) ;  /* 0x0000001000647947 */ /* 0x000fea0003800000 */
.L_x_6953:
        /* <DEDUP_REMOVED lines=60> */
.L_x_6971:
[----:B------:R-:W-:Y:S05]  /*4030*/  BSYNC.RECONVERGENT B0 ;  /* 0x0000000000007941 */ /* 0x000fea0003800200 */
.L_x_6970:
        /* <DEDUP_REMOVED lines=27> */
.L_x_6973:
[----:B------:R-:W-:Y:S05]  /*41f0*/  BSYNC.RECONVERGENT B4 ;  /* 0x0000000000047941 */ /* 0x000fea0003800200 */
.L_x_6972:
        /* <DEDUP_REMOVED lines=12> */
[----:B------:R-:W-:-:S02]  /*42c0*/  ISETP.NE.U32.AND P0, PT, R50, 0x1, PT ;  /* 0x000000013200780c */ /* 0x000fc40003f05070 */
[----:B------:R-:W-:Y:S02]  /*42d0*/  MOV R50, 0x20fd8164 ;  /* 0x20fd816400327802 */ /* 0x000fe40000000f00 */
        /* <DEDUP_REMOVED lines=24> */
.L_x_6975:
[----:B------:R-:W-:Y:S05]  /*4460*/  BSYNC.RECONVERGENT B4 ;  /* 0x0000000000047941 */ /* 0x000fea0003800200 */
.L_x_6974:
        /* <DEDUP_REMOVED lines=38> */
.L_x_6952:
[----:B------:R-:W-:-:S10]  /*46d0*/  DADD R48, R32, -R32 ;  /* 0x0000000020307229 */ /* 0x000fd40000000820 */
[----:B------:R-:W-:Y:S02]  /*46e0*/  IMAD.MOV.U32 R28, RZ, RZ, R48 ;  /* 0x000000ffff1c7224 */ /* 0x000fe400078e0030 */
[----:B------:R-:W-:Y:S01]  /*46f0*/  IMAD.MOV.U32 R29, RZ, RZ, R49 ;  /* 0x000000ffff1d7224 */ /* 0x000fe200078e0031 */
[----:B------:R-:W-:Y:S06]  /*4700*/  BRA `(.L_x_6969) ;  /* 0x0000000400bc7947 */ /* 0x000fec0003800000 */
.L_x_6951:
        /* <DEDUP_REMOVED lines=36> */
.L_x_6979:
[----:B------:R-:W-:Y:S05]  /*4950*/  BSYNC.RECONVERGENT B5 ;  /* 0x0000000000057941 */ /* 0x000fea0003800200 */
.L_x_6978:
        /* <DEDUP_REMOVED lines=38> */
.L_x_6981:
[----:B------:R-:W-:Y:S05]  /*4bc0*/  BSYNC.RECONVERGENT B5 ;  /* 0x0000000000057941 */ /* 0x000fea0003800200 */
.L_x_6980:
        /* <DEDUP_REMOVED lines=11> */
[----:B------:R-:W-:-:S02]  /*4c80*/  MOV R52, 0x20fd8164 ;  /* 0x20fd816400347802 */ /* 0x000fc40000000f00 */
        /* <DEDUP_REMOVED lines=19> */
.L_x_6977:
[----:B------:R-:W-:Y:S05]  /*4dc0*/  BSYNC.RECONVERGENT B4 ;  /* 0x0000000000047941 */ /* 0x000fea0003800200 */
.L_x_6976:
[----:B------:R-:W-:Y:S01]  /*4dd0*/  LOP3.LUT R29, RZ, 0x80000000, R33, 0xb8, !PT ;  /* 0x80000000ff1d7812 */ /* 0x000fe200078eb821 */
[----:B------:R-:W-:Y:S02]  /*4de0*/  VIADD R49, R49, 0xc0000000 ;  /* 0xc000000031317836 */ /* 0x000fe40000000000 */
[----:B------:R-:W-:-:S07]  /*4df0*/  IMAD.MOV.U32 R28, RZ, RZ, RZ ;  /* 0x000000ffff1c7224 */ /* 0x000fce00078e00ff */
.L_x_6969:
[----:B------:R-:W-:Y:S05]  /*4e00*/  BSYNC.RECONVERGENT B2 ;  /* 0x0000000000027941 */ /* 0x000fea0003800200 */
.L_x_6950:
[----:B------:R-:W-:-:S11]  /*4e10*/  DADD R30, -RZ, -R48 ;  /* 0x00000000ff1e7229 */ /* 0x000fd60000000930 */
.L_x_6949:
[----:B------:R-:W-:Y:S05]  /*4e20*/  BSYNC.RECONVERGENT B3 ;  /* 0x0000000000037941 */ /* 0x000fea0003800200 */
.L_x_6948:
        /* <DEDUP_REMOVED lines=36> */
.L_x_6989:
[----:B------:R-:W-:Y:S05]  /*5070*/  BSYNC.RECONVERGENT B4 ;  /* 0x0000000000047941 */ /* 0x000fea0003800200 */
.L_x_6988:
        /* <DEDUP_REMOVED lines=63> */
.L_x_6991:
[----:B------:R-:W-:Y:S05]  /*5470*/  BSYNC.RECONVERGENT B0 ;  /* 0x0000000000007941 */ /* 0x000fea0003800200 */
.L_x_6990:
        /* <DEDUP_REMOVED lines=91> */
.L_x_6995:
[----:B------:R-:W-:Y:S05]  /*5a30*/  BSYNC.RECONVERGENT B4 ;  /* 0x0000000000047941 */ /* 0x000fea0003800200 */
.L_x_6994:
[----:B------:R-:W-:Y:S01]  /*5a40*/  DADD R36, R36, R38 ;  /* 0x0000000024247229 */ /* 0x000fe20000000026 */
[----:B------:R-:W-:Y:S01]  /*5a50*/  UMOV UR6, 0x8fb9f87e ;  /* 0x8fb9f87e00067882 */ /* 0x000fe20000000000 */
[----:B------:R-:W-:Y:S02]  /*5a60*/  UMOV UR7, 0x408633ce ;  /* 0x408633ce00077882 */ /* 0x000fe40000000000 */
[----:B------:R-:W-:-:S06]  /*5a70*/  DSETP.GE.AND P0, PT, R44, UR6, PT ;  /* 0x000000062c007e2a */ /* 0x000fcc000bf06000 */
[----:B------:R-:W-:Y:S02]  /*5a80*/  FSEL R44, R36, RZ, !P0 ;  /* 0x000000ff242c7208 */ /* 0x000fe40004000000 */
[----:B------:R-:W-:Y:S01]  /*5a90*/  FSEL R45, R37, +QNAN , !P0 ;  /* 0x7ff00000252d7808 */ /* 0x000fe20004000000 */
[----:B------:R-:W-:Y:S06]  /*5aa0*/  BRA `(.L_x_6996) ;  /* 0x00000000005c7947 */ /* 0x000fec0003800000 */
.L_x_6993:
        /* <DEDUP_REMOVED lines=23> */
.L_x_6996:
[----:B------:R-:W-:Y:S05]  /*5c20*/  BSYNC.RECONVERGENT B1 ;  /* 0x0000000000017941 */ /* 0x000fea0003800200 */
.L_x_6992:
        /* <DEDUP_REMOVED lines=25> */
[----:B------:R-:W-:Y:S02]  /*5dc0*/  IMAD.MOV.U32 R53, RZ, RZ, R44 ;  /* 0x000000ffff357224 */ /* 0x000fe400078e002c */
[----:B------:R-:W-:-:S07]  /*5dd0*/  IMAD.MOV.U32 R51, RZ, RZ, R36 ;  /* 0x000000ffff337224 */ /* 0x000fce00078e0024 */
[----:B------:R-:W-:Y:S05]  /*5de0*/  CALL.REL.NOINC `($__internal_13_$__cuda_sm20_dsqrt_rn_f64_mediumpath_v1) ;  /* 0x000001fc00647944 */ /* 0x000fea0003c00000 */
[----:B------:R-:W-:Y:S02]  /*5df0*/  IMAD.MOV.U32 R42, RZ, RZ, R40 ;  /* 0x000000ffff2a7224 */ /* 0x000fe400078e0028 */
[----:B------:R-:W-:-:S07]  /*5e00*/  IMAD.MOV.U32 R43, RZ, RZ, R39 ;  /* 0x000000ffff2b7224 */ /* 0x000fce00078e0027 */
.L_x_6998:
[----:B------:R-:W-:Y:S05]  /*5e10*/  BSYNC.RECONVERGENT B1 ;  /* 0x0000000000017941 */ /* 0x000fea0003800200 */
.L_x_6997:
        /* <DEDUP_REMOVED lines=26> */
.L_x_7000:
[----:B------:R-:W-:Y:S05]  /*5fc0*/  BSYNC.RECONVERGENT B1 ;  /* 0x0000000000017941 */ /* 0x000fea0003800200 */
.L_x_6999:
        /* <DEDUP_REMOVED lines=21> */
[----:B------:R-:W-:Y:S01]  /*6120*/  IMAD.MOV.U32 R32, RZ, RZ, R39 ;  /* 0x000000ffff207224 */ /* 0x000fe200078e0027 */
[----:B------:R-:W-:-:S07]  /*6130*/  MOV R33, R38 ;  /* 0x0000002600217202 */ /* 0x000fce0000000f00 */
.L_x_7002:
[----:B------:R-:W-:Y:S05]  /*6140*/  BSYNC.RECONVERGENT B1 ;  /* 0x0000000000017941 */ /* 0x000fea0003800200 */
.L_x_7001:
[----:B------:R-:W-:Y:S05]  /*6150*/  BRA `(.L_x_7003) ;  /* 0x0000001000647947 */ /* 0x000fea0003800000 */
.L_x_6987:
        /* <DEDUP_REMOVED lines=60> */
.L_x_7005:
[----:B------:R-:W-:Y:S05]  /*6520*/  BSYNC.RECONVERGENT B0 ;  /* 0x0000000000007941 */ /* 0x000fea0003800200 */
.L_x_7004:
        /* <DEDUP_REMOVED lines=24> */
[----:B------:R-:W-:Y:S01]  /*66b0*/  IMAD.MOV.U32 R47, RZ, RZ, R41 ;  /* 0x000000ffff2f7224 */ /* 0x000fe200078e0029 */
[----:B------:R-:W-:Y:S01]  /*66c0*/  MOV R55, R43 ;  /* 0x0000002b00377202 */ /* 0x000fe20000000f00 */
[----:B------:R-:W-:-:S07]  /*66d0*/  IMAD.MOV.U32 R54, RZ, RZ, R42 ;  /* 0x000000ffff367224 */ /* 0x000fce00078e002a */
.L_x_7007:
[----:B------:R-:W-:Y:S05]  /*66e0*/  BSYNC.RECONVERGENT B4 ;  /* 0x0000000000047941 */ /* 0x000fea0003800200 */
.L_x_7006:
        /* <DEDUP_REMOVED lines=38> */
.L_x_7009:
[----:B------:R-:W-:Y:S05]  /*6950*/  BSYNC.RECONVERGENT B4 ;  /* 0x0000000000047941 */ /* 0x000fea0003800200 */
.L_x_7008:
        /* <DEDUP_REMOVED lines=38> */
.L_x_6986:
[----:B------:R-:W-:-:S10]  /*6bc0*/  DADD R48, R44, -R44 ;  /* 0x000000002c307229 */ /* 0x000fd4000000082c */
[----:B------:R-:W-:Y:S01]  /*6bd0*/  IMAD.MOV.U32 R32, RZ, RZ, R48 ;  /* 0x000000ffff207224 */ /* 0x000fe200078e0030 */
[----:B------:R-:W-:Y:S01]  /*6be0*/  MOV R33, R49 ;  /* 0x0000003100217202 */ /* 0x000fe20000000f00 */
[----:B------:R-:W-:Y:S06]  /*6bf0*/  BRA `(.L_x_7003) ;  /* 0x0000000400bc7947 */ /* 0x000fec0003800000 */
.L_x_6985:
        /* <DEDUP_REMOVED lines=36> */
.L_x_7013:
[----:B------:R-:W-:Y:S05]  /*6e40*/  BSYNC.RECONVERGENT B5 ;  /* 0x0000000000057941 */ /* 0x000fea0003800200 */
.L_x_7012:
        /* <DEDUP_REMOVED lines=38> */
.L_x_7015:
[----:B------:R-:W-:Y:S05]  /*70b0*/  BSYNC.RECONVERGENT B5 ;  /* 0x0000000000057941 */ /* 0x000fea0003800200 */
.L_x_7014:
        /* <DEDUP_REMOVED lines=31> */
.L_x_7011:
[----:B------:R-:W-:Y:S05]  /*72b0*/  BSYNC.RECONVERGENT B4 ;  /* 0x0000000000047941 */ /* 0x000fea0003800200 */
.L_x_7010:
[----:B------:R-:W-:Y:S01]  /*72c0*/  LOP3.LUT R33, RZ, 0x80000000, R45, 0xb8, !PT ;  /* 0x80000000ff217812 */ /* 0x000fe200078eb82d */
[----:B------:R-:W-:Y:S02]  /*72d0*/  VIADD R49, R49, 0xc0000000 ;  /* 0xc000000031317836 */ /* 0x000fe40000000000 */
[----:B------:R-:W-:-:S07]  /*72e0*/  IMAD.MOV.U32 R32, RZ, RZ, RZ ;  /* 0x000000ffff207224 */ /* 0x000fce00078e00ff */
.L_x_7003:
[----:B------:R-:W-:Y:S05]  /*72f0*/  BSYNC.RECONVERGENT B2 ;  /* 0x0000000000027941 */ /* 0x000fea0003800200 */
.L_x_6984:
[----:B------:R-:W-:-:S11]  /*7300*/  DADD R34, -RZ, -R48 ;  /* 0x00000000ff227229 */ /* 0x000fd60000000930 */
.L_x_6983:
[----:B------:R-:W-:Y:S05]  /*7310*/  BSYNC.RECONVERGENT B3 ;  /* 0x0000000000037941 */ /* 0x000fea0003800200 */
.L_x_6982:
        /* <DEDUP_REMOVED lines=36> */
.L_x_7023:
[----:B------:R-:W-:Y:S05]  /*7560*/  BSYNC.RECONVERGENT B4 ;  /* 0x0000000000047941 */ /* 0x000fea0003800200 */
.L_x_7022:
        /* <DEDUP_REMOVED lines=63> */
.L_x_7025:
[----:B------:R-:W-:Y:S05]  /*7960*/  BSYNC.RECONVERGENT B0 ;  /* 0x0000000000007941 */ /* 0x000fea0003800200 */
.L_x_7024:
        /* <DEDUP_REMOVED lines=91> */
.L_x_7029:
[----:B------:R-:W-:Y:S05]  /*7f20*/  BSYNC.RECONVERGENT B4 ;  /* 0x0000000000047941 */ /* 0x000fea0003800200 */
.L_x_7028:
[----:B------:R-:W-:Y:S01]  /*7f30*/  DADD R36, R36, R38 ;  /* 0x0000000024247229 */ /* 0x000fe20000000026 */
[----:B------:R-:W-:Y:S01]  /*7f40*/  UMOV UR6, 0x8fb9f87e ;  /* 0x8fb9f87e00067882 */ /* 0x000fe20000000000 */
[----:B------:R-:W-:Y:S02]  /*7f50*/  UMOV UR7, 0x408633ce ;  /* 0x408633ce00077882 */ /* 0x000fe40000000000 */
[----:B------:R-:W-:-:S06]  /*7f60*/  DSETP.GE.AND P0, PT, R44, UR6, PT ;  /* 0x000000062c007e2a */ /* 0x000fcc000bf06000 */
[----:B------:R-:W-:Y:S02]  /*7f70*/  FSEL R44, R36, RZ, !P0 ;  /* 0x000000ff242c7208 */ /* 0x000fe40004000000 */
[----:B------:R-:W-:Y:S01]  /*7f80*/  FSEL R45, R37, +QNAN , !P0 ;  /* 0x7ff00000252d7808 */ /* 0x000fe20004000000 */
[----:B------:R-:W-:Y:S06]  /*7f90*/  BRA `(.L_x_7030) ;  /* 0x00000000005c7947 */ /* 0x000fec0003800000 */
.L_x_7027:
        /* <DEDUP_REMOVED lines=23> */
.L_x_7030:
[----:B------:R-:W-:Y:S05]  /*8110*/  BSYNC.RECONVERGENT B1 ;  /* 0x0000000000017941 */ /* 0x000fea0003800200 */
.L_x_7026:
        /* <DEDUP_REMOVED lines=27> */
[----:B------:R-:W-:Y:S05]  /*82d0*/  CALL.REL.NOINC `($__internal_13_$__cuda_sm20_dsqrt_rn_f64_mediumpath_v1) ;  /* 0x000001d800287944 */ /* 0x000fea0003c00000 */
[----:B------:R-:W-:Y:S02]  /*82e0*/  IMAD.MOV.U32 R42, RZ, RZ, R40 ;  /* 0x000000ffff2a7224 */ /* 0x000fe400078e0028 */
[----:B------:R-:W-:-:S07]  /*82f0*/  IMAD.MOV.U32 R43, RZ, RZ, R39 ;  /* 0x000000ffff2b7224 */ /* 0x000fce00078e0027 */
.L_x_7032:
[----:B------:R-:W-:Y:S05]  /*8300*/  BSYNC.RECONVERGENT B1 ;  /* 0x0000000000017941 */ /* 0x000fea0003800200 */
.L_x_7031:
        /* <DEDUP_REMOVED lines=26> */
.L_x_7034:
[----:B------:R-:W-:Y:S05]  /*84b0*/  BSYNC.RECONVERGENT B1 ;  /* 0x0000000000017941 */ /* 0x000fea0003800200 */
.L_x_7033:
        /* <DEDUP_REMOVED lines=20> */
[----:B------:R-:W-:Y:S05]  /*8600*/  CALL.REL.NOINC `($__internal_12_$__cuda_sm20_div_rn_f64_full) ;  /* 0x000001cc00c87944 */ /* 0x000fea0003c00000 */
[----:B------:R-:W-:Y:S02]  /*8610*/  IMAD.MOV.U32 R44, RZ, RZ, R39 ;  /* 0x000000ffff2c7224 */ /* 0x000fe400078e0027 */
[----:B------:R-:W-:-:S07]  /*8620*/  IMAD.MOV.U32 R45, RZ, RZ, R38 ;  /* 0x000000ffff2d7224 */ /* 0x000fce00078e0026 */
.L_x_7036:
[----:B------:R-:W-:Y:S05]  /*8630*/  BSYNC.RECONVERGENT B1 ;  /* 0x0000000000017941 */ /* 0x000fea0003800200 */
.L_x_7035:
[----:B------:R-:W-:Y:S05]  /*8640*/  BRA `(.L_x_7037) ;  /* 0x0000001000647947 */ /* 0x000fea0003800000 */
.L_x_7021:
        /* <DEDUP_REMOVED lines=60> */
.L_x_7039:
[----:B------:R-:W-:Y:S05]  /*8a10*/  BSYNC.RECONVERGENT B0 ;  /* 0x0000000000007941 */ /* 0x000fea0003800200 */
.L_x_7038:
        /* <DEDUP_REMOVED lines=23> */
[----:B------:R-:W-:Y:S05]  /*8b90*/  CALL.REL.NOINC `($_ZN2at6native29vectorized_elementwise_kernelILi8EZZZNS0_15tan_kernel_cudaERNS_18TensorIteratorBaseEENKUlvE_clEvENKUlvE_clEvEUlN3c107complexIdEEE_St5arrayIPcLm2EEEEviT0_T1_$__internal_trig_reduction_slowpathd) ;  /* 0x000001d000b47944 */ /* 0x000fea0003c00000 */
[----:B------:R-:W-:Y:S02]  /*8ba0*/  IMAD.MOV.U32 R7, RZ, RZ, R41 ;  /* 0x000000ffff077224 */ /* 0x000fe400078e0029 */
[----:B------:R-:W-:Y:S02]  /*8bb0*/  IMAD.MOV.U32 R54, RZ, RZ, R42 ;  /* 0x000000ffff367224 */ /* 0x000fe400078e002a */
[----:B------:R-:W-:-:S07]  /*8bc0*/  IMAD.MOV.U32 R55, RZ, RZ, R43 ;  /* 0x000000ffff377224 */ /* 0x000fce00078e002b */
.L_x_7041:
[----:B------:R-:W-:Y:S05]  /*8bd0*/  BSYNC.RECONVERGENT B4 ;  /* 0x0000000000047941 */ /* 0x000fea0003800200 */
.L_x_7040:
        /* <DEDUP_REMOVED lines=38> */
.L_x_7043:
[----:B------:R-:W-:Y:S05]  /*8e40*/  BSYNC.RECONVERGENT B4 ;  /* 0x0000000000047941 */ /* 0x000fea0003800200 */
.L_x_7042:
        /* <DEDUP_REMOVED lines=38> */
.L_x_7020:
[----:B------:R-:W-:-:S10]  /*90b0*/  DADD R48, R4, -R4 ;  /* 0x0000000004307229 */ /* 0x000fd40000000804 */
[----:B------:R-:W-:Y:S02]  /*90c0*/  IMAD.MOV.U32 R44, RZ, RZ, R48 ;  /* 0x000000ffff2c7224 */ /* 0x000fe400078e0030 */
[----:B------:R-:W-:Y:S01]  /*90d0*/  IMAD.MOV.U32 R45, RZ, RZ, R49 ;  /* 0x000000ffff2d7224 */ /* 0x000fe200078e0031 */
[----:B------:R-:W-:Y:S06]  /*90e0*/  BRA `(.L_x_7037) ;  /* 0x0000000400bc7947 */ /* 0x000fec0003800000 */
.L_x_7019:
        /* <DEDUP_REMOVED lines=36> */
.L_x_7047:
[----:B------:R-:W-:Y:S05]  /*9330*/  BSYNC.RECONVERGENT B5 ;  /* 0x0000000000057941 */ /* 0x000fea0003800200 */
.L_x_7046:
        /* <DEDUP_REMOVED lines=35> */
[----:B------:R-:W-:Y:S01]  /*9570*/  MOV R6, R41 ;  /* 0x0000002900067202 */ /* 0x000fe20000000f00 */
[----:B------:R-:W-:Y:S02]  /*9580*/  IMAD.MOV.U32 R60, RZ, RZ, R42 ;  /* 0x000000ffff3c7224 */ /* 0x000fe400078e002a */
[----:B------:R-:W-:-:S07]  /*9590*/  IMAD.MOV.U32 R61, RZ, RZ, R43 ;  /* 0x000000ffff3d7224 */ /* 0x000fce00078e002b */
.L_x_7049:
[----:B------:R-:W-:Y:S05]  /*95a0*/  BSYNC.RECONVERGENT B5 ;  /* 0x0000000000057941 */ /* 0x000fea0003800200 */
.L_x_7048:
        /* <DEDUP_REMOVED lines=31> */
.L_x_7045:
[----:B------:R-:W-:Y:S05]  /*97a0*/  BSYNC.RECONVERGENT B4 ;  /* 0x0000000000047941 */ /* 0x000fea0003800200 */
.L_x_7044:
[----:B------:R-:W-:Y:S01]  /*97b0*/  LOP3.LUT R45, RZ, 0x80000000, R5, 0xb8, !PT ;  /* 0x80000000ff2d7812 */ /* 0x000fe200078eb805 */
[----:B------:R-:W-:Y:S02]  /*97c0*/  VIADD R49, R49, 0xc0000000 ;  /* 0xc000000031317836 */ /* 0x000fe40000000000 */
[----:B------:R-:W-:-:S07]  /*97d0*/  IMAD.MOV.U32 R44, RZ, RZ, RZ ;  /* 0x000000ffff2c7224 */ /* 0x000fce00078e00ff */
.L_x_7037:
[----:B------:R-:W-:Y:S05]  /*97e0*/  BSYNC.RECONVERGENT B2 ;  /* 0x0000000000027941 */ /* 0x000fea0003800200 */
.L_x_7018:
[----:B------:R-:W-:-:S11]  /*97f0*/  DADD R46, -RZ, -R48 ;  /* 0x00000000ff2e7229 */ /* 0x000fd60000000930 */
.L_x_7017:
[----:B------:R-:W-:Y:S05]  /*9800*/  BSYNC.RECONVERGENT B3 ;  /* 0x0000000000037941 */ /* 0x000fea0003800200 */
.L_x_7016:
        /* <DEDUP_REMOVED lines=36> */
.L_x_7057:
[----:B------:R-:W-:Y:S05]  /*9a50*/  BSYNC.RECONVERGENT B4 ;  /* 0x0000000000047941 */ /* 0x000fea0003800200 */
.L_x_7056:
        /* <DEDUP_REMOVED lines=63> */
.L_x_7059:
[----:B------:R-:W-:Y:S05]  /*9e50*/  BSYNC.RECONVERGENT B0 ;  /* 0x0000000000007941 */ /* 0x000fea0003800200 */
.L_x_7058:
        /* <DEDUP_REMOVED lines=91> */
.L_x_7063:
[----:B------:R-:W-:Y:S05]  /*a410*/  BSYNC.RECONVERGENT B4 ;  /* 0x0000000000047941 */ /* 0x000fea0003800200 */
.L_x_7062:
[----:B------:R-:W-:Y:S01]  /*a420*/  DADD R8, R8, R38 ;  /* 0x0000000008087229 */ /* 0x000fe20000000026 */
[----:B------:R-:W-:Y:S01]  /*a430*/  UMOV UR6, 0x8fb9f87e ;  /* 0x8fb9f87e00067882 */ /* 0x000fe20000000000 */
[----:B------:R-:W-:Y:S02]  /*a440*/  UMOV UR7, 0x408633ce ;  /* 0x408633ce00077882 */ /* 0x000fe40000000000 */
[----:B------:R-:W-:-:S06]  /*a450*/  DSETP.GE.AND P0, PT, R10, UR6, PT ;  /* 0x000000060a007e2a */ /* 0x000fcc000bf06000 */
[----:B------:R-:W-:Y:S02]  /*a460*/  FSEL R10, R8, RZ, !P0 ;  /* 0x000000ff080a7208 */ /* 0x000fe40004000000 */
[----:B------:R-:W-:Y:S01]  /*a470*/  FSEL R11, R9, +QNAN , !P0 ;  /* 0x7ff00000090b7808 */ /* 0x000fe20004000000 */
[----:B------:R-:W-:Y:S06]  /*a480*/  BRA `(.L_x_7064) ;  /* 0x00000000005c7947 */ /* 0x000fec0003800000 */
.L_x_7061:
        /* <DEDUP_REMOVED lines=23> */
.L_x_7064:
[----:B------:R-:W-:Y:S05]  /*a600*/  BSYNC.RECONVERGENT B1 ;  /* 0x0000000000017941 */ /* 0x000fea0003800200 */
.L_x_7060:
        /* <DEDUP_REMOVED lines=29> */
.L_x_7066:
[----:B------:R-:W-:Y:S05]  /*a7e0*/  BSYNC.RECONVERGENT B1 ;  /* 0x0000000000017941 */ /* 0x000fea0003800200 */
.L_x_7065:
        /* <DEDUP_REMOVED lines=26> */
.L_x_7068:
[----:B------:R-:W-:Y:S05]  /*a990*/  BSYNC.RECONVERGENT B1 ;  /* 0x0000000000017941 */ /* 0x000fea0003800200 */
.L_x_7067:
        /* <DEDUP_REMOVED lines=20> */
[----:B------:R-:W-:Y:S05]  /*aae0*/  CALL.REL.NOINC `($__internal_12_$__cuda_sm20_div_rn_f64_full) ;  /* 0x000001a800907944 */ /* 0x000fea0003c00000 */
[----:B------:R-:W-:Y:S02]  /*aaf0*/  IMAD.MOV.U32 R4, RZ, RZ, R39 ;  /* 0x000000ffff047224 */ /* 0x000fe400078e0027 */
[----:B------:R-:W-:-:S07]  /*ab00*/  IMAD.MOV.U32 R5, RZ, RZ, R38 ;  /* 0x000000ffff057224 */ /* 0x000fce00078e0026 */
.L_x_7070:
[----:B------:R-:W-:Y:S05]  /*ab10*/  BSYNC.RECONVERGENT B1 ;  /* 0x0000000000017941 */ /* 0x000fea0003800200 */
.L_x_7069:
[----:B------:R-:W-:Y:S05]  /*ab20*/  BRA `(.L_x_7071) ;  /* 0x0000001000647947 */ /* 0x000fea0003800000 */
.L_x_7055:
        /* <DEDUP_REMOVED lines=60> */
.L_x_7073:
[----:B------:R-:W-:Y:S05]  /*aef0*/  BSYNC.RECONVERGENT B0 ;  /* 0x0000000000007941 */ /* 0x000fea0003800200 */
.L_x_7072:
        /* <DEDUP_REMOVED lines=27> */
.L_x_7075:
[----:B------:R-:W-:Y:S05]  /*b0b0*/  BSYNC.RECONVERGENT B4 ;  /* 0x0000000000047941 */ /* 0x000fea0003800200 */
.L_x_7074:
        /* <DEDUP_REMOVED lines=38> */
.L_x_7077:
[----:B------:R-:W-:Y:S05]  /*b320*/  BSYNC.RECONVERGENT B4 ;  /* 0x0000000000047941 */ /* 0x000fea0003800200 */
.L_x_7076:
        /* <DEDUP_REMOVED lines=12> */
[----:B------:R-:W-:Y:S02]  /*b3f0*/  ISETP.NE.U32.AND P0, PT, R10, 0x1, PT ;  /* 0x000000010a00780c */ /* 0x000fe40003f05070 */
[----:B------:R-:W-:Y:S02]  /*b400*/  MOV R10, 0x20fd8164 ;  /* 0x20fd8164000a7802 */ /* 0x000fe40000000f00 */
        /* <DEDUP_REMOVED lines=24> */
.L_x_7054:
[----:B------:R-:W-:-:S10]  /*b590*/  DADD R48, R8, -R8 ;  /* 0x0000000008307229 */ /* 0x000fd40000000808 */
[----:B------:R-:W-:Y:S02]  /*b5a0*/  IMAD.MOV.U32 R4, RZ, RZ, R48 ;  /* 0x000000ffff047224 */ /* 0x000fe400078e0030 */
[----:B------:R-:W-:Y:S01]  /*b5b0*/  IMAD.MOV.U32 R5, RZ, RZ, R49 ;  /* 0x000000ffff057224 */ /* 0x000fe200078e0031 */
[----:B------:R-:W-:Y:S06]  /*b5c0*/  BRA `(.L_x_7071) ;  /* 0x0000000400bc7947 */ /* 0x000fec0003800000 */
.L_x_7053:
        /* <DEDUP_REMOVED lines=36> */
.L_x_7081:
[----:B------:R-:W-:Y:S05]  /*b810*/  BSYNC.RECONVERGENT B5 ;  /* 0x0000000000057941 */ /* 0x000fea0003800200 */
.L_x_7080:
        /* <DEDUP_REMOVED lines=34> */
[----:B------:R-:W-:Y:S05]  /*ba40*/  CALL.REL.NOINC `($_ZN2at6native29vectorized_elementwise_kernelILi8EZZZNS0_15tan_kernel_cudaERNS_18TensorIteratorBaseEENKUlvE_clEvENKUlvE_clEvEUlN3c107complexIdEEE_St5arrayIPcLm2EEEEviT0_T1_$__internal_trig_reduction_slowpathd) ;  /* 0x000001a400087944 */ /* 0x000fea0003c00000 */
[----:B------:R-:W-:Y:S02]  /*ba50*/  IMAD.MOV.U32 R10, RZ, RZ, R41 ;  /* 0x000000ffff0a7224 */ /* 0x000fe400078e0029 */
[----:B------:R-:W-:Y:S02]  /*ba60*/  IMAD.MOV.U32 R60, RZ, RZ, R42 ;  /* 0x000000ffff3c7224 */ /* 0x000fe400078e002a */
[----:B------:R-:W-:-:S07]  /*ba70*/  IMAD.MOV.U32 R61, RZ, RZ, R43 ;  /* 0x000000ffff3d7224 */ /* 0x000fce00078e002b */
.L_x_7083:
[----:B------:R-:W-:Y:S05]  /*ba80*/  BSYNC.RECONVERGENT B5 ;  /* 0x0000000000057941 */ /* 0x000fea0003800200 */
.L_x_7082:
        /* <DEDUP_REMOVED lines=31> */
.L_x_7079:
[----:B------:R-:W-:Y:S05]  /*bc80*/  BSYNC.RECONVERGENT B4 ;  /* 0x0000000000047941 */ /* 0x000fea0003800200 */
.L_x_7078:
[----:B------:R-:W-:Y:S01]  /*bc90*/  LOP3.LUT R5, RZ, 0x80000000, R9, 0xb8, !PT ;  /* 0x80000000ff057812 */ /* 0x000fe200078eb809 */
[----:B------:R-:W-:Y:S02]  /*bca0*/  VIADD R49, R49, 0xc0000000 ;  /* 0xc000000031317836 */ /* 0x000fe40000000000 */
[----:B------:R-:W-:-:S07]  /*bcb0*/  IMAD.MOV.U32 R4, RZ, RZ, RZ ;  /* 0x000000ffff047224 */ /* 0x000fce00078e00ff */
.L_x_7071:
[----:B------:R-:W-:Y:S05]  /*bcc0*/  BSYNC.RECONVERGENT B2 ;  /* 0x0000000000027941 */ /* 0x000fea0003800200 */
.L_x_7052:
[----:B------:R-:W-:-:S11]  /*bcd0*/  DADD R6, -RZ, -R48 ;  /* 0x00000000ff067229 */ /* 0x000fd60000000930 */
.L_x_7051:
[----:B------:R-:W-:Y:S05]  /*bce0*/  BSYNC.RECONVERGENT B3 ;  /* 0x0000000000037941 */ /* 0x000fea0003800200 */
.L_x_7050:
        /* <DEDUP_REMOVED lines=36> */
.L_x_7091:
[----:B------:R-:W-:Y:S05]  /*bf30*/  BSYNC.RECONVERGENT B4 ;  /* 0x0000000000047941 */ /* 0x000fea0003800200 */
.L_x_7090:
        /* <DEDUP_REMOVED lines=63> */
.L_x_7093:
[----:B------:R-:W-:Y:S05]  /*c330*/  BSYNC.RECONVERGENT B0 ;  /* 0x0000000000007941 */ /* 0x000fea0003800200 */
.L_x_7092:
        /* <DEDUP_REMOVED lines=91> */
.L_x_7097:
[----:B------:R-:W-:Y:S05]  /*c8f0*/  BSYNC.RECONVERGENT B4 ;  /* 0x0000000000047941 */ /* 0x000fea0003800200 */
.L_x_7096:
[----:B------:R-:W-:Y:S01]  /*c900*/  DADD R12, R12, R38 ;  /* 0x000000000c0c7229 */ /* 0x000fe20000000026 */
[----:B------:R-:W-:Y:S01]  /*c910*/  UMOV UR6, 0x8fb9f87e ;  /* 0x8fb9f87e00067882 */ /* 0x000fe20000000000 */
[----:B------:R-:W-:Y:S02]  /*c920*/  UMOV UR7, 0x408633ce ;  /* 0x408633ce00077882 */ /* 0x000fe40000000000 */
[----:B------:R-:W-:-:S06]  /*c930*/  DSETP.GE.AND P0, PT, R14, UR6, PT ;  /* 0x000000060e007e2a */ /* 0x000fcc000bf06000 */
[----:B------:R-:W-:Y:S02]  /*c940*/  FSEL R14, R12, RZ, !P0 ;  /* 0x000000ff0c0e7208 */ /* 0x000fe40004000000 */
[----:B------:R-:W-:Y:S01]  /*c950*/  FSEL R15, R13, +QNAN , !P0 ;  /* 0x7ff000000d0f7808 */ /* 0x000fe20004000000 */
[----:B------:R-:W-:Y:S06]  /*c960*/  BRA `(.L_x_7098) ;  /* 0x00000000005c7947 */ /* 0x000fec0003800000 */
.L_x_7095:
        /* <DEDUP_REMOVED lines=23> */
.L_x_7098:
[----:B------:R-:W-:Y:S05]  /*cae0*/  BSYNC.RECONVERGENT B1 ;  /* 0x0000000000017941 */ /* 0x000fea0003800200 */
.L_x_7094:
        /* <DEDUP_REMOVED lines=29> */
.L_x_7100:
[----:B------:R-:W-:Y:S05]  /*ccc0*/  BSYNC.RECONVERGENT B1 ;  /* 0x0000000000017941 */ /* 0x000fea0003800200 */
.L_x_7099:
        /* <DEDUP_REMOVED lines=24> */
[----:B------:R-:W-:Y:S01]  /*ce50*/  IMAD.MOV.U32 R48, RZ, RZ, R39 ;  /* 0x000000ffff307224 */ /* 0x000fe200078e0027 */
[----:B------:R-:W-:-:S07]  /*ce60*/  MOV R49, R38 ;  /* 0x0000002600317202 */ /* 0x000fce0000000f00 */
.L_x_7102:
[----:B------:R-:W-:Y:S05]  /*ce70*/  BSYNC.RECONVERGENT B1 ;  /* 0x0000000000017941 */ /* 0x000fea0003800200 */
.L_x_7101:
        /* <DEDUP_REMOVED lines=23> */
.L_x_7104:
[----:B------:R-:W-:Y:S05]  /*cff0*/  BSYNC.RECONVERGENT B1 ;  /* 0x0000000000017941 */ /* 0x000fea0003800200 */
.L_x_7103:
[----:B------:R-:W-:Y:S05]  /*d000*/  BRA `(.L_x_7105) ;  /* 0x0000001000647947 */ /* 0x000fea0003800000 */
.L_x_7089:
        /* <DEDUP_REMOVED lines=60> */
.L_x_7107:
[----:B------:R-:W-:Y:S05]  /*d3d0*/  BSYNC.RECONVERGENT B0 ;  /* 0x0000000000007941 */ /* 0x000fea0003800200 */
.L_x_7106:
        /* <DEDUP_REMOVED lines=27> */
.L_x_7109:
[----:B------:R-:W-:Y:S05]  /*d590*/  BSYNC.RECONVERGENT B4 ;  /* 0x0000000000047941 */ /* 0x000fea0003800200 */
.L_x_7108:
        /* <DEDUP_REMOVED lines=38> */
.L_x_7111:
[----:B------:R-:W-:Y:S05]  /*d800*/  BSYNC.RECONVERGENT B4 ;  /* 0x0000000000047941 */ /* 0x000fea0003800200 */
.L_x_7110:
        /* <DEDUP_REMOVED lines=38> */
.L_x_7088:
[----:B------:R-:W-:-:S10]  /*da70*/  DADD R48, R12, -R12 ;  /* 0x000000000c307229 */ /* 0x000fd4000000080c */
[----:B------:R-:W-:Y:S02]  /*da80*/  IMAD.MOV.U32 R8, RZ, RZ, R48 ;  /* 0x000000ffff087224 */ /* 0x000fe400078e0030 */
[----:B------:R-:W-:Y:S01]  /*da90*/  IMAD.MOV.U32 R9, RZ, RZ, R49 ;  /* 0x000000ffff097224 */ /* 0x000fe200078e0031 */
[----:B------:R-:W-:Y:S06]  /*daa0*/  BRA `(.L_x_7105) ;  /* 0x0000000400bc7947 */ /* 0x000fec0003800000 */
.L_x_7087:
        /* <DEDUP_REMOVED lines=36> */
.L_x_7115:
[----:B------:R-:W-:Y:S05]  /*dcf0*/  BSYNC.RECONVERGENT B5 ;  /* 0x0000000000057941 */ /* 0x000fea0003800200 */
.L_x_7114:
        /* <DEDUP_REMOVED lines=38> */
.L_x_7117:
[----:B------:R-:W-:Y:S05]  /*df60*/  BSYNC.RECONVERGENT B5 ;  /* 0x0000000000057941 */ /* 0x000fea0003800200 */
.L_x_7116:
        /* <DEDUP_REMOVED lines=31> */
.L_x_7113:
[----:B------:R-:W-:Y:S05]  /*e160*/  BSYNC.RECONVERGENT B4 ;  /* 0x0000000000047941 */ /* 0x000fea0003800200 */
.L_x_7112:
[----:B------:R-:W-:Y:S01]  /*e170*/  LOP3.LUT R9, RZ, 0x80000000, R13, 0xb8, !PT ;  /* 0x80000000ff097812 */ /* 0x000fe200078eb80d */
[----:B------:R-:W-:Y:S02]  /*e180*/  VIADD R49, R49, 0xc0000000 ;  /* 0xc000000031317836 */ /* 0x000fe40000000000 */
[----:B------:R-:W-:-:S07]  /*e190*/  IMAD.MOV.U32 R8, RZ, RZ, RZ ;  /* 0x000000ffff087224 */ /* 0x000fce00078e00ff */
.L_x_7105:
[----:B------:R-:W-:Y:S05]  /*e1a0*/  BSYNC.RECONVERGENT B2 ;  /* 0x0000000000027941 */ /* 0x000fea0003800200 */
.L_x_7086:
[----:B------:R-:W-:-:S11]  /*e1b0*/  DADD R10, -RZ, -R48 ;  /* 0x00000000ff0a7229 */ /* 0x000fd60000000930 */
.L_x_7085:
[----:B------:R-:W-:Y:S05]  /*e1c0*/  BSYNC.RECONVERGENT B3 ;  /* 0x0000000000037941 */ /* 0x000fea0003800200 */
.L_x_7084:
        /* <DEDUP_REMOVED lines=36> */
.L_x_7125:
[----:B------:R-:W-:Y:S05]  /*e410*/  BSYNC.RECONVERGENT B4 ;  /* 0x0000000000047941 */ /* 0x000fea0003800200 */
.L_x_7124:
        /* <DEDUP_REMOVED lines=63> */
.L_x_7127:
[----:B------:R-:W-:Y:S05]  /*e810*/  BSYNC.RECONVERGENT B0 ;  /* 0x0000000000007941 */ /* 0x000fea0003800200 */
.L_x_7126:
        /* <DEDUP_REMOVED lines=91> */
.L_x_7131:
[----:B------:R-:W-:Y:S05]  /*edd0*/  BSYNC.RECONVERGENT B4 ;  /* 0x0000000000047941 */ /* 0x000fea0003800200 */
.L_x_7130:
[----:B------:R-:W-:Y:S01]  /*ede0*/  DADD R16, R16, R38 ;  /* 0x0000000010107229 */ /* 0x000fe20000000026 */
[----:B------:R-:W-:Y:S01]  /*edf0*/  UMOV UR6, 0x8fb9f87e ;  /* 0x8fb9f87e00067882 */ /* 0x000fe20000000000 */
[----:B------:R-:W-:Y:S02]  /*ee00*/  UMOV UR7, 0x408633ce ;  /* 0x408633ce00077882 */ /* 0x000fe40000000000 */
[----:B------:R-:W-:-:S06]  /*ee10*/  DSETP.GE.AND P0, PT, R18, UR6, PT ;  /* 0x0000000612007e2a */ /* 0x000fcc000bf06000 */
[----:B------:R-:W-:Y:S02]  /*ee20*/  FSEL R18, R16, RZ, !P0 ;  /* 0x000000ff10127208 */ /* 0x000fe40004000000 */
[----:B------:R-:W-:Y:S01]  /*ee30*/  FSEL R19, R17, +QNAN , !P0 ;  /* 0x7ff0000011137808 */ /* 0x000fe20004000000 */
[----:B------:R-:W-:Y:S06]  /*ee40*/  BRA `(.L_x_7132) ;  /* 0x00000000005c7947 */ /* 0x000fec0003800000 */
.L_x_7129:
        /* <DEDUP_REMOVED lines=23> */
.L_x_7132:
[----:B------:R-:W-:Y:S05]  /*efc0*/  BSYNC.RECONVERGENT B1 ;  /* 0x0000000000017941 */ /* 0x000fea0003800200 */
.L_x_7128:
        /* <DEDUP_REMOVED lines=29> */
.L_x_7134:
[----:B------:R-:W-:Y:S05]  /*f1a0*/  BSYNC.RECONVERGENT B1 ;  /* 0x0000000000017941 */ /* 0x000fea0003800200 */
.L_x_7133:
        /* <DEDUP_REMOVED lines=23> */
[----:B------:R-:W-:Y:S05]  /*f320*/  CALL.REL.NOINC `($__internal_12_$__cuda_sm20_div_rn_f64_full) ;  /* 0x0000016000807944 */ /* 0x000fea0003c00000 */
[----:B------:R-:W-:Y:S02]  /*f330*/  IMAD.MOV.U32 R48, RZ, RZ, R39 ;  /* 0x000000ffff307224 */ /* 0x000fe400078e0027 */
[----:B------:R-:W-:-:S07]  /*f340*/  IMAD.MOV.U32 R49, RZ, RZ, R38 ;  /* 0x000000ffff317224 */ /* 0x000fce00078e0026 */
.L_x_7136:
[----:B------:R-:W-:Y:S05]  /*f350*/  BSYNC.RECONVERGENT B1 ;  /* 0x0000000000017941 */ /* 0x000fea0003800200 */
.L_x_7135:
        /* <DEDUP_REMOVED lines=23> */
.L_x_7138:
[----:B------:R-:W-:Y:S05]  /*f4d0*/  BSYNC.RECONVERGENT B1 ;  /* 0x0000000000017941 */ /* 0x000fea0003800200 */
.L_x_7137:
[----:B------:R-:W-:Y:S05]  /*f4e0*/  BRA `(.L_x_7139) ;  /* 0x0000001000647947 */ /* 0x000fea0003800000 */
.L_x_7123:
        /* <DEDUP_REMOVED lines=57> */
[----:B------:R-:W-:Y:S02]  /*f880*/  @!P1 LEA R15, R12, 0x3ff00000, 0x14 ;  /* 0x3ff000000c0f9811 */ /* 0x000fe400078ea0ff */
[----:B------:R-:W-:-:S06]  /*f890*/  @!P1 MOV R12, R36 ;  /* 0x00000024000c9202 */ /* 0x000fcc0000000f00 */
[----:B------:R-:W-:-:S11]  /*f8a0*/  @!P1 DMUL R60, R12, R14 ;  /* 0x0000000e0c3c9228 */ /* 0x000fd60000000000 */
.L_x_7141:
[----:B------:R-:W-:Y:S05]  /*f8b0*/  BSYNC.RECONVERGENT B0 ;  /* 0x0000000000007941 */ /* 0x000fea0003800200 */
.L_x_7140:
        /* <DEDUP_REMOVED lines=27> */
.L_x_7143:
[----:B------:R-:W-:Y:S05]  /*fa70*/  BSYNC.RECONVERGENT B4 ;  /* 0x0000000000047941 */ /* 0x000fea0003800200 */
.L_x_7142:
        /* <DEDUP_REMOVED lines=38> */
.L_x_7145:
[----:B------:R-:W-:Y:S05]  /*fce0*/  BSYNC.RECONVERGENT B4 ;  /* 0x0000000000047941 */ /* 0x000fea0003800200 */
.L_x_7144:
        /* <DEDUP_REMOVED lines=38> */
.L_x_7122:
[----:B------:R-:W-:-:S10]  /*ff50*/  DADD R48, R16, -R16 ;  /* 0x0000000010307229 */ /* 0x000fd40000000810 */
[----:B------:R-:W-:Y:S02]  /*ff60*/  IMAD.MOV.U32 R12, RZ, RZ, R48 ;  /* 0x000000ffff0c7224 */ /* 0x000fe400078e0030 */
[----:B------:R-:W-:Y:S01]  /*ff70*/  IMAD.MOV.U32 R13, RZ, RZ, R49 ;  /* 0x000000ffff0d7224 */ /* 0x000fe200078e0031 */
[----:B------:R-:W-:Y:S06]  /*ff80*/  BRA `(.L_x_7139) ;  /* 0x0000000400bc7947 */ /* 0x000fec0003800000 */
.L_x_7121:
        /* <DEDUP_REMOVED lines=36> */
.L_x_7149:
[----:B------:R-:W-:Y:S05]  /*101d0*/  BSYNC.RECONVERGENT B5 ;  /* 0x0000000000057941 */ /* 0x000fea0003800200 */
.L_x_7148:
        /* <DEDUP_REMOVED lines=38> */
.L_x_7151:
[----:B------:R-:W-:Y:S05]  /*10440*/  BSYNC.RECONVERGENT B5 ;  /* 0x0000000000057941 */ /* 0x000fea0003800200 */
.L_x_7150:
        /* <DEDUP_REMOVED lines=31> */
.L_x_7147:
[----:B------:R-:W-:Y:S05]  /*10640*/  BSYNC.RECONVERGENT B4 ;  /* 0x0000000000047941 */ /* 0x000fea0003800200 */
.L_x_7146:
[----:B------:R-:W-:Y:S01]  /*10650*/  LOP3.LUT R13, RZ, 0x80000000, R17, 0xb8, !PT ;  /* 0x80000000ff0d7812 */ /* 0x000fe200078eb811 */
[----:B------:R-:W-:Y:S02]  /*10660*/  VIADD R49, R49, 0xc0000000 ;  /* 0xc000000031317836 */ /* 0x000fe40000000000 */
[----:B------:R-:W-:-:S07]  /*10670*/  IMAD.MOV.U32 R12, RZ, RZ, RZ ;  /* 0x000000ffff0c7224 */ /* 0x000fce00078e00ff */
.L_x_7139:
[----:B------:R-:W-:Y:S05]  /*10680*/  BSYNC.RECONVERGENT B2 ;  /* 0x0000000000027941 */ /* 0x000fea0003800200 */
.L_x_7120:
[----:B------:R-:W-:-:S11]  /*10690*/  DADD R14, -RZ, -R48 ;  /* 0x00000000ff0e7229 */ /* 0x000fd60000000930 */
.L_x_7119:
[----:B------:R-:W-:Y:S05]  /*106a0*/  BSYNC.RECONVERGENT B3 ;  /* 0x0000000000037941 */ /* 0x000fea0003800200 */
.L_x_7118:
        /* <DEDUP_REMOVED lines=35> */
[----:B------:R-:W-:Y:S05]  /*108e0*/  CALL.REL.NOINC `($_ZN2at6native29vectorized_elementwise_kernelILi8EZZZNS0_15tan_kernel_cudaERNS_18TensorIteratorBaseEENKUlvE_clEvENKUlvE_clEvEUlN3c107complexIdEEE_St5arrayIPcLm2EEEEviT0_T1_$__internal_trig_reduction_slowpathd) ;  /* 0x0000015400607944 */ /* 0x000fea0003c00000 */
.L_x_7159:
[----:B------:R-:W-:Y:S05]  /*108f0*/  BSYNC.RECONVERGENT B4 ;  /* 0x0000000000047941 */ /* 0x000fea0003800200 */
.L_x_7158:
        /* <DEDUP_REMOVED lines=63> */
.L_x_7161:
[----:B------:R-:W-:Y:S05]  /*10cf0*/  BSYNC.RECONVERGENT B0 ;  /* 0x0000000000007941 */ /* 0x000fea0003800200 */
.L_x_7160:
        /* <DEDUP_REMOVED lines=88> */
[----:B------:R-:W-:-:S04]  /*11280*/  LOP3.LUT R39, R39, R38, RZ, 0x3c, !PT ;  /* 0x0000002627277212 */ /* 0x000fc800078e3cff */
[----:B------:R-:W-:-:S04]  /*11290*/  LOP3.LUT R38, R39, R38, RZ, 0x3c, !PT ;  /* 0x0000002627267212 */ /* 0x000fc800078e3cff */
[----:B------:R-:W-:-:S07]  /*112a0*/  LOP3.LUT R39, R39, R38, RZ, 0x3c, !PT ;  /* 0x0000002627277212 */ /* 0x000fce00078e3cff */
.L_x_7165:
[----:B------:R-:W-:Y:S05]  /*112b0*/  BSYNC.RECONVERGENT B4 ;  /* 0x0000000000047941 */ /* 0x000fea0003800200 */
.L_x_7164:
[----:B------:R-:W-:Y:S01]  /*112c0*/  DADD R20, R20, R38 ;  /* 0x0000000014147229 */ /* 0x000fe20000000026 */
[----:B------:R-:W-:Y:S01]  /*112d0*/  UMOV UR6, 0x8fb9f87e ;  /* 0x8fb9f87e00067882 */ /* 0x000fe20000000000 */
[----:B------:R-:W-:Y:S02]  /*112e0*/  UMOV UR7, 0x408633ce ;  /* 0x408633ce00077882 */ /* 0x000fe40000000000 */
[----:B------:R-:W-:-:S06]  /*112f0*/  DSETP.GE.AND P0, PT, R22, UR6, PT ;  /* 0x0000000616007e2a */ /* 0x000fcc000bf06000 */
[----:B------:R-:W-:Y:S02]  /*11300*/  FSEL R22, R20, RZ, !P0 ;  /* 0x000000ff14167208 */ /* 0x000fe40004000000 */
[----:B------:R-:W-:Y:S01]  /*11310*/  FSEL R23, R21, +QNAN , !P0 ;  /* 0x7ff0000015177808 */ /* 0x000fe20004000000 */
[----:B------:R-:W-:Y:S06]  /*11320*/  BRA `(.L_x_7166) ;  /* 0x00000000005c7947 */ /* 0x000fec0003800000 */
.L_x_7163:
        /* <DEDUP_REMOVED lines=23> */
.L_x_7166:
[----:B------:R-:W-:Y:S05]  /*114a0*/  BSYNC.RECONVERGENT B1 ;  /* 0x0000000000017941 */ /* 0x000fea0003800200 */
.L_x_7162:
        /* <DEDUP_REMOVED lines=29> */
.L_x_7168:
[----:B------:R-:W-:Y:S05]  /*11680*/  BSYNC.RECONVERGENT B1 ;  /* 0x0000000000017941 */ /* 0x000fea0003800200 */
.L_x_7167:
        /* <DEDUP_REMOVED lines=23> */
[----:B------:R-:W-:Y:S05]  /*11800*/  CALL.REL.NOINC `($__internal_12_$__cuda_sm20_div_rn_f64_full) ;  /* 0x0000013c00487944 */ /* 0x000fea0003c00000 */
[----:B------:R-:W-:Y:S02]  /*11810*/  IMAD.MOV.U32 R60, RZ, RZ, R39 ;  /* 0x000000ffff3c7224 */ /* 0x000fe400078e0027 */
[----:B------:R-:W-:-:S07]  /*11820*/  IMAD.MOV.U32 R61, RZ, RZ, R38 ;  /* 0x000000ffff3d7224 */ /* 0x000fce00078e0026 */
.L_x_7170:
[----:B------:R-:W-:Y:S05]  /*11830*/  BSYNC.RECONVERGENT B1 ;  /* 0x0000000000017941 */ /* 0x000fea0003800200 */
.L_x_7169:
        /* <DEDUP_REMOVED lines=24> */
.L_x_7172:
[----:B------:R-:W-:Y:S05]  /*119c0*/  BSYNC.RECONVERGENT B1 ;  /* 0x0000000000017941 */ /* 0x000fea0003800200 */
.L_x_7171:
[----:B------:R-:W-:Y:S02]  /*119d0*/  IMAD.MOV.U32 R48, RZ, RZ, R38 ;  /* 0x000000ffff307224 */ /* 0x000fe400078e0026 */
[----:B------:R-:W-:Y:S01]  /*119e0*/  IMAD.MOV.U32 R49, RZ, RZ, R39 ;  /* 0x000000ffff317224 */ /* 0x000fe200078e0027 */
[----:B------:R-:W-:Y:S06]  /*119f0*/  BRA `(.L_x_7173) ;  /* 0x0000001000647947 */ /* 0x000fec0003800000 */
.L_x_7157:
        /* <DEDUP_REMOVED lines=60> */
.L_x_7175:
[----:B------:R-:W-:Y:S05]  /*11dc0*/  BSYNC.RECONVERGENT B0 ;  /* 0x0000000000007941 */ /* 0x000fea0003800200 */
.L_x_7174:
        /* <DEDUP_REMOVED lines=27> */
.L_x_7177:
[----:B------:R-:W-:Y:S05]  /*11f80*/  BSYNC.RECONVERGENT B4 ;  /* 0x0000000000047941 */ /* 0x000fea0003800200 */
.L_x_7176:
        /* <DEDUP_REMOVED lines=38> */
.L_x_7179:
[----:B------:R-:W-:Y:S05]  /*121f0*/  BSYNC.RECONVERGENT B4 ;  /* 0x0000000000047941 */ /* 0x000fea0003800200 */
.L_x_7178:
        /* <DEDUP_REMOVED lines=38> */
.L_x_7156:
[----:B------:R-:W-:-:S10]  /*12460*/  DADD R60, R20, -R20 ;  /* 0x00000000143c7229 */ /* 0x000fd40000000814 */
[----:B------:R-:W-:Y:S02]  /*12470*/  IMAD.MOV.U32 R48, RZ, RZ, R60 ;  /* 0x000000ffff307224 */ /* 0x000fe400078e003c */
[----:B------:R-:W-:Y:S01]  /*12480*/  IMAD.MOV.U32 R49, RZ, RZ, R61 ;  /* 0x000000ffff317224 */ /* 0x000fe200078e003d */
[----:B------:R-:W-:Y:S06]  /*12490*/  BRA `(.L_x_7173) ;  /* 0x0000000400bc7947 */ /* 0x000fec0003800000 */
.L_x_7155:
        /* <DEDUP_REMOVED lines=36> */
.L_x_7183:
[----:B------:R-:W-:Y:S05]  /*126e0*/  BSYNC.RECONVERGENT B5 ;  /* 0x0000000000057941 */ /* 0x000fea0003800200 */
.L_x_7182:
        /* <DEDUP_REMOVED lines=38> */
.L_x_7185:
[----:B------:R-:W-:Y:S05]  /*12950*/  BSYNC.RECONVERGENT B5 ;  /* 0x0000000000057941 */ /* 0x000fea0003800200 */
.L_x_7184:
        /* <DEDUP_REMOVED lines=31> */
.L_x_7181:
[----:B------:R-:W-:Y:S05]  /*12b50*/  BSYNC.RECONVERGENT B4 ;  /* 0x0000000000047941 */ /* 0x000fea0003800200 */
.L_x_7180:
[----:B------:R-:W-:Y:S01]  /*12b60*/  LOP3.LUT R49, RZ, 0x80000000, R21, 0xb8, !PT ;  /* 0x80000000ff317812 */ /* 0x000fe200078eb815 */
[----:B------:R-:W-:Y:S02]  /*12b70*/  VIADD R61, R61, 0xc0000000 ;  /* 0xc00000003d3d7836 */ /* 0x000fe40000000000 */
[----:B------:R-:W-:-:S07]  /*12b80*/  IMAD.MOV.U32 R48, RZ, RZ, RZ ;  /* 0x000000ffff307224 */ /* 0x000fce00078e00ff */
.L_x_7173:
[----:B------:R-:W-:Y:S05]  /*12b90*/  BSYNC.RECONVERGENT B2 ;  /* 0x0000000000027941 */ /* 0x000fea0003800200 */
.L_x_7154:
[----:B------:R-:W-:-:S11]  /*12ba0*/  DADD R50, -RZ, -R60 ;  /* 0x00000000ff327229 */ /* 0x000fd6000000093c */
.L_x_7153:
[----:B------:R-:W-:Y:S05]  /*12bb0*/  BSYNC.RECONVERGENT B3 ;  /* 0x0000000000037941 */ /* 0x000fea0003800200 */
.L_x_7152:
[----:B------:R-:W0:Y:S01]  /*12bc0*/  S2R R2, SR_TID.X ;  /* 0x0000000000027919 */ /* 0x000e220000002100 */
[----:B------:R-:W-:Y:S04]  /*12bd0*/  BSSY.RECONVERGENT B0, `(.L_x_7186) ;  /* 0x0000034000007945 */ /* 0x000fe80003800200 */
[----:B------:R-:W-:Y:S01]  /*12be0*/  BSSY.RELIABLE B1, `(.L_x_7187) ;  /* 0x000002c000017945 */ /* 0x000fe20003800100 */
[----:B0-----:R-:W-:-:S13]  /*12bf0*/  ISETP.GE.U32.AND P0, PT, R2, R3, PT ;  /* 0x000000030200720c */ /* 0x001fda0003f06070 */
[----:B------:R-:W0:Y:S01]  /*12c00*/  @!P0 LDC.64 R16, c[0x0][0x388] ;  /* 0x0000e200ff108b82 */ /* 0x000e220000000a00 */
[----:B------:R-:W-:Y:S01]  /*12c10*/  @!P0 IADD3 R19, PT, PT, R0, R2, RZ ;  /* 0x0000000200138210 */ /* 0x000fe20007ffe0ff */
        /* <DEDUP_REMOVED lines=18> */
.L_x_7188:
[----:B------:R-:W-:-:S13]  /*12d40*/  ISETP.GE.U32.AND P0, PT, R2, R3, PT ;  /* 0x000000030200720c */ /* 0x000fda0003f06070 */
[----:B------:R-:W-:Y:S05]  /*12d50*/  @P0 BRA `(.L_x_7190) ;  /* 0x0000000000300947 */ /* 0x000fea0003800000 */
[----:B01----:R-:W0:Y:S01]  /*12d60*/  LDC.64 R16, c[0x0][0x388] ;  /* 0x0000e200ff107b82 */ /* 0x003e220000000a00 */
[----:B------:R-:W-:Y:S02]  /*12d70*/  IMAD.IADD R19, R0, 0x1, R2 ;  /* 0x0000000100137824 */ /* 0x000fe400078e0202 */
[----:B------:R-:W-:Y:S02]  /*12d80*/  VIADD R2, R2, 0x80 ;  /* 0x0000008002027836 */ /* 0x000fe40000000000 */
[----:B0-----:R-:W-:-:S05]  /*12d90*/  IMAD.WIDE.U32 R16, R19, 0x10, R16 ;  /* 0x0000001013107825 */ /* 0x001fca00078e0010 */
[----:B------:R1:W-:Y:S02]  /*12da0*/  STG.E.128 desc[UR4][R16.64], R44 ;  /* 0x0000002c10007986 */ /* 0x0003e4000c101d04 */
.L_x_7189:
[----:B------:R-:W-:-:S13]  /*12db0*/  ISETP.GE.U32.AND P0, PT, R2, R3, PT ;  /* 0x000000030200720c */ /* 0x000fda0003f06070 */
[----:B------:R-:W-:Y:S05]  /*12dc0*/  @P0 BRA `(.L_x_7191) ;  /* 0x0000000000340947 */ /* 0x000fea0003800000 */
[----:B01----:R-:W0:Y:S01]  /*12dd0*/  LDC.64 R16, c[0x0][0x388] ;  /* 0x0000e200ff107b82 */ /* 0x003e220000000a00 */
[----:B------:R-:W-:Y:S02]  /*12de0*/  IMAD.IADD R19, R0, 0x1, R2 ;  /* 0x0000000100137824 */ /* 0x000fe400078e0202 */
[----:B------:R-:W-:Y:S02]  /*12df0*/  VIADD R2, R2, 0x80 ;  /* 0x0000008002027836 */ /* 0x000fe40000000000 */
[----:B0-----:R-:W-:-:S05]  /*12e00*/  IMAD.WIDE.U32 R16, R19, 0x10, R16 ;  /* 0x0000001013107825 */ /* 0x001fca00078e0010 */
[----:B------:R2:W-:Y:S02]  /*12e10*/  STG.E.128 desc[UR4][R16.64], R4 ;  /* 0x0000000410007986 */ /* 0x0005e4000c101d04 */
.L_x_7190:
        /* <DEDUP_REMOVED lines=8> */
.L_x_7191:
[----:B------:R-:W-:Y:S05]  /*12ea0*/  BSYNC.RELIABLE B1 ;  /* 0x0000000000017941 */ /* 0x000fea0003800100 */
.L_x_7187:
[----:B------:R-:W-:-:S13]  /*12eb0*/  ISETP.GE.U32.AND P0, PT, R2, R3, PT ;  /* 0x000000030200720c */ /* 0x000fda0003f06070 */
[----:B--2---:R-:W2:Y:S01]  /*12ec0*/  @!P0 LDC.64 R4, c[0x0][0x388] ;  /* 0x0000e200ff048b82 */ /* 0x004ea20000000a00 */
[----:B------:R-:W-:Y:S02]  /*12ed0*/  @!P0 IMAD.IADD R7, R0, 0x1, R2 ;  /* 0x0000000100078824 */ /* 0x000fe400078e0202 */
[----:B------:R-:W-:Y:S02]  /*12ee0*/  @!P0 VIADD R2, R2, 0x80 ;  /* 0x0000008002028836 */ /* 0x000fe40000000000 */
[----:B--2---:R-:W-:-:S05]  /*12ef0*/  @!P0 IMAD.WIDE.U32 R4, R7, 0x10, R4 ;  /* 0x0000001007048825 */ /* 0x004fca00078e0004 */
[----:B------:R3:W-:Y:S02]  /*12f00*/  @!P0 STG.E.128 desc[UR4][R4.64], R12 ;  /* 0x0000000c04008986 */ /* 0x0007e4000c101d04 */
.L_x_7192:
[----:B------:R-:W-:Y:S05]  /*12f10*/  BSYNC.RECONVERGENT B0 ;  /* 0x0000000000007941 */ /* 0x000fea0003800200 */
.L_x_7186:
        /* <DEDUP_REMOVED lines=8> */
.L_x_6915:
        /* <DEDUP_REMOVED lines=45> */
[----:B-----5:R-:W-:Y:S05]  /*13270*/  CALL.REL.NOINC `($_ZN2at6native29vectorized_elementwise_kernelILi8EZZZNS0_15tan_kernel_cudaERNS_18TensorIteratorBaseEENKUlvE_clEvENKUlvE_clEvEUlN3c107complexIdEEE_St5arrayIPcLm2EEEEviT0_T1_$__internal_trig_reduction_slowpathd) ;  /* 0x0000012800fc7944 */ /* 0x020fea0003c00000 */
[----:B------:R-:W-:Y:S02]  /*13280*/  IMAD.MOV.U32 R3, RZ, RZ, R41 ;  /* 0x000000ffff037224 */ /* 0x000fe400078e0029 */
[----:B------:R-:W-:Y:S02]  /*13290*/  IMAD.MOV.U32 R8, RZ, RZ, R42 ;  /* 0x000000ffff087224 */ /* 0x000fe400078e002a */
[----:B------:R-:W-:-:S07]  /*132a0*/  IMAD.MOV.U32 R9, RZ, RZ, R43 ;  /* 0x000000ffff097224 */ /* 0x000fce00078e002b */
.L_x_7199:
[----:B------:R-:W-:Y:S05]  /*132b0*/  BSYNC.RECONVERGENT B4 ;  /* 0x0000000000047941 */ /* 0x000fea0003800200 */
.L_x_7198:
        /* <DEDUP_REMOVED lines=38> */
.L_x_7201:
[----:B------:R-:W-:Y:S05]  /*13520*/  BSYNC.RECONVERGENT B4 ;  /* 0x0000000000047941 */ /* 0x000fea0003800200 */
.L_x_7200:
        /* <DEDUP_REMOVED lines=31> */
.L_x_7197:
[----:B------:R-:W-:Y:S05]  /*13720*/  BSYNC.RECONVERGENT B3 ;  /* 0x0000000000037941 */ /* 0x000fea0003800200 */
.L_x_7196:
[----:B------:R-:W-:Y:S01]  /*13730*/  VIADD R11, R11, 0xc0000000 ;  /* 0xc00000000b0b7836 */ /* 0x000fe20000000000 */
[----:B------:R-:W-:Y:S01]  /*13740*/  LOP3.LUT R9, RZ, 0x80000000, R5, 0xb8, !PT ;  /* 0x80000000ff097812 */ /* 0x000fe200078eb805 */
[----:B------:R-:W-:Y:S01]  /*13750*/  IMAD.MOV.U32 R8, RZ, RZ, RZ ;  /* 0x000000ffff087224 */ /* 0x000fe200078e00ff */
[----:B------:R-:W-:Y:S06]  /*13760*/  BRA `(.L_x_7195) ;  /* 0x0000001c00387947 */ /* 0x000fec0003800000 */
.L_x_7194:
        /* <DEDUP_REMOVED lines=66> */
.L_x_7204:
[----:B------:R-:W-:Y:S05]  /*13b90*/  BSYNC.RECONVERGENT B0 ;  /* 0x0000000000007941 */ /* 0x000fea0003800200 */
.L_x_7203:
        /* <DEDUP_REMOVED lines=23> */
[----:B-----5:R-:W-:Y:S05]  /*13d10*/  CALL.REL.NOINC `($_ZN2at6native29vectorized_elementwise_kernelILi8EZZZNS0_15tan_kernel_cudaERNS_18TensorIteratorBaseEENKUlvE_clEvENKUlvE_clEvEUlN3c107complexIdEEE_St5arrayIPcLm2EEEEviT0_T1_$__internal_trig_reduction_slowpathd) ;  /* 0x0000012000547944 */ /* 0x020fea0003c00000 */
[----:B------:R-:W-:Y:S02]  /*13d20*/  IMAD.MOV.U32 R3, RZ, RZ, R41 ;  /* 0x000000ffff037224 */ /* 0x000fe400078e0029 */
[----:B------:R-:W-:Y:S02]  /*13d30*/  IMAD.MOV.U32 R6, RZ, RZ, R42 ;  /* 0x000000ffff067224 */ /* 0x000fe400078e002a */
[----:B------:R-:W-:-:S07]  /*13d40*/  IMAD.MOV.U32 R7, RZ, RZ, R43 ;  /* 0x000000ffff077224 */ /* 0x000fce00078e002b */
.L_x_7206:
[----:B------:R-:W-:Y:S05]  /*13d50*/  BSYNC.RECONVERGENT B3 ;  /* 0x0000000000037941 */ /* 0x000fea0003800200 */
.L_x_7205:
        /* <DEDUP_REMOVED lines=38> */
.L_x_7208:
[----:B------:R-:W-:Y:S05]  /*13fc0*/  BSYNC.RECONVERGENT B3 ;  /* 0x0000000000037941 */ /* 0x000fea0003800200 */
.L_x_7207:
        /* <DEDUP_REMOVED lines=38> */
.L_x_7202:
        /* <DEDUP_REMOVED lines=20> */
[----:B-----5:R-:W-:Y:S05]  /*14370*/  CALL.REL.NOINC `($_ZN2at6native29vectorized_elementwise_kernelILi8EZZZNS0_15tan_kernel_cudaERNS_18TensorIteratorBaseEENKUlvE_clEvENKUlvE_clEvEUlN3c107complexIdEEE_St5arrayIPcLm2EEEEviT0_T1_$__internal_trig_reduction_slowpathd) ;  /* 0x0000011800bc7944 */ /* 0x020fea0003c00000 */
.L_x_7210:
[----:B------:R-:W-:Y:S05]  /*14380*/  BSYNC.RECONVERGENT B3 ;  /* 0x0000000000037941 */ /* 0x000fea0003800200 */
.L_x_7209:
        /* <DEDUP_REMOVED lines=63> */
.L_x_7212:
[----:B------:R-:W-:Y:S05]  /*14780*/  BSYNC.RECONVERGENT B0 ;  /* 0x0000000000007941 */ /* 0x000fea0003800200 */
.L_x_7211:
        /* <DEDUP_REMOVED lines=29> */
.L_x_7214:
        /* <DEDUP_REMOVED lines=82> */
[----:B-----5:R-:W-:Y:S05]  /*14e80*/  CALL.REL.NOINC `($__internal_12_$__cuda_sm20_div_rn_f64_full) ;  /* 0x0000010400a87944 */ /* 0x020fea0003c00000 */
[----:B------:R-:W-:-:S04]  /*14e90*/  LOP3.LUT R39, R39, R38, RZ, 0x3c, !PT ;  /* 0x0000002627277212 */ /* 0x000fc800078e3cff */
[----:B------:R-:W-:-:S04]  /*14ea0*/  LOP3.LUT R38, R39, R38, RZ, 0x3c, !PT ;  /* 0x0000002627267212 */ /* 0x000fc800078e3cff */
[----:B------:R-:W-:-:S07]  /*14eb0*/  LOP3.LUT R39, R39, R38, RZ, 0x3c, !PT ;  /* 0x0000002627277212 */ /* 0x000fce00078e3cff */
.L_x_7217:
[----:B------:R-:W-:Y:S05]  /*14ec0*/  BSYNC.RECONVERGENT B3 ;  /* 0x0000000000037941 */ /* 0x000fea0003800200 */
.L_x_7216:
[----:B------:R-:W-:Y:S01]  /*14ed0*/  DADD R6, R6, R38 ;  /* 0x0000000006067229 */ /* 0x000fe20000000026 */
[----:B------:R-:W-:Y:S01]  /*14ee0*/  UMOV UR6, 0x8fb9f87e ;  /* 0x8fb9f87e00067882 */ /* 0x000fe20000000000 */
[----:B------:R-:W-:Y:S02]  /*14ef0*/  UMOV UR7, 0x408633ce ;  /* 0x408633ce00077882 */ /* 0x000fe40000000000 */
[----:B------:R-:W-:-:S06]  /*14f00*/  DSETP.GE.AND P0, PT, R8, UR6, PT ;  /* 0x0000000608007e2a */ /* 0x000fcc000bf06000 */
[----:B------:R-:W-:Y:S02]  /*14f10*/  FSEL R8, R6, RZ, !P0 ;  /* 0x000000ff06087208 */ /* 0x000fe40004000000 */
[----:B------:R-:W-:-:S07]  /*14f20*/  FSEL R9, R7, +QNAN , !P0 ;  /* 0x7ff0000007097808 */ /* 0x000fce0004000000 */
.L_x_7215:
[----:B------:R-:W-:Y:S05]  /*14f30*/  BSYNC.RECONVERGENT B1 ;  /* 0x0000000000017941 */ /* 0x000fea0003800200 */
.L_x_7213:
        /* <DEDUP_REMOVED lines=26> */
[----:B-----5:R-:W-:Y:S05]  /*150e0*/  CALL.REL.NOINC `($__internal_13_$__cuda_sm20_dsqrt_rn_f64_mediumpath_v1) ;  /* 0x0000010800a47944 */ /* 0x020fea0003c00000 */
[----:B------:R-:W-:Y:S02]  /*150f0*/  IMAD.MOV.U32 R36, RZ, RZ, R40 ;  /* 0x000000ffff247224 */ /* 0x000fe400078e0028 */
[----:B------:R-:W-:-:S07]  /*15100*/  IMAD.MOV.U32 R37, RZ, RZ, R39 ;  /* 0x000000ffff257224 */ /* 0x000fce00078e0027 */
.L_x_7219:
[----:B------:R-:W-:Y:S05]  /*15110*/  BSYNC.RECONVERGENT B1 ;  /* 0x0000000000017941 */ /* 0x000fea0003800200 */
.L_x_7218:
        /* <DEDUP_REMOVED lines=23> */
[----:B-----5:R-:W-:Y:S05]  /*15290*/  CALL.REL.NOINC `($__internal_12_$__cuda_sm20_div_rn_f64_full) ;  /* 0x0000010000a47944 */ /* 0x020fea0003c00000 */
[----:B------:R-:W-:Y:S02]  /*152a0*/  IMAD.MOV.U32 R10, RZ, RZ, R39 ;  /* 0x000000ffff0a7224 */ /* 0x000fe400078e0027 */
[----:B------:R-:W-:-:S07]  /*152b0*/  IMAD.MOV.U32 R11, RZ, RZ, R38 ;  /* 0x000000ffff0b7224 */ /* 0x000fce00078e0026 */
.L_x_7221:
[----:B------:R-:W-:Y:S05]  /*152c0*/  BSYNC.RECONVERGENT B1 ;  /* 0x0000000000017941 */ /* 0x000fea0003800200 */
.L_x_7220:
        /* <DEDUP_REMOVED lines=21> */
[----:B------:R-:W-:Y:S02]  /*15420*/  IMAD.MOV.U32 R8, RZ, RZ, R39 ;  /* 0x000000ffff087224 */ /* 0x000fe400078e0027 */
[----:B------:R-:W-:-:S07]  /*15430*/  IMAD.MOV.U32 R9, RZ, RZ, R38 ;  /* 0x000000ffff097224 */ /* 0x000fce00078e0026 */
.L_x_7222:
[----:B------:R-:W-:Y:S05]  /*15440*/  BSYNC.RECONVERGENT B1 ;  /* 0x0000000000017941 */ /* 0x000fea0003800200 */
.L_x_7195:
[----:B------:R-:W-:Y:S05]  /*15450*/  BSYNC.RECONVERGENT B2 ;  /* 0x0000000000027941 */ /* 0x000fea0003800200 */
.L_x_7193:
        /* <DEDUP_REMOVED lines=28> */
[----:B------:R-:W-:Y:S01]  /*15620*/  MOV R40, R44 ;  /* 0x0000002c00287202 */ /* 0x000fe20000000f00 */
[----:B------:R-:W-:Y:S01]  /*15630*/  IMAD.MOV.U32 R57, RZ, RZ, R45 ;  /* 0x000000ffff397224 */ /* 0x000fe200078e002d */
[----:B------:R-:W-:-:S07]  /*15640*/  MOV R56, 0x15660 ;  /* 0x0001566000387802 */ /* 0x000fce0000000f00 */
[----:B-----5:R-:W-:Y:S05]  /*15650*/  CALL.REL.NOINC `($_ZN2at6native29vectorized_elementwise_kernelILi8EZZZNS0_15tan_kernel_cudaERNS_18TensorIteratorBaseEENKUlvE_clEvENKUlvE_clEvEUlN3c107complexIdEEE_St5arrayIPcLm2EEEEviT0_T1_$__internal_trig_reduction_slowpathd) ;  /* 0x0000010800047944 */ /* 0x020fea0003c00000 */
.L_x_7228:
[----:B------:R-:W-:Y:S05]  /*15660*/  BSYNC.RECONVERGENT B3 ;  /* 0x0000000000037941 */ /* 0x000fea0003800200 */
.L_x_7227:
        /* <DEDUP_REMOVED lines=63> */
.L_x_7230:
[----:B------:R-:W-:Y:S05]  /*15a60*/  BSYNC.RECONVERGENT B0 ;  /* 0x0000000000007941 */ /* 0x000fea0003800200 */
.L_x_7229:
        /* <DEDUP_REMOVED lines=87> */
[----:B-----5:R-:W-:Y:S05]  /*15fe0*/  CALL.REL.NOINC `($__internal_12_$__cuda_sm20_div_rn_f64_full) ;  /* 0x000000f400507944 */ /* 0x020fea0003c00000 */
[----:B------:R-:W-:-:S04]  /*15ff0*/  LOP3.LUT R39, R39, R38, RZ, 0x3c, !PT ;  /* 0x0000002627277212 */ /* 0x000fc800078e3cff */
[----:B------:R-:W-:-:S04]  /*16000*/  LOP3.LUT R38, R39, R38, RZ, 0x3c, !PT ;  /* 0x0000002627267212 */ /* 0x000fc800078e3cff */
[----:B------:R-:W-:-:S07]  /*16010*/  LOP3.LUT R39, R39, R38, RZ, 0x3c, !PT ;  /* 0x0000002627277212 */ /* 0x000fce00078e3cff */
.L_x_7234:
[----:B------:R-:W-:Y:S05]  /*16020*/  BSYNC.RECONVERGENT B3 ;  /* 0x0000000000037941 */ /* 0x000fea0003800200 */
.L_x_7233:
[----:B------:R-:W-:Y:S01]  /*16030*/  DADD R36, R36, R38 ;  /* 0x0000000024247229 */ /* 0x000fe20000000026 */
[----:B------:R-:W-:Y:S01]  /*16040*/  UMOV UR6, 0x8fb9f87e ;  /* 0x8fb9f87e00067882 */ /* 0x000fe20000000000 */
[----:B------:R-:W-:Y:S02]  /*16050*/  UMOV UR7, 0x408633ce ;  /* 0x408633ce00077882 */ /* 0x000fe40000000000 */
[----:B------:R-:W-:-:S06]  /*16060*/  DSETP.GE.AND P0, PT, R44, UR6, PT ;  /* 0x000000062c007e2a */ /* 0x000fcc000bf06000 */
[----:B------:R-:W-:Y:S02]  /*16070*/  FSEL R44, R36, RZ, !P0 ;  /* 0x000000ff242c7208 */ /* 0x000fe40004000000 */
[----:B------:R-:W-:Y:S01]  /*16080*/  FSEL R45, R37, +QNAN , !P0 ;  /* 0x7ff00000252d7808 */ /* 0x000fe20004000000 */
[----:B------:R-:W-:Y:S06]  /*16090*/  BRA `(.L_x_7235) ;  /* 0x00000000005c7947 */ /* 0x000fec0003800000 */
.L_x_7232:
        /* <DEDUP_REMOVED lines=23> */
.L_x_7235:
[----:B------:R-:W-:Y:S05]  /*16210*/  BSYNC.RECONVERGENT B1 ;  /* 0x0000000000017941 */ /* 0x000fea0003800200 */
.L_x_7231:
        /* <DEDUP_REMOVED lines=27> */
[----:B-----5:R-:W-:Y:S05]  /*163d0*/  CALL.REL.NOINC `($__internal_13_$__cuda_sm20_dsqrt_rn_f64_mediumpath_v1) ;  /* 0x000000f400e87944 */ /* 0x020fea0003c00000 */
[----:B------:R-:W-:Y:S02]  /*163e0*/  IMAD.MOV.U32 R42, RZ, RZ, R40 ;  /* 0x000000ffff2a7224 */ /* 0x000fe400078e0028 */
[----:B------:R-:W-:-:S07]  /*163f0*/  IMAD.MOV.U32 R43, RZ, RZ, R39 ;  /* 0x000000ffff2b7224 */ /* 0x000fce00078e0027 */
.L_x_7237:
[----:B------:R-:W-:Y:S05]  /*16400*/  BSYNC.RECONVERGENT B1 ;  /* 0x0000000000017941 */ /* 0x000fea0003800200 */
.L_x_7236:
        /* <DEDUP_REMOVED lines=26> */
.L_x_7239:
[----:B------:R-:W-:Y:S05]  /*165b0*/  BSYNC.RECONVERGENT B1 ;  /* 0x0000000000017941 */ /* 0x000fea0003800200 */
.L_x_7238:
        /* <DEDUP_REMOVED lines=24> */
.L_x_7241:
[----:B------:R-:W-:Y:S05]  /*16740*/  BSYNC.RECONVERGENT B1 ;  /* 0x0000000000017941 */ /* 0x000fea0003800200 */
.L_x_7240:
[----:B------:R-:W-:Y:S02]  /*16750*/  IMAD.MOV.U32 R4, RZ, RZ, R38 ;  /* 0x000000ffff047224 */ /* 0x000fe400078e0026 */
[----:B------:R-:W-:Y:S01]  /*16760*/  IMAD.MOV.U32 R5, RZ, RZ, R39 ;  /* 0x000000ffff057224 */ /* 0x000fe200078e0027 */
[----:B------:R-:W-:Y:S06]  /*16770*/  BRA `(.L_x_7242) ;  /* 0x0000001000647947 */ /* 0x000fec0003800000 */
.L_x_7226:
        /* <DEDUP_REMOVED lines=59> */
.L_x_7244:
[----:B------:R-:W-:Y:S05]  /*16b30*/  BSYNC.RECONVERGENT B0 ;  /* 0x0000000000007941 */ /* 0x000fea0003800200 */
.L_x_7243:
        /* <DEDUP_REMOVED lines=27> */
.L_x_7246:
[----:B------:R-:W-:Y:S05]  /*16cf0*/  BSYNC.RECONVERGENT B3 ;  /* 0x0000000000037941 */ /* 0x000fea0003800200 */
.L_x_7245:
        /* <DEDUP_REMOVED lines=38> */
.L_x_7248:
[----:B------:R-:W-:Y:S05]  /*16f60*/  BSYNC.RECONVERGENT B3 ;  /* 0x0000000000037941 */ /* 0x000fea0003800200 */
.L_x_7247:
        /* <DEDUP_REMOVED lines=38> */
.L_x_7225:
[----:B------:R-:W-:-:S10]  /*171d0*/  DADD R6, R44, -R44 ;  /* 0x000000002c067229 */ /* 0x000fd4000000082c */
[----:B------:R-:W-:Y:S02]  /*171e0*/  IMAD.MOV.U32 R4, RZ, RZ, R6 ;  /* 0x000000ffff047224 */ /* 0x000fe400078e0006 */
[----:B------:R-:W-:Y:S01]  /*171f0*/  IMAD.MOV.U32 R5, RZ, RZ, R7 ;  /* 0x000000ffff057224 */ /* 0x000fe200078e0007 */
[----:B------:R-:W-:Y:S06]  /*17200*/  BRA `(.L_x_7242) ;  /* 0x0000000400c07947 */ /* 0x000fec0003800000 */
.L_x_7224:
        /* <DEDUP_REMOVED lines=36> */
.L_x_7252:
[----:B------:R-:W-:Y:S05]  /*17450*/  BSYNC.RECONVERGENT B4 ;  /* 0x0000000000047941 */ /* 0x000fea0003800200 */
.L_x_7251:
        /* <DEDUP_REMOVED lines=38> */
.L_x_7254:
[----:B------:R-:W-:Y:S05]  /*176c0*/  BSYNC.RECONVERGENT B4 ;  /* 0x0000000000047941 */ /* 0x000fea0003800200 */
.L_x_7253:
        /* <DEDUP_REMOVED lines=31> */
.L_x_7250:
[----:B------:R-:W-:Y:S05]  /*178c0*/  BSYNC.RECONVERGENT B3 ;  /* 0x0000000000037941 */ /* 0x000fea0003800200 */
.L_x_7249:
[----:B------:R-:W-:Y:S01]  /*178d0*/  LOP3.LUT R5, RZ, 0x80000000, R45, 0xb8, !PT ;  /* 0x80000000ff057812 */ /* 0x000fe200078eb82d */
[----:B------:R-:W-:Y:S02]  /*178e0*/  VIADD R7, R49, 0xc0000000 ;  /* 0xc000000031077836 */ /* 0x000fe40000000000 */
[----:B------:R-:W-:Y:S02]  /*178f0*/  IMAD.MOV.U32 R6, RZ, RZ, R48 ;  /* 0x000000ffff067224 */ /* 0x000fe400078e0030 */
[----:B------:R-:W-:-:S07]  /*17900*/  IMAD.MOV.U32 R4, RZ, RZ, RZ ;  /* 0x000000ffff047224 */ /* 0x000fce00078e00ff */
.L_x_7242:
[----:B------:R-:W-:Y:S05]  /*17910*/  BSYNC.RECONVERGENT B2 ;  /* 0x0000000000027941 */ /* 0x000fea0003800200 */
.L_x_7223:
        /* <DEDUP_REMOVED lines=32> */
.L_x_7260:
[----:B------:R-:W-:Y:S05]  /*17b20*/  BSYNC.RECONVERGENT B3 ;  /* 0x0000000000037941 */ /* 0x000fea0003800200 */
.L_x_7259:
        /* <DEDUP_REMOVED lines=63> */
.L_x_7262:
[----:B------:R-:W-:Y:S05]  /*17f20*/  BSYNC.RECONVERGENT B0 ;  /* 0x0000000000007941 */ /* 0x000fea0003800200 */
.L_x_7261:
        /* <DEDUP_REMOVED lines=91> */
.L_x_7266:
[----:B------:R-:W-:Y:S05]  /*184e0*/  BSYNC.RECONVERGENT B3 ;  /* 0x0000000000037941 */ /* 0x000fea0003800200 */
.L_x_7265:
[----:B------:R-:W-:Y:S01]  /*184f0*/  DADD R36, R36, R38 ;  /* 0x0000000024247229 */ /* 0x000fe20000000026 */
[----:B------:R-:W-:Y:S01]  /*18500*/  UMOV UR6, 0x8fb9f87e ;  /* 0x8fb9f87e00067882 */ /* 0x000fe20000000000 */
[----:B------:R-:W-:Y:S02]  /*18510*/  UMOV UR7, 0x408633ce ;  /* 0x408633ce00077882 */ /* 0x000fe40000000000 */
[----:B------:R-:W-:-:S06]  /*18520*/  DSETP.GE.AND P0, PT, R44, UR6, PT ;  /* 0x000000062c007e2a */ /* 0x000fcc000bf06000 */
[----:B------:R-:W-:Y:S02]  /*18530*/  FSEL R44, R36, RZ, !P0 ;  /* 0x000000ff242c7208 */ /* 0x000fe40004000000 */
[----:B------:R-:W-:Y:S01]  /*18540*/  FSEL R45, R37, +QNAN , !P0 ;  /* 0x7ff00000252d7808 */ /* 0x000fe20004000000 */
[----:B------:R-:W-:Y:S06]  /*18550*/  BRA `(.L_x_7267) ;  /* 0x00000000005c7947 */ /* 0x000fec0003800000 */
.L_x_7264:
        /* <DEDUP_REMOVED lines=23> */
.L_x_7267:
[----:B------:R-:W-:Y:S05]  /*186d0*/  BSYNC.RECONVERGENT B1 ;  /* 0x0000000000017941 */ /* 0x000fea0003800200 */
.L_x_7263:
        /* <DEDUP_REMOVED lines=30> */
.L_x_7269:
[----:B------:R-:W-:Y:S05]  /*188c0*/  BSYNC.RECONVERGENT B1 ;  /* 0x0000000000017941 */ /* 0x000fea0003800200 */
.L_x_7268:
        /* <DEDUP_REMOVED lines=24> */
[----:B------:R-:W-:Y:S01]  /*18a50*/  MOV R2, R39 ;  /* 0x0000002700027202 */ /* 0x000fe20000000f00 */
[----:B------:R-:W-:-:S07]  /*18a60*/  IMAD.MOV.U32 R3, RZ, RZ, R38 ;  /* 0x000000ffff037224 */ /* 0x000fce00078e0026 */
.L_x_7271:
[----:B------:R-:W-:Y:S05]  /*18a70*/  BSYNC.RECONVERGENT B1 ;  /* 0x0000000000017941 */ /* 0x000fea0003800200 */
.L_x_7270:
        /* <DEDUP_REMOVED lines=24> */
.L_x_7273:
[----:B------:R-:W-:Y:S05]  /*18c00*/  BSYNC.RECONVERGENT B1 ;  /* 0x0000000000017941 */ /* 0x000fea0003800200 */
.L_x_7272:
[----:B------:R-:W-:Y:S02]  /*18c10*/  IMAD.MOV.U32 R36, RZ, RZ, R38 ;  /* 0x000000ffff247224 */ /* 0x000fe400078e0026 */
[----:B------:R-:W-:Y:S01]  /*18c20*/  IMAD.MOV.U32 R37, RZ, RZ, R39 ;  /* 0x000000ffff257224 */ /* 0x000fe200078e0027 */
[----:B------:R-:W-:Y:S06]  /*18c30*/  BRA `(.L_x_7274) ;  /* 0x0000001000647947 */ /* 0x000fec0003800000 */
.L_x_7258:
        /* <DEDUP_REMOVED lines=59> */
.L_x_7276:
[----:B------:R-:W-:Y:S05]  /*18ff0*/  BSYNC.RECONVERGENT B0 ;  /* 0x0000000000007941 */ /* 0x000fea0003800200 */
.L_x_7275:
        /* <DEDUP_REMOVED lines=27> */
.L_x_7278:
[----:B------:R-:W-:Y:S05]  /*191b0*/  BSYNC.RECONVERGENT B3 ;  /* 0x0000000000037941 */ /* 0x000fea0003800200 */
.L_x_7277:
        /* <DEDUP_REMOVED lines=38> */
.L_x_7280:
[----:B------:R-:W-:Y:S05]  /*19420*/  BSYNC.RECONVERGENT B3 ;  /* 0x0000000000037941 */ /* 0x000fea0003800200 */
.L_x_7279:
        /* <DEDUP_REMOVED lines=38> */
.L_x_7257:
[----:B------:R-:W-:-:S10]  /*19690*/  DADD R2, R16, -R16 ;  /* 0x0000000010027229 */ /* 0x000fd40000000810 */
[----:B------:R-:W-:Y:S02]  /*196a0*/  IMAD.MOV.U32 R36, RZ, RZ, R2 ;  /* 0x000000ffff247224 */ /* 0x000fe400078e0002 */
[----:B------:R-:W-:Y:S01]  /*196b0*/  IMAD.MOV.U32 R37, RZ, RZ, R3 ;  /* 0x000000ffff257224 */ /* 0x000fe200078e0003 */
[----:B------:R-:W-:Y:S06]  /*196c0*/  BRA `(.L_x_7274) ;  /* 0x0000000400c07947 */ /* 0x000fec0003800000 */
.L_x_7256:
        /* <DEDUP_REMOVED lines=36> */
.L_x_7284:
[----:B------:R-:W-:Y:S05]  /*19910*/  BSYNC.RECONVERGENT B4 ;  /* 0x0000000000047941 */ /* 0x000fea0003800200 */
.L_x_7283:
        /* <DEDUP_REMOVED lines=38> */
.L_x_7286:
[----:B------:R-:W-:Y:S05]  /*19b80*/  BSYNC.RECONVERGENT B4 ;  /* 0x0000000000047941 */ /* 0x000fea0003800200 */
.L_x_7285:
        /* <DEDUP_REMOVED lines=31> */
.L_x_7282:
[----:B------:R-:W-:Y:S05]  /*19d80*/  BSYNC.RECONVERGENT B3 ;  /* 0x0000000000037941 */ /* 0x000fea0003800200 */
.L_x_7281:
[----:B------:R-:W-:Y:S01]  /*19d90*/  LOP3.LUT R37, RZ, 0x80000000, R17, 0xb8, !PT ;  /* 0x80000000ff257812 */ /* 0x000fe200078eb811 */
[----:B------:R-:W-:Y:S01]  /*19da0*/  VIADD R3, R49, 0xc0000000 ;  /* 0xc000000031037836 */ /* 0x000fe20000000000 */
[----:B------:R-:W-:Y:S01]  /*19db0*/  MOV R36, RZ ;  /* 0x000000ff00247202 */ /* 0x000fe20000000f00 */
[----:B------:R-:W-:-:S07]  /*19dc0*/  IMAD.MOV.U32 R2, RZ, RZ, R48 ;  /* 0x000000ffff027224 */ /* 0x000fce00078e0030 */
.L_x_7274:
[----:B------:R-:W-:Y:S05]  /*19dd0*/  BSYNC.RECONVERGENT B2 ;  /* 0x0000000000027941 */ /* 0x000fea0003800200 */
.L_x_7255:
        /* <DEDUP_REMOVED lines=32> */
.L_x_7292:
[----:B------:R-:W-:Y:S05]  /*19fe0*/  BSYNC.RECONVERGENT B3 ;  /* 0x0000000000037941 */ /* 0x000fea0003800200 */
.L_x_7291:
        /* <DEDUP_REMOVED lines=63> */
.L_x_7294:
[----:B------:R-:W-:Y:S05]  /*1a3e0*/  BSYNC.RECONVERGENT B0 ;  /* 0x0000000000007941 */ /* 0x000fea0003800200 */
.L_x_7293:
        /* <DEDUP_REMOVED lines=91> */
.L_x_7298:
[----:B------:R-:W-:Y:S05]  /*1a9a0*/  BSYNC.RECONVERGENT B3 ;  /* 0x0000000000037941 */ /* 0x000fea0003800200 */
.L_x_7297:
[----:B------:R-:W-:Y:S01]  /*1a9b0*/  DADD R16, R16, R38 ;  /* 0x0000000010107229 */ /* 0x000fe20000000026 */
[----:B------:R-:W-:Y:S01]  /*1a9c0*/  UMOV UR6, 0x8fb9f87e ;  /* 0x8fb9f87e00067882 */ /* 0x000fe20000000000 */
[----:B------:R-:W-:Y:S02]  /*1a9d0*/  UMOV UR7, 0x408633ce ;  /* 0x408633ce00077882 */ /* 0x000fe40000000000 */
[----:B------:R-:W-:-:S06]  /*1a9e0*/  DSETP.GE.AND P0, PT, R18, UR6, PT ;  /* 0x0000000612007e2a */ /* 0x000fcc000bf06000 */
[----:B------:R-:W-:Y:S02]  /*1a9f0*/  FSEL R18, R16, RZ, !P0 ;  /* 0x000000ff10127208 */ /* 0x000fe40004000000 */
[----:B------:R-:W-:Y:S01]  /*1aa00*/  FSEL R19, R17, +QNAN , !P0 ;  /* 0x7ff0000011137808 */ /* 0x000fe20004000000 */
[----:B------:R-:W-:Y:S06]  /*1aa10*/  BRA `(.L_x_7299) ;  /* 0x00000000005c7947 */ /* 0x000fec0003800000 */
.L_x_7296:
        /* <DEDUP_REMOVED lines=23> */
.L_x_7299:
[----:B------:R-:W-:Y:S05]  /*1ab90*/  BSYNC.RECONVERGENT B1 ;  /* 0x0000000000017941 */ /* 0x000fea0003800200 */
.L_x_7295:
        /* <DEDUP_REMOVED lines=30> */
.L_x_7301:
[----:B------:R-:W-:Y:S05]  /*1ad80*/  BSYNC.RECONVERGENT B1 ;  /* 0x0000000000017941 */ /* 0x000fea0003800200 */
.L_x_7300:
        /* <DEDUP_REMOVED lines=26> */
.L_x_7303:
[----:B------:R-:W-:Y:S05]  /*1af30*/  BSYNC.RECONVERGENT B1 ;  /* 0x0000000000017941 */ /* 0x000fea0003800200 */
.L_x_7302:
        /* <DEDUP_REMOVED lines=24> */
.L_x_7305:
[----:B------:R-:W-:Y:S05]  /*1b0c0*/  BSYNC.RECONVERGENT B1 ;  /* 0x0000000000017941 */ /* 0x000fea0003800200 */
.L_x_7304:
[----:B------:R-:W-:Y:S01]  /*1b0d0*/  MOV R16, R38 ;  /* 0x0000002600107202 */ /* 0x000fe20000000f00 */
[----:B------:R-:W-:Y:S01]  /*1b0e0*/  IMAD.MOV.U32 R17, RZ, RZ, R39 ;  /* 0x000000ffff117224 */ /* 0x000fe200078e0027 */
[----:B------:R-:W-:Y:S06]  /*1b0f0*/  BRA `(.L_x_7306) ;  /* 0x0000001000647947 */ /* 0x000fec0003800000 */
.L_x_7290:
        /* <DEDUP_REMOVED lines=59> */
.L_x_7308:
[----:B------:R-:W-:Y:S05]  /*1b4b0*/  BSYNC.RECONVERGENT B0 ;  /* 0x0000000000007941 */ /* 0x000fea0003800200 */
.L_x_7307:
        /* <DEDUP_REMOVED lines=27> */
.L_x_7310:
[----:B------:R-:W-:Y:S05]  /*1b670*/  BSYNC.RECONVERGENT B3 ;  /* 0x0000000000037941 */ /* 0x000fea0003800200 */
.L_x_7309:
        /* <DEDUP_REMOVED lines=38> */
.L_x_7312:
[----:B------:R-:W-:Y:S05]  /*1b8e0*/  BSYNC.RECONVERGENT B3 ;  /* 0x0000000000037941 */ /* 0x000fea0003800200 */
.L_x_7311:
        /* <DEDUP_REMOVED lines=38> */
.L_x_7289:
[----:B------:R-:W-:-:S10]  /*1bb50*/  DADD R48, R12, -R12 ;  /* 0x000000000c307229 */ /* 0x000fd4000000080c */
[----:B------:R-:W-:Y:S02]  /*1bb60*/  IMAD.MOV.U32 R16, RZ, RZ, R48 ;  /* 0x000000ffff107224 */ /* 0x000fe400078e0030 */
[----:B------:R-:W-:Y:S01]  /*1bb70*/  IMAD.MOV.U32 R17, RZ, RZ, R49 ;  /* 0x000000ffff117224 */ /* 0x000fe200078e0031 */
[----:B------:R-:W-:Y:S06]  /*1bb80*/  BRA `(.L_x_7306) ;  /* 0x0000000400c07947 */ /* 0x000fec0003800000 */
.L_x_7288:
        /* <DEDUP_REMOVED lines=36> */
.L_x_7316:
[----:B------:R-:W-:Y:S05]  /*1bdd0*/  BSYNC.RECONVERGENT B4 ;  /* 0x0000000000047941 */ /* 0x000fea0003800200 */
.L_x_7315:
        /* <DEDUP_REMOVED lines=38> */
.L_x_7318:
[----:B------:R-:W-:Y:S05]  /*1c040*/  BSYNC.RECONVERGENT B4 ;  /* 0x0000000000047941 */ /* 0x000fea0003800200 */
.L_x_7317:
        /* <DEDUP_REMOVED lines=31> */
.L_x_7314:
[----:B------:R-:W-:Y:S05]  /*1c240*/  BSYNC.RECONVERGENT B3 ;  /* 0x0000000000037941 */ /* 0x000fea0003800200 */
.L_x_7313:
[----:B------:R-:W-:Y:S01]  /*1c250*/  LOP3.LUT R17, RZ, 0x80000000, R13, 0xb8, !PT ;  /* 0x80000000ff117812 */ /* 0x000fe200078eb80d */
[----:B------:R-:W-:Y:S02]  /*1c260*/  VIADD R49, R61, 0xc0000000 ;  /* 0xc00000003d317836 */ /* 0x000fe40000000000 */
[----:B------:R-:W-:Y:S02]  /*1c270*/  IMAD.MOV.U32 R48, RZ, RZ, R60 ;  /* 0x000000ffff307224 */ /* 0x000fe400078e003c */
[----:B------:R-:W-:-:S07]  /*1c280*/  IMAD.MOV.U32 R16, RZ, RZ, RZ ;  /* 0x000000ffff107224 */ /* 0x000fce00078e00ff */
.L_x_7306:
[----:B------:R-:W-:Y:S05]  /*1c290*/  BSYNC.RECONVERGENT B2 ;  /* 0x0000000000027941 */ /* 0x000fea0003800200 */
.L_x_7287:
        /* <DEDUP_REMOVED lines=30> */
.L_x_7324:
[----:B------:R-:W-:Y:S05]  /*1c480*/  BSYNC.RECONVERGENT B3 ;  /* 0x0000000000037941 */ /* 0x000fea0003800200 */
.L_x_7323:
        /* <DEDUP_REMOVED lines=63> */
.L_x_7326:
[----:B------:R-:W-:Y:S05]  /*1c880*/  BSYNC.RECONVERGENT B0 ;  /* 0x0000000000007941 */ /* 0x000fea0003800200 */
.L_x_7325:
        /* <DEDUP_REMOVED lines=91> */
.L_x_7330:
[----:B------:R-:W-:Y:S05]  /*1ce40*/  BSYNC.RECONVERGENT B3 ;  /* 0x0000000000037941 */ /* 0x000fea0003800200 */
.L_x_7329:
[----:B------:R-:W-:Y:S01]  /*1ce50*/  DADD R18, R18, R38 ;  /* 0x0000000012127229 */ /* 0x000fe20000000026 */
[----:B------:R-:W-:Y:S01]  /*1ce60*/  UMOV UR6, 0x8fb9f87e ;  /* 0x8fb9f87e00067882 */ /* 0x000fe20000000000 */
[----:B------:R-:W-:Y:S02]  /*1ce70*/  UMOV UR7, 0x408633ce ;  /* 0x408633ce00077882 */ /* 0x000fe40000000000 */
[----:B------:R-:W-:-:S06]  /*1ce80*/  DSETP.GE.AND P0, PT, R24, UR6, PT ;  /* 0x0000000618007e2a */ /* 0x000fcc000bf06000 */
[----:B------:R-:W-:Y:S02]  /*1ce90*/  FSEL R24, R18, RZ, !P0 ;  /* 0x000000ff12187208 */ /* 0x000fe40004000000 */
[----:B------:R-:W-:Y:S01]  /*1cea0*/  FSEL R25, R19, +QNAN , !P0 ;  /* 0x7ff0000013197808 */ /* 0x000fe20004000000 */
[----:B------:R-:W-:Y:S06]  /*1ceb0*/  BRA `(.L_x_7331) ;  /* 0x00000000005c7947 */ /* 0x000fec0003800000 */
.L_x_7328:
        /* <DEDUP_REMOVED lines=23> */
.L_x_7331:
[----:B------:R-:W-:Y:S05]  /*1d030*/  BSYNC.RECONVERGENT B1 ;  /* 0x0000000000017941 */ /* 0x000fea0003800200 */
.L_x_7327:
        /* <DEDUP_REMOVED lines=29> */
.L_x_7333:
[----:B------:R-:W-:Y:S05]  /*1d210*/  BSYNC.RECONVERGENT B1 ;  /* 0x0000000000017941 */ /* 0x000fea0003800200 */
.L_x_7332:
        /* <DEDUP_REMOVED lines=26> */
.L_x_7335:
[----:B------:R-:W-:Y:S05]  /*1d3c0*/  BSYNC.RECONVERGENT B1 ;  /* 0x0000000000017941 */ /* 0x000fea0003800200 */
.L_x_7334:
        /* <DEDUP_REMOVED lines=23> */
.L_x_7337:
[----:B------:R-:W-:Y:S05]  /*1d540*/  BSYNC.RECONVERGENT B1 ;  /* 0x0000000000017941 */ /* 0x000fea0003800200 */
.L_x_7336:
[----:B------:R-:W-:Y:S05]  /*1d550*/  BRA `(.L_x_7338) ;  /* 0x0000001000607947 */ /* 0x000fea0003800000 */
.L_x_7322:
        /* <DEDUP_REMOVED lines=59> */
.L_x_7340:
[----:B------:R-:W-:Y:S05]  /*1d910*/  BSYNC.RECONVERGENT B0 ;  /* 0x0000000000007941 */ /* 0x000fea0003800200 */
.L_x_7339:
        /* <DEDUP_REMOVED lines=27> */
.L_x_7342:
[----:B------:R-:W-:Y:S05]  /*1dad0*/  BSYNC.RECONVERGENT B3 ;  /* 0x0000000000037941 */ /* 0x000fea0003800200 */
.L_x_7341:
        /* <DEDUP_REMOVED lines=38> */
.L_x_7344:
[----:B------:R-:W-:Y:S05]  /*1dd40*/  BSYNC.RECONVERGENT B3 ;  /* 0x0000000000037941 */ /* 0x000fea0003800200 */
.L_x_7343:
        /* <DEDUP_REMOVED lines=38> */
.L_x_7321:
[----:B------:R-:W-:-:S10]  /*1dfb0*/  DADD R60, R24, -R24 ;  /* 0x00000000183c7229 */ /* 0x000fd40000000818 */
[----:B------:R-:W-:Y:S02]  /*1dfc0*/  IMAD.MOV.U32 R12, RZ, RZ, R60 ;  /* 0x000000ffff0c7224 */ /* 0x000fe400078e003c */
[----:B------:R-:W-:Y:S01]  /*1dfd0*/  IMAD.MOV.U32 R13, RZ, RZ, R61 ;  /* 0x000000ffff0d7224 */ /* 0x000fe200078e003d */
[----:B------:R-:W-:Y:S06]  /*1dfe0*/  BRA `(.L_x_7338) ;  /* 0x0000000400bc7947 */ /* 0x000fec0003800000 */
.L_x_7320:
        /* <DEDUP_REMOVED lines=36> */
.L_x_7348:
[----:B------:R-:W-:Y:S05]  /*1e230*/  BSYNC.RECONVERGENT B4 ;  /* 0x0000000000047941 */ /* 0x000fea0003800200 */
.L_x_7347:
        /* <DEDUP_REMOVED lines=38> */
.L_x_7350:
[----:B------:R-:W-:Y:S05]  /*1e4a0*/  BSYNC.RECONVERGENT B4 ;  /* 0x0000000000047941 */ /* 0x000fea0003800200 */
.L_x_7349:
        /* <DEDUP_REMOVED lines=31> */
.L_x_7346:
[----:B------:R-:W-:Y:S05]  /*1e6a0*/  BSYNC.RECONVERGENT B3 ;  /* 0x0000000000037941 */ /* 0x000fea0003800200 */
.L_x_7345:
[----:B------:R-:W-:Y:S01]  /*1e6b0*/  LOP3.LUT R13, RZ, 0x80000000, R25, 0xb8, !PT ;  /* 0x80000000ff0d7812 */ /* 0x000fe200078eb819 */
[----:B------:R-:W-:Y:S02]  /*1e6c0*/  VIADD R61, R61, 0xc0000000 ;  /* 0xc00000003d3d7836 */ /* 0x000fe40000000000 */
[----:B------:R-:W-:-:S07]  /*1e6d0*/  IMAD.MOV.U32 R12, RZ, RZ, RZ ;  /* 0x000000ffff0c7224 */ /* 0x000fce00078e00ff */
.L_x_7338:
[----:B------:R-:W-:Y:S05]  /*1e6e0*/  BSYNC.RECONVERGENT B2 ;  /* 0x0000000000027941 */ /* 0x000fea0003800200 */
.L_x_7319:
        /* <DEDUP_REMOVED lines=29> */
[----:B------:R-:W-:Y:S05]  /*1e8c0*/  CALL.REL.NOINC `($_ZN2at6native29vectorized_elementwise_kernelILi8EZZZNS0_15tan_kernel_cudaERNS_18TensorIteratorBaseEENKUlvE_clEvENKUlvE_clEvEUlN3c107complexIdEEE_St5arrayIPcLm2EEEEviT0_T1_$__internal_trig_reduction_slowpathd) ;  /* 0x0000007400687944 */ /* 0x000fea0003c00000 */
.L_x_7356:
[----:B------:R-:W-:Y:S05]  /*1e8d0*/  BSYNC.RECONVERGENT B3 ;  /* 0x0000000000037941 */ /* 0x000fea0003800200 */
.L_x_7355:
        /* <DEDUP_REMOVED lines=63> */
.L_x_7358:
[----:B------:R-:W-:Y:S05]  /*1ecd0*/  BSYNC.RECONVERGENT B0 ;  /* 0x0000000000007941 */ /* 0x000fea0003800200 */
.L_x_7357:
        /* <DEDUP_REMOVED lines=88> */
[----:B------:R-:W-:-:S04]  /*1f260*/  LOP3.LUT R39, R39, R38, RZ, 0x3c, !PT ;  /* 0x0000002627277212 */ /* 0x000fc800078e3cff */
[----:B------:R-:W-:-:S04]  /*1f270*/  LOP3.LUT R38, R39, R38, RZ, 0x3c, !PT ;  /* 0x0000002627267212 */ /* 0x000fc800078e3cff */
[----:B------:R-:W-:-:S07]  /*1f280*/  LOP3.LUT R39, R39, R38, RZ, 0x3c, !PT ;  /* 0x0000002627277212 */ /* 0x000fce00078e3cff */
.L_x_7362:
[----:B------:R-:W-:Y:S05]  /*1f290*/  BSYNC.RECONVERGENT B3 ;  /* 0x0000000000037941 */ /* 0x000fea0003800200 */
.L_x_7361:
[----:B------:R-:W-:Y:S01]  /*1f2a0*/  DADD R20, R20, R38 ;  /* 0x0000000014147229 */ /* 0x000fe20000000026 */
[----:B------:R-:W-:Y:S01]  /*1f2b0*/  UMOV UR6, 0x8fb9f87e ;  /* 0x8fb9f87e00067882 */ /* 0x000fe20000000000 */
[----:B------:R-:W-:Y:S02]  /*1f2c0*/  UMOV UR7, 0x408633ce ;  /* 0x408633ce00077882 */ /* 0x000fe40000000000 */
[----:B------:R-:W-:-:S06]  /*1f2d0*/  DSETP.GE.AND P0, PT, R22, UR6, PT ;  /* 0x0000000616007e2a */ /* 0x000fcc000bf06000 */
[----:B------:R-:W-:Y:S02]  /*1f2e0*/  FSEL R22, R20, RZ, !P0 ;  /* 0x000000ff14167208 */ /* 0x000fe40004000000 */
[----:B------:R-:W-:Y:S01]  /*1f2f0*/  FSEL R23, R21, +QNAN , !P0 ;  /* 0x7ff0000015177808 */ /* 0x000fe20004000000 */
[----:B------:R-:W-:Y:S06]  /*1f300*/  BRA `(.L_x_7363) ;  /* 0x00000000005c7947 */ /* 0x000fec0003800000 */
.L_x_7360:
        /* <DEDUP_REMOVED lines=23> */
.L_x_7363:
[----:B------:R-:W-:Y:S05]  /*1f480*/  BSYNC.RECONVERGENT B1 ;  /* 0x0000000000017941 */ /* 0x000fea0003800200 */
.L_x_7359:
        /* <DEDUP_REMOVED lines=27> */
[----:B------:R-:W-:Y:S01]  /*1f640*/  MOV R24, R40 ;  /* 0x0000002800187202 */ /* 0x000fe20000000f00 */
[----:B------:R-:W-:-:S07]  /*1f650*/  IMAD.MOV.U32 R25, RZ, RZ, R39 ;  /* 0x000000ffff197224 */ /* 0x000fce00078e0027 */
.L_x_7365:
[----:B------:R-:W-:Y:S05]  /*1f660*/  BSYNC.RECONVERGENT B1 ;  /* 0x0000000000017941 */ /* 0x000fea0003800200 */
.L_x_7364:
        /* <DEDUP_REMOVED lines=26> */
.L_x_7367:
[----:B------:R-:W-:Y:S05]  /*1f810*/  BSYNC.RECONVERGENT B1 ;  /* 0x0000000000017941 */ /* 0x000fea0003800200 */
.L_x_7366:
        /* <DEDUP_REMOVED lines=23> */
.L_x_7369:
[----:B------:R-:W-:Y:S05]  /*1f990*/  BSYNC.RECONVERGENT B1 ;  /* 0x0000000000017941 */ /* 0x000fea0003800200 */
.L_x_7368:
[----:B------:R-:W-:Y:S05]  /*1f9a0*/  BRA `(.L_x_7370) ;  /* 0x0000001000607947 */ /* 0x000fea0003800000 */
.L_x_7354:
        /* <DEDUP_REMOVED lines=59> */
.L_x_7372:
[----:B------:R-:W-:Y:S05]  /*1fd60*/  BSYNC.RECONVERGENT B0 ;  /* 0x0000000000007941 */ /* 0x000fea0003800200 */
.L_x_7371:
        /* <DEDUP_REMOVED lines=27> */
.L_x_7374:
[----:B------:R-:W-:Y:S05]  /*1ff20*/  BSYNC.RECONVERGENT B3 ;  /* 0x0000000000037941 */ /* 0x000fea0003800200 */
.L_x_7373:
        /* <DEDUP_REMOVED lines=38> */
.L_x_7376:
[----:B------:R-:W-:Y:S05]  /*20190*/  BSYNC.RECONVERGENT B3 ;  /* 0x0000000000037941 */ /* 0x000fea0003800200 */
.L_x_7375:
        /* <DEDUP_REMOVED lines=38> */
.L_x_7353:
[----:B------:R-:W-:-:S10]  /*20400*/  DADD R62, R20, -R20 ;  /* 0x00000000143e7229 */ /* 0x000fd40000000814 */
[----:B------:R-:W-:Y:S02]  /*20410*/  IMAD.MOV.U32 R24, RZ, RZ, R62 ;  /* 0x000000ffff187224 */ /* 0x000fe400078e003e */
[----:B------:R-:W-:Y:S01]  /*20420*/  IMAD.MOV.U32 R25, RZ, RZ, R63 ;  /* 0x000000ffff197224 */ /* 0x000fe200078e003f */
[----:B------:R-:W-:Y:S06]  /*20430*/  BRA `(.L_x_7370) ;  /* 0x0000000400bc7947 */ /* 0x000fec0003800000 */
.L_x_7352:
        /* <DEDUP_REMOVED lines=36> */
.L_x_7380:
[----:B------:R-:W-:Y:S05]  /*20680*/  BSYNC.RECONVERGENT B4 ;  /* 0x0000000000047941 */ /* 0x000fea0003800200 */
.L_x_7379:
        /* <DEDUP_REMOVED lines=38> */
.L_x_7382:
[----:B------:R-:W-:Y:S05]  /*208f0*/  BSYNC.RECONVERGENT B4 ;  /* 0x0000000000047941 */ /* 0x000fea0003800200 */
.L_x_7381:
        /* <DEDUP_REMOVED lines=31> */
.L_x_7378:
[----:B------:R-:W-:Y:S05]  /*20af0*/  BSYNC.RECONVERGENT B3 ;  /* 0x0000000000037941 */ /* 0x000fea0003800200 */
.L_x_7377:
[----:B------:R-:W-:Y:S01]  /*20b00*/  LOP3.LUT R25, RZ, 0x80000000, R21, 0xb8, !PT ;  /* 0x80000000ff197812 */ /* 0x000fe200078eb815 */
[----:B------:R-:W-:Y:S02]  /*20b10*/  VIADD R63, R63, 0xc0000000 ;  /* 0xc00000003f3f7836 */ /* 0x000fe40000000000 */
[----:B------:R-:W-:-:S07]  /*20b20*/  IMAD.MOV.U32 R24, RZ, RZ, RZ ;  /* 0x000000ffff187224 */ /* 0x000fce00078e00ff */
.L_x_7370:
[----:B------:R-:W-:Y:S05]  /*20b30*/  BSYNC.RECONVERGENT B2 ;  /* 0x0000000000027941 */ /* 0x000fea0003800200 */
.L_x_7351:
        /* <DEDUP_REMOVED lines=30> */
.L_x_7388:
[----:B------:R-:W-:Y:S05]  /*20d20*/  BSYNC.RECONVERGENT B3 ;  /* 0x0000000000037941 */ /* 0x000fea0003800200 */
.L_x_7387:
        /* <DEDUP_REMOVED lines=63> */
.L_x_7390:
[----:B------:R-:W-:Y:S05]  /*21120*/  BSYNC.RECONVERGENT B0 ;  /* 0x0000000000007941 */ /* 0x000fea0003800200 */
.L_x_7389:
        /* <DEDUP_REMOVED lines=91> */
.L_x_7394:
[----:B------:R-:W-:Y:S05]  /*216e0*/  BSYNC.RECONVERGENT B3 ;  /* 0x0000000000037941 */ /* 0x000fea0003800200 */
.L_x_7393:
[----:B------:R-:W-:Y:S01]  /*216f0*/  DADD R20, R20, R38 ;  /* 0x0000000014147229 */ /* 0x000fe20000000026 */
[----:B------:R-:W-:Y:S01]  /*21700*/  UMOV UR6, 0x8fb9f87e ;  /* 0x8fb9f87e00067882 */ /* 0x000fe20000000000 */
[----:B------:R-:W-:Y:S02]  /*21710*/  UMOV UR7, 0x408633ce ;  /* 0x408633ce00077882 */ /* 0x000fe40000000000 */
[----:B------:R-:W-:-:S06]  /*21720*/  DSETP.GE.AND P0, PT, R22, UR6, PT ;  /* 0x0000000616007e2a */ /* 0x000fcc000bf06000 */
[----:B------:R-:W-:Y:S02]  /*21730*/  FSEL R22, R20, RZ, !P0 ;  /* 0x000000ff14167208 */ /* 0x000fe40004000000 */
[----:B------:R-:W-:Y:S01]  /*21740*/  FSEL R23, R21, +QNAN , !P0 ;  /* 0x7ff0000015177808 */ /* 0x000fe20004000000 */
[----:B------:R-:W-:Y:S06]  /*21750*/  BRA `(.L_x_7395) ;  /* 0x00000000005c7947 */ /* 0x000fec0003800000 */
.L_x_7392:
        /* <DEDUP_REMOVED lines=23> */
.L_x_7395:
[----:B------:R-:W-:Y:S05]  /*218d0*/  BSYNC.RECONVERGENT B1 ;  /* 0x0000000000017941 */ /* 0x000fea0003800200 */
.L_x_7391:
        /* <DEDUP_REMOVED lines=29> */
.L_x_7397:
[----:B------:R-:W-:Y:S05]  /*21ab0*/  BSYNC.RECONVERGENT B1 ;  /* 0x0000000000017941 */ /* 0x000fea0003800200 */
.L_x_7396:
        /* <DEDUP_REMOVED lines=26> */
.L_x_7399:
[----:B------:R-:W-:Y:S05]  /*21c60*/  BSYNC.RECONVERGENT B1 ;  /* 0x0000000000017941 */ /* 0x000fea0003800200 */
.L_x_7398:
        /* <DEDUP_REMOVED lines=24> */
.L_x_7401:
[----:B------:R-:W-:Y:S05]  /*21df0*/  BSYNC.RECONVERGENT B1 ;  /* 0x0000000000017941 */ /* 0x000fea0003800200 */
.L_x_7400:
[----:B------:R-:W-:Y:S02]  /*21e00*/  IMAD.MOV.U32 R20, RZ, RZ, R38 ;  /* 0x000000ffff147224 */ /* 0x000fe400078e0026 */
[----:B------:R-:W-:Y:S01]  /*21e10*/  IMAD.MOV.U32 R21, RZ, RZ, R39 ;  /* 0x000000ffff157224 */ /* 0x000fe200078e0027 */
[----:B------:R-:W-:Y:S06]  /*21e20*/  BRA `(.L_x_7402) ;  /* 0x0000001000607947 */ /* 0x000fec0003800000 */
.L_x_7386:
        /* <DEDUP_REMOVED lines=59> */
.L_x_7404:
[----:B------:R-:W-:Y:S05]  /*221e0*/  BSYNC.RECONVERGENT B0 ;  /* 0x0000000000007941 */ /* 0x000fea0003800200 */
.L_x_7403:
        /* <DEDUP_REMOVED lines=27> */
.L_x_7406:
[----:B------:R-:W-:Y:S05]  /*223a0*/  BSYNC.RECONVERGENT B3 ;  /* 0x0000000000037941 */ /* 0x000fea0003800200 */
.L_x_7405:
        /* <DEDUP_REMOVED lines=38> */
.L_x_7408:
[----:B------:R-:W-:Y:S05]  /*22610*/  BSYNC.RECONVERGENT B3 ;  /* 0x0000000000037941 */ /* 0x000fea0003800200 */
.L_x_7407:
        /* <DEDUP_REMOVED lines=38> */
.L_x_7385:
[----:B------:R-:W-:-:S10]  /*22880*/  DADD R64, R32, -R32 ;  /* 0x0000000020407229 */ /* 0x000fd40000000820 */
[----:B------:R-:W-:Y:S02]  /*22890*/  IMAD.MOV.U32 R20, RZ, RZ, R64 ;  /* 0x000000ffff147224 */ /* 0x000fe400078e0040 */
[----:B------:R-:W-:Y:S01]  /*228a0*/  IMAD.MOV.U32 R21, RZ, RZ, R65 ;  /* 0x000000ffff157224 */ /* 0x000fe200078e0041 */
[----:B------:R-:W-:Y:S06]  /*228b0*/  BRA `(.L_x_7402) ;  /* 0x0000000400bc7947 */ /* 0x000fec0003800000 */
.L_x_7384:
        /* <DEDUP_REMOVED lines=36> */
.L_x_7412:
[----:B------:R-:W-:Y:S05]  /*22b00*/  BSYNC.RECONVERGENT B4 ;  /* 0x0000000000047941 */ /* 0x000fea0003800200 */
.L_x_7411:
        /* <DEDUP_REMOVED lines=38> */
.L_x_7414:
[----:B------:R-:W-:Y:S05]  /*22d70*/  BSYNC.RECONVERGENT B4 ;  /* 0x0000000000047941 */ /* 0x000fea0003800200 */
.L_x_7413:
        /* <DEDUP_REMOVED lines=31> */
.L_x_7410:
[----:B------:R-:W-:Y:S05]  /*22f70*/  BSYNC.RECONVERGENT B3 ;  /* 0x0000000000037941 */ /* 0x000fea0003800200 */
.L_x_7409:
[----:B------:R-:W-:Y:S01]  /*22f80*/  LOP3.LUT R21, RZ, 0x80000000, R33, 0xb8, !PT ;  /* 0x80000000ff157812 */ /* 0x000fe200078eb821 */
[----:B------:R-:W-:Y:S02]  /*22f90*/  VIADD R65, R65, 0xc0000000 ;  /* 0xc000000041417836 */ /* 0x000fe40000000000 */
[----:B------:R-:W-:-:S07]  /*22fa0*/  IMAD.MOV.U32 R20, RZ, RZ, RZ ;  /* 0x000000ffff147224 */ /* 0x000fce00078e00ff */
.L_x_7402:
[----:B------:R-:W-:Y:S05]  /*22fb0*/  BSYNC.RECONVERGENT B2 ;  /* 0x0000000000027941 */ /* 0x000fea0003800200 */
.L_x_7383:
        /* <DEDUP_REMOVED lines=30> */
.L_x_7420:
[----:B------:R-:W-:Y:S05]  /*231a0*/  BSYNC.RECONVERGENT B3 ;  /* 0x0000000000037941 */ /* 0x000fea0003800200 */
.L_x_7419:
        /* <DEDUP_REMOVED lines=63> */
.L_x_7422:
[----:B------:R-:W-:Y:S05]  /*235a0*/  BSYNC.RECONVERGENT B0 ;  /* 0x0000000000007941 */ /* 0x000fea0003800200 */
.L_x_7421:
        /* <DEDUP_REMOVED lines=91> */
.L_x_7426:
[----:B------:R-:W-:Y:S05]  /*23b60*/  BSYNC.RECONVERGENT B3 ;  /* 0x0000000000037941 */ /* 0x000fea0003800200 */
.L_x_7425:
[----:B------:R-:W-:Y:S01]  /*23b70*/  DADD R22, R22, R38 ;  /* 0x0000000016167229 */ /* 0x000fe20000000026 */
[----:B------:R-:W-:Y:S01]  /*23b80*/  UMOV UR6, 0x8fb9f87e ;  /* 0x8fb9f87e00067882 */ /* 0x000fe20000000000 */
[----:B------:R-:W-:Y:S02]  /*23b90*/  UMOV UR7, 0x408633ce ;  /* 0x408633ce00077882 */ /* 0x000fe40000000000 */
[----:B------:R-:W-:-:S06]  /*23ba0*/  DSETP.GE.AND P0, PT, R26, UR6, PT ;  /* 0x000000061a007e2a */ /* 0x000fcc000bf06000 */
[----:B------:R-:W-:Y:S02]  /*23bb0*/  FSEL R26, R22, RZ, !P0 ;  /* 0x000000ff161a7208 */ /* 0x000fe40004000000 */
[----:B------:R-:W-:Y:S01]  /*23bc0*/  FSEL R27, R23, +QNAN , !P0 ;  /* 0x7ff00000171b7808 */ /* 0x000fe20004000000 */
[----:B------:R-:W-:Y:S06]  /*23bd0*/  BRA `(.L_x_7427) ;  /* 0x00000000005c7947 */ /* 0x000fec0003800000 */
.L_x_7424:
        /* <DEDUP_REMOVED lines=23> */
.L_x_7427:
[----:B------:R-:W-:Y:S05]  /*23d50*/  BSYNC.RECONVERGENT B1 ;  /* 0x0000000000017941 */ /* 0x000fea0003800200 */
.L_x_7423:
        /* <DEDUP_REMOVED lines=29> */
.L_x_7429:
[----:B------:R-:W-:Y:S05]  /*23f30*/  BSYNC.RECONVERGENT B1 ;  /* 0x0000000000017941 */ /* 0x000fea0003800200 */
.L_x_7428:
        /* <DEDUP_REMOVED lines=26> */
.L_x_7431:
[----:B------:R-:W-:Y:S05]  /*240e0*/  BSYNC.RECONVERGENT B1 ;  /* 0x0000000000017941 */ /* 0x000fea0003800200 */
.L_x_7430:
        /* <DEDUP_REMOVED lines=23> */
.L_x_7433:
[----:B------:R-:W-:Y:S05]  /*24260*/  BSYNC.RECONVERGENT B1 ;  /* 0x0000000000017941 */ /* 0x000fea0003800200 */
.L_x_7432:
[----:B------:R-:W-:Y:S05]  /*24270*/  BRA `(.L_x_7434) ;  /* 0x0000001000647947 */ /* 0x000fea0003800000 */
.L_x_7418:
        /* <DEDUP_REMOVED lines=59> */
.L_x_7436:
[----:B------:R-:W-:Y:S05]  /*24630*/  BSYNC.RECONVERGENT B0 ;  /* 0x0000000000007941 */ /* 0x000fea0003800200 */
.L_x_7435:
        /* <DEDUP_REMOVED lines=27> */
.L_x_7438:
[----:B------:R-:W-:Y:S05]  /*247f0*/  BSYNC.RECONVERGENT B3 ;  /* 0x0000000000037941 */ /* 0x000fea0003800200 */
.L_x_7437:
        /* <DEDUP_REMOVED lines=38> */
.L_x_7440:
[----:B------:R-:W-:Y:S05]  /*24a60*/  BSYNC.RECONVERGENT B3 ;  /* 0x0000000000037941 */ /* 0x000fea0003800200 */
.L_x_7439:
        /* <DEDUP_REMOVED lines=38> */
.L_x_7417:
[----:B------:R-:W-:-:S10]  /*24cd0*/  DADD R66, R28, -R28 ;  /* 0x000000001c427229 */ /* 0x000fd4000000081c */
[----:B------:R-:W-:Y:S02]  /*24ce0*/  IMAD.MOV.U32 R32, RZ, RZ, R66 ;  /* 0x000000ffff207224 */ /* 0x000fe400078e0042 */
[----:B------:R-:W-:Y:S01]  /*24cf0*/  IMAD.MOV.U32 R33, RZ, RZ, R67 ;  /* 0x000000ffff217224 */ /* 0x000fe200078e0043 */
[----:B------:R-:W-:Y:S06]  /*24d00*/  BRA `(.L_x_7434) ;  /* 0x0000000400c07947 */ /* 0x000fec0003800000 */
.L_x_7416:
        /* <DEDUP_REMOVED lines=37> */
.L_x_7444:
[----:B------:R-:W-:Y:S05]  /*24f60*/  BSYNC.RECONVERGENT B4 ;  /* 0x0000000000047941 */ /* 0x000fea0003800200 */
.L_x_7443:
        /* <DEDUP_REMOVED lines=38> */
.L_x_7446:
[----:B------:R-:W-:Y:S05]  /*251d0*/  BSYNC.RECONVERGENT B4 ;  /* 0x0000000000047941 */ /* 0x000fea0003800200 */
.L_x_7445:
        /* <DEDUP_REMOVED lines=31> */
.L_x_7442:
[----:B------:R-:W-:Y:S05]  /*253d0*/  BSYNC.RECONVERGENT B3 ;  /* 0x0000000000037941 */ /* 0x000fea0003800200 */
.L_x_7441:
[----:B------:R-:W-:Y:S01]  /*253e0*/  LOP3.LUT R33, RZ, 0x80000000, R29, 0xb8, !PT ;  /* 0x80000000ff217812 */ /* 0x000fe200078eb81d */
[----:B------:R-:W-:Y:S01]  /*253f0*/  IMAD.MOV.U32 R32, RZ, RZ, RZ ;  /* 0x000000ffff207224 */ /* 0x000fe200078e00ff */
[----:B------:R-:W-:-:S07]  /*25400*/  MOV R67, R15 ;  /* 0x0000000f00437202 */ /* 0x000fce0000000f00 */
.L_x_7434:
[----:B------:R-:W-:Y:S05]  /*25410*/  BSYNC.RECONVERGENT B2 ;  /* 0x0000000000027941 */ /* 0x000fea0003800200 */
.L_x_7415:
        /* <DEDUP_REMOVED lines=17> */
        .weak           $__internal_12_$__cuda_sm20_div_rn_f64_full
        .type           $__internal_12_$__cuda_sm20_div_rn_f64_full,@function
        .size           $__internal_12_$__cuda_sm20_div_rn_f64_full,($__internal_13_$__cuda_sm20_dsqrt_rn_f64_mediumpath_v1 - $__internal_12_$__cuda_sm20_div_rn_f64_full)
$__internal_12_$__cuda_sm20_div_rn_f64_full:
        /* <DEDUP_REMOVED lines=37> */
[----:B------:R-:W-:Y:S01]  /*25780*/  ISETP.GT.U32.AND P0, PT, R41, 0x7feffffe, PT ;  /* 0x7feffffe2900780c */ /* 0x000fe20003f04070 */
[----:B------:R-:W-:Y:S01]  /*25790*/  VIADD R41, R43, 0xffffffff ;  /* 0xffffffff2b297836 */ /* 0x000fe20000000000 */
[----:B------:R-:W-:-:S04]  /*257a0*/  DFMA R54, R68, -R52, R58 ;  /* 0x800000344436722b */ /* 0x000fc8000000003a */
[----:B------:R-:W-:-:S04]  /*257b0*/  ISETP.GT.U32.OR P0, PT, R41, 0x7feffffe, P0 ;  /* 0x7feffffe2900780c */ /* 0x000fc80000704470 */
[----:B------:R-:W-:-:S09]  /*257c0*/  DFMA R54, R70, R54, R68 ;  /* 0x000000364636722b */ /* 0x000fd20000000044 */
        /* <DEDUP_REMOVED lines=13> */
[----:B------:R-:W-:-:S09]  /*258a0*/  MOV R50, RZ ;  /* 0x000000ff00327202 */ /* 0x000fd20000000f00 */
        /* <DEDUP_REMOVED lines=16> */
.L_x_7448:
        /* <DEDUP_REMOVED lines=17> */
.L_x_7451:
[----:B------:R-:W-:Y:S01]  /*25ac0*/  LOP3.LUT R38, R51, 0x80000, RZ, 0xfc, !PT ;  /* 0x0008000033267812 */ /* 0x000fe200078efcff */
[----:B------:R-:W-:-:S04]  /*25ad0*/  IMAD.MOV.U32 R68, RZ, RZ, R50 ;  /* 0x000000ffff447224 */ /* 0x000fc800078e0032 */
[----:B------:R-:W-:Y:S01]  /*25ae0*/  IMAD.MOV.U32 R69, RZ, RZ, R38 ;  /* 0x000000ffff457224 */ /* 0x000fe200078e0026 */
[----:B------:R-:W-:Y:S06]  /*25af0*/  BRA `(.L_x_7449) ;  /* 0x00000000000c7947 */ /* 0x000fec0003800000 */
.L_x_7450:
[----:B------:R-:W-:Y:S01]  /*25b00*/  LOP3.LUT R38, R57, 0x80000, RZ, 0xfc, !PT ;  /* 0x0008000039267812 */ /* 0x000fe200078efcff */
[----:B------:R-:W-:-:S04]  /*25b10*/  IMAD.MOV.U32 R68, RZ, RZ, R56 ;  /* 0x000000ffff447224 */ /* 0x000fc800078e0038 */
[----:B------:R-:W-:-:S07]  /*25b20*/  IMAD.MOV.U32 R69, RZ, RZ, R38 ;  /* 0x000000ffff457224 */ /* 0x000fce00078e0026 */
.L_x_7449:
[----:B------:R-:W-:Y:S05]  /*25b30*/  BSYNC.RECONVERGENT B0 ;  /* 0x0000000000007941 */ /* 0x000fea0003800200 */
.L_x_7447:
[----:B------:R-:W-:Y:S01]  /*25b40*/  MOV R41, 0x0 ;  /* 0x0000000000297802 */ /* 0x000fe20000000f00 */
[----:B------:R-:W-:Y:S02]  /*25b50*/  IMAD.MOV.U32 R39, RZ, RZ, R68 ;  /* 0x000000ffff277224 */ /* 0x000fe400078e0044 */
[----:B------:R-:W-:Y:S01]  /*25b60*/  IMAD.MOV.U32 R38, RZ, RZ, R69 ;  /* 0x000000ffff267224 */ /* 0x000fe200078e0045 */
[----:B------:R-:W-:Y:S06]  /*25b70*/  RET.REL.NODEC R40 `(_ZN2at6native29vectorized_elementwise_kernelILi8EZZZNS0_15tan_kernel_cudaERNS_18TensorIteratorBaseEENKUlvE_clEvENKUlvE_clEvEUlN3c107complexIdEEE_St5arrayIPcLm2EEEEviT0_T1_) ;  /* 0xfffffda428207950 */ /* 0x000fec0003c3ffff */
        .weak           $__internal_13_$__cuda_sm20_dsqrt_rn_f64_mediumpath_v1
        .type           $__internal_13_$__cuda_sm20_dsqrt_rn_f64_mediumpath_v1,@function
        .size           $__internal_13_$__cuda_sm20_dsqrt_rn_f64_mediumpath_v1,($_ZN2at6native29vectorized_elementwise_kernelILi8EZZZNS0_15tan_kernel_cudaERNS_18TensorIteratorBaseEENKUlvE_clEvENKUlvE_clEvEUlN3c107complexIdEEE_St5arrayIPcLm2EEEEviT0_T1_$__internal_trig_reduction_slowpathd - $__internal_13_$__cuda_sm20_dsqrt_rn_f64_mediumpath_v1)
$__internal_13_$__cuda_sm20_dsqrt_rn_f64_mediumpath_v1:
        /* <DEDUP_REMOVED lines=17> */
.L_x_7453:
        /* <DEDUP_REMOVED lines=24> */
.L_x_7455:
[----:B------:R-:W-:-:S11]  /*25e10*/  DADD R40, R52, R52 ;  /* 0x0000000034287229 */ /* 0x000fd60000000034 */
.L_x_7454:
[----:B------:R-:W-:Y:S05]  /*25e20*/  BSYNC.RECONVERGENT B0 ;  /* 0x0000000000007941 */ /* 0x000fea0003800200 */
.L_x_7452:
[----:B------:R-:W-:Y:S02]  /*25e30*/  IMAD.MOV.U32 R42, RZ, RZ, R38 ;  /* 0x000000ffff2a7224 */ /* 0x000fe400078e0026 */
[----:B------:R-:W-:Y:S02]  /*25e40*/  IMAD.MOV.U32 R43, RZ, RZ, 0x0 ;  /* 0x00000000ff2b7424 */ /* 0x000fe400078e00ff */
[----:B------:R-:W-:Y:S02]  /*25e50*/  IMAD.MOV.U32 R39, RZ, RZ, R41 ;  /* 0x000000ffff277224 */ /* 0x000fe400078e0029 */
[----:B------:R-:W-:Y:S05]  /*25e60*/  RET.REL.NODEC R42 `(_ZN2at6native29vectorized_elementwise_kernelILi8EZZZNS0_15tan_kernel_cudaERNS_18TensorIteratorBaseEENKUlvE_clEvENKUlvE_clEvEUlN3c107complexIdEEE_St5arrayIPcLm2EEEEviT0_T1_) ;  /* 0xfffffda02a647950 */ /* 0x000fea0003c3ffff */
        .type           $_ZN2at6native29vectorized_elementwise_kernelILi8EZZZNS0_15tan_kernel_cudaERNS_18TensorIteratorBaseEENKUlvE_clEvENKUlvE_clEvEUlN3c107complexIdEEE_St5arrayIPcLm2EEEEviT0_T1_$__internal_trig_reduction_slowpathd,@function
        .size           $_ZN2at6native29vectorized_elementwise_kernelILi8EZZZNS0_15tan_kernel_cudaERNS_18TensorIteratorBaseEENKUlvE_clEvENKUlvE_clEvEUlN3c107complexIdEEE_St5arrayIPcLm2EEEEviT0_T1_$__internal_trig_reduction_slowpathd,(.L_x_7491 - $_ZN2at6native29vectorized_elementwise_kernelILi8EZZZNS0_15tan_kernel_cudaERNS_18TensorIteratorBaseEENKUlvE_clEvENKUlvE_clEvEUlN3c107complexIdEEE_St5arrayIPcLm2EEEEviT0_T1_$__internal_trig_reduction_slowpathd)
$_ZN2at6native29vectorized_elementwise_kernelILi8EZZZNS0_15tan_kernel_cudaERNS_18TensorIteratorBaseEENKUlvE_clEvENKUlvE_clEvEUlN3c107complexIdEEE_St5arrayIPcLm2EEEEviT0_T1_$__internal_trig_reduction_slowpathd:
[--C-:B------:R-:W-:Y:S01]  /*25e70*/  SHF.R.U32.HI R51, RZ, 0x14, R57.reuse ;  /* 0x00000014ff337819 */ /* 0x100fe20000011639 */
[----:B------:R-:W-:Y:S02]  /*25e80*/  IMAD.MOV.U32 R42, RZ, RZ, R57 ;  /* 0x000000ffff2a7224 */ /* 0x000fe400078e0039 */
[----:B------:R-:W-:Y:S01]  /*25e90*/  IMAD.MOV.U32 R41, RZ, RZ, RZ ;  /* 0x000000ffff297224 */ /* 0x000fe200078e00ff */
        /* <DEDUP_REMOVED lines=22> */
.L_x_7460:
        /* <DEDUP_REMOVED lines=30> */
.L_x_7459:
[----:B------:R-:W-:-:S07]  /*261e0*/  IMAD.MOV.U32 R39, RZ, RZ, R43 ;  /* 0x000000ffff277224 */ /* 0x000fce00078e002b */
.L_x_7458:
[----:B------:R-:W-:Y:S05]  /*261f0*/  BSYNC.RECONVERGENT B0 ;  /* 0x0000000000007941 */ /* 0x000fea0003800200 */
.L_x_7457:
[----:B------:R-:W-:Y:S01]  /*26200*/  LOP3.LUT P0, R43, R51, 0x3f, RZ, 0xc0, !PT ;  /* 0x0000003f332b7812 */ /* 0x000fe2000780c0ff */
        /* <DEDUP_REMOVED lines=17> */
[----:B------:R-:W-:Y:S02]  /*26320*/  @P0 SHF.R.U64 R51, R51, R58, R50 ;  /* 0x0000003a33330219 */ /* 0x000fe40000001232 */
[----:B------:R-:W-:Y:S02]  /*26330*/  @P0 LOP3.LUT R38, R53, R55, RZ, 0xfc, !PT ;  /* 0x0000003735260212 */ /* 0x000fe400078efcff */
[----:B------:R-:W-:Y:S02]  /*26340*/  @P0 LOP3.LUT R39, R52, R54, RZ, 0xfc, !PT ;  /* 0x0000003634270212 */ /* 0x000fe400078efcff */
[----:B------:R-:W-:Y:S02]  /*26350*/  @P0 SHF.L.U64.HI R43, R40, R43, R41 ;  /* 0x0000002b282b0219 */ /* 0x000fe40000010229 */
[----:B------:R-:W-:-:S02]  /*26360*/  @P0 LOP3.LUT R40, R42, R51, RZ, 0xfc, !PT ;  /* 0x000000332a280212 */ /* 0x000fc400078efcff */
[----:B------:R-:W-:Y:S02]  /*26370*/  @P0 SHF.R.U32.HI R50, RZ, R58, R50 ;  /* 0x0000003aff320219 */ /* 0x000fe40000011632 */
[C---:B------:R-:W-:Y:S02]  /*26380*/  SHF.L.U32 R42, R38.reuse, 0x2, RZ ;  /* 0x00000002262a7819 */ /* 0x040fe400000006ff */
        /* <DEDUP_REMOVED lines=35> */
.L_x_7462:
[----:B------:R-:W-:Y:S05]  /*265c0*/  BSYNC.RECONVERGENT B0 ;  /* 0x0000000000007941 */ /* 0x000fea0003800200 */
.L_x_7461:
        /* <DEDUP_REMOVED lines=36> */
.L_x_7456:
[----:B------:R-:W-:Y:S02]  /*26810*/  IMAD.MOV.U32 R57, RZ, RZ, 0x0 ;  /* 0x00000000ff397424 */ /* 0x000fe400078e00ff */
[----:B------:R-:W-:Y:S02]  /*26820*/  IMAD.MOV.U32 R43, RZ, RZ, R42 ;  /* 0x000000ffff2b7224 */ /* 0x000fe400078e002a */
[----:B------:R-:W-:Y:S01]  /*26830*/  IMAD.MOV.U32 R42, RZ, RZ, R40 ;  /* 0x000000ffff2a7224 */ /* 0x000fe200078e0028 */
[----:B------:R-:W-:Y:S06]  /*26840*/  RET.REL.NODEC R56 `(_ZN2at6native29vectorized_elementwise_kernelILi8EZZZNS0_15tan_kernel_cudaERNS_18TensorIteratorBaseEENKUlvE_clEvENKUlvE_clEvEUlN3c107complexIdEEE_St5arrayIPcLm2EEEEviT0_T1_) ;  /* 0xfffffd9438ec7950 */ /* 0x000fec0003c3ffff */
.L_x_7463:
        /* <DEDUP_REMOVED lines=11> */
.L_x_7491:


//--------------------- .nv.global.init           --------------------------
	.section	.nv.global.init,"aw",@progbits
	.align	16
.nv.global.init:
	.type		__cudart_sin_cos_coeffs,@object
	.size		__cudart_sin_cos_coeffs,(__cudart_i2opi_d - __cudart_sin_cos_coeffs)
__cudart_sin_cos_coeffs:
        /*0000*/ 	.byte	0x46, 0xd2, 0xb0, 0x2c, 0xf1, 0xe5, 0x5a, 0xbe, 0x92, 0xe3, 0xac, 0x69, 0xe3, 0x1d, 0xc7, 0x3e
        /*0010*/ 	.byte	0xa1, 0x62, 0xdb, 0x19, 0xa0, 0x01, 0x2a, 0xbf, 0x18, 0x08, 0x11, 0x11, 0x11, 0x11, 0x81, 0x3f
        /*0020*/ 	.byte	0x54, 0x55, 0x55, 0x55, 0x55, 0x55, 0xc5, 0xbf, 0x00, 0x00, 0x00, 0x00, 0x00, 0x00, 0x00, 0x00
        /*0030*/ 	.byte	0x00, 0x00, 0x00, 0x00, 0x00, 0x00, 0x00, 0x00, 0x64, 0x81, 0xfd, 0x20, 0x83, 0xff, 0xa8, 0xbd
        /*0040*/ 	.byte	0x28, 0x85, 0xef, 0xc1, 0xa7, 0xee, 0x21, 0x3e, 0xd9, 0xe6, 0x06, 0x8e, 0x4f, 0x7e, 0x92, 0xbe
        /*0050*/ 	.byte	0xe9, 0xbc, 0xdd, 0x19, 0xa0, 0x01, 0xfa, 0x3e, 0x47, 0x5d, 0xc1, 0x16, 0x6c, 0xc1, 0x56, 0xbf
        /*0060*/ 	.byte	0x51, 0x55, 0x55, 0x55, 0x55, 0x55, 0xa5, 0x3f, 0x00, 0x00, 0x00, 0x00, 0x00, 0x00, 0xe0, 0xbf
        /*0070*/ 	.byte	0x00, 0x00, 0x00, 0x00, 0x00, 0x00, 0xf0, 0x3f, 0x00, 0x00, 0x00, 0x00, 0x00, 0x00, 0x00, 0x00
	.type		__cudart_i2opi_d,@object
	.size		__cudart_i2opi_d,($str$6 - __cudart_i2opi_d)
__cudart_i2opi_d:
        /* <DEDUP_REMOVED lines=9> */
	.type		$str$6,@object
	.size		$str$6,(__unnamed_1 - $str$6)
$str$6:
        /*0110*/ 	.byte	0x66, 0x61, 0x6c, 0x73, 0x65, 0x00
	.type		__unnamed_1,@object
	.size		__unnamed_1,(__unnamed_9 - __unnamed_1)
__unnamed_1:
        /*0116*/ 	.byte	0x66, 0x65, 0x74, 0x63, 0x68, 0x5f, 0x61, 0x6e, 0x64, 0x5f, 0x63, 0x61, 0x73, 0x74, 0x00
	.type		__unnamed_9,@object
	.size		__unnamed_9,(__unnamed_13 - __unnamed_9)
__unnamed_9:
        /*0125*/ 	.byte	0x66, 0x65, 0x74, 0x63, 0x68, 0x5f, 0x61, 0x6e, 0x64, 0x5f, 0x63, 0x61, 0x73, 0x74, 0x00
	.type		__unnamed_13,@object
	.size		__unnamed_13,(__unnamed_5 - __unnamed_13)
__unnamed_13:
        /*0134*/ 	.byte	0x66, 0x65, 0x74, 0x63, 0x68, 0x5f, 0x61, 0x6e, 0x64, 0x5f, 0x63, 0x61, 0x73, 0x74, 0x00
	.type		__unnamed_5,@object
	.size		__unnamed_5,(__unnamed_11 - __unnamed_5)
__unnamed_5:
        /*0143*/ 	.byte	0x66, 0x65, 0x74, 0x63, 0x68, 0x5f, 0x61, 0x6e, 0x64, 0x5f, 0x63, 0x61, 0x73, 0x74, 0x00
	.type		__unnamed_11,@object
	.size		__unnamed_11,(__unnamed_3 - __unnamed_11)
__unnamed_11:
        /*0152*/ 	.byte	0x66, 0x65, 0x74, 0x63, 0x68, 0x5f, 0x61, 0x6e, 0x64, 0x5f, 0x63, 0x61, 0x73, 0x74, 0x00
	.type		__unnamed_3,@object
	.size		__unnamed_3,(__unnamed_7 - __unnamed_3)
__unnamed_3:
        /*0161*/ 	.byte	0x66, 0x65, 0x74, 0x63, 0x68, 0x5f, 0x61, 0x6e, 0x64, 0x5f, 0x63, 0x61, 0x73, 0x74, 0x00
	.type		__unnamed_7,@object
	.size		__unnamed_7,(__unnamed_2 - __unnamed_7)
__unnamed_7:
        /*0170*/ 	.byte	0x66, 0x65, 0x74, 0x63, 0x68, 0x5f, 0x61, 0x6e, 0x64, 0x5f, 0x63, 0x61, 0x73, 0x74, 0x00
	.type		__unnamed_2,@object
	.size		__unnamed_2,(__unnamed_10 - __unnamed_2)
__unnamed_2:
        /*017f*/ 	.byte	0x63, 0x61, 0x73, 0x74, 0x5f, 0x61, 0x6e, 0x64, 0x5f, 0x73, 0x74, 0x6f, 0x72, 0x65, 0x00
	.type		__unnamed_10,@object
	.size		__unnamed_10,(__unnamed_14 - __unnamed_10)
__unnamed_10:
        /*018e*/ 	.byte	0x63, 0x61, 0x73, 0x74, 0x5f, 0x61, 0x6e, 0x64, 0x5f, 0x73, 0x74, 0x6f, 0x72, 0x65, 0x00
	.type		__unnamed_14,@object
	.size		__unnamed_14,(__unnamed_6 - __unnamed_14)
__unnamed_14:
        /*019d*/ 	.byte	0x63, 0x61, 0x73, 0x74, 0x5f, 0x61, 0x6e, 0x64, 0x5f, 0x73, 0x74, 0x6f, 0x72, 0x65, 0x00
	.type		__unnamed_6,@object
	.size		__unnamed_6,(__unnamed_12 - __unnamed_6)
__unnamed_6:
        /*01ac*/ 	.byte	0x63, 0x61, 0x73, 0x74, 0x5f, 0x61, 0x6e, 0x64, 0x5f, 0x73, 0x74, 0x6f, 0x72, 0x65, 0x00
	.type		__unnamed_12,@object
	.size		__unnamed_12,(__unnamed_4 - __unnamed_12)
__unnamed_12:
        /*01bb*/ 	.byte	0x63, 0x61, 0x73, 0x74, 0x5f, 0x61, 0x6e, 0x64, 0x5f, 0x73, 0x74, 0x6f, 0x72, 0x65, 0x00
	.type		__unnamed_4,@object
	.size		__unnamed_4,(__unnamed_8 - __unnamed_4)
__unnamed_4:
        /*01ca*/ 	.byte	0x63, 0x61, 0x73, 0x74, 0x5f, 0x61, 0x6e, 0x64, 0x5f, 0x73, 0x74, 0x6f, 0x72, 0x65, 0x00
	.type		__unnamed_8,@object
	.size		__unnamed_8,($str$7 - __unnamed_8)
__unnamed_8:
        /*01d9*/ 	.byte	0x63, 0x61, 0x73, 0x74, 0x5f, 0x61, 0x6e, 0x64, 0x5f, 0x73, 0x74, 0x6f, 0x72, 0x65, 0x00
	.type		$str$7,@object
	.size		$str$7,(.L_43 - $str$7)
$str$7:
        /*01e8*/ 	.byte	0x2f, 0x72, 0x6f, 0x6f, 0x74, 0x2f, 0x2e, 0x70, 0x79, 0x65, 0x6e, 0x76, 0x2f, 0x76, 0x65, 0x72
        /*01f8*/ 	.byte	0x73, 0x69, 0x6f, 0x6e, 0x73, 0x2f, 0x33, 0x2e, 0x31, 0x33, 0x2e, 0x31, 0x32, 0x2f, 0x6c, 0x69
        /*0208*/ 	.byte	0x62, 0x2f, 0x70, 0x79, 0x74, 0x68, 0x6f, 0x6e, 0x33, 0x2e, 0x31, 0x33, 0x2f, 0x73, 0x69, 0x74
        /*0218*/ 	.byte	0x65, 0x2d, 0x70, 0x61, 0x63, 0x6b, 0x61, 0x67, 0x65, 0x73, 0x2f, 0x74, 0x6f, 0x72, 0x63, 0x68
        /*0228*/ 	.byte	0x2f, 0x69, 0x6e, 0x63, 0x6c, 0x75, 0x64, 0x65, 0x2f, 0x63, 0x31, 0x30, 0x2f, 0x63, 0x6f, 0x72
        /*0238*/ 	.byte	0x65, 0x2f, 0x44, 0x79, 0x6e, 0x61, 0x6d, 0x69, 0x63, 0x43, 0x61, 0x73, 0x74, 0x2e, 0x68, 0x00
.L_43:


//--------------------- .nv.shared.reserved.0     --------------------------
	.section	.nv.shared.reserved.0,"aw",@nobits
	.weak		__nv_reservedSMEM_offset_0_alias
	.size		__nv_reservedSMEM_offset_0_alias, 0, 64
	.other		__nv_reservedSMEM_offset_0_alias,@"STO_CUDA_RESERVED_SHARED STV_DEFAULT"
__nv_reservedSMEM_offset_0_alias:
	.zero		0
	.zero		64


//--------------------- .nv.global                --------------------------
	.section	.nv.global,"aw",@nobits
.nv.global:
	.type		_ZN57_INTERNAL_33593e65_26_UnaryGeometricTanKernel_cu_2b5614204cuda3std3__48in_placeE,@object
	.size		_ZN57_INTERNAL_33593e65_26_UnaryGeometricTanKernel_cu_2b5614204cuda3std3__48in_placeE,(_ZN57_INTERNAL_33593e65_26_UnaryGeometricTanKernel_cu_2b5614204cuda3std6ranges3__45__cpo8distanceE - _ZN57_INTERNAL_33593e65_26_UnaryGeometricTanKernel_cu_2b5614204cuda3std3__48in_placeE)
_ZN57_INTERNAL_33593e65_26_UnaryGeometricTanKernel_cu_2b5614204cuda3std3__48in_placeE:
	.zero		1
	.type		_ZN57_INTERNAL_33593e65_26_UnaryGeometricTanKernel_cu_2b5614204cuda3std6ranges3__45__cpo8distanceE,@object
	.size		_ZN57_INTERNAL_33593e65_26_UnaryGeometricTanKernel_cu_2b5614204cuda3std6ranges3__45__cpo8distanceE,(_ZN57_INTERNAL_33593e65_26_UnaryGeometricTanKernel_cu_2b5614204cuda3std3__45__cpo6cbeginE - _ZN57_INTERNAL_33593e65_26_UnaryGeometricTanKernel_cu_2b5614204cuda3std6ranges3__45__cpo8distanceE)
_ZN57_INTERNAL_33593e65_26_UnaryGeometricTanKernel_cu_2b5614204cuda3std6ranges3__45__cpo8distanceE:
	.zero		1
	.type		_ZN57_INTERNAL_33593e65_26_UnaryGeometricTanKernel_cu_2b5614204cuda3std3__45__cpo6cbeginE,@object
	.size		_ZN57_INTERNAL_33593e65_26_UnaryGeometricTanKernel_cu_2b5614204cuda3std3__45__cpo6cbeginE,(_ZN57_INTERNAL_33593e65_26_UnaryGeometricTanKernel_cu_2b5614204cuda3std6ranges3__45__cpo7advanceE - _ZN57_INTERNAL_33593e65_26_UnaryGeometricTanKernel_cu_2b5614204cuda3std3__45__cpo6cbeginE)
_ZN57_INTERNAL_33593e65_26_UnaryGeometricTanKernel_cu_2b5614204cuda3std3__45__cpo6cbeginE:
	.zero		1
	.type		_ZN57_INTERNAL_33593e65_26_UnaryGeometricTanKernel_cu_2b5614204cuda3std6ranges3__45__cpo7advanceE,@object
	.size		_ZN57_INTERNAL_33593e65_26_UnaryGeometricTanKernel_cu_2b5614204cuda3std6ranges3__45__cpo7advanceE,(_ZN57_INTERNAL_33593e65_26_UnaryGeometricTanKernel_cu_2b5614204cuda3std3__45__cpo7crbeginE - _ZN57_INTERNAL_33593e65_26_UnaryGeometricTanKernel_cu_2b5614204cuda3std6ranges3__45__cpo7advanceE)
_ZN57_INTERNAL_33593e65_26_UnaryGeometricTanKernel_cu_2b5614204cuda3std6ranges3__45__cpo7advanceE:
	.zero		1
	.type		_ZN57_INTERNAL_33593e65_26_UnaryGeometricTanKernel_cu_2b5614204cuda3std3__45__cpo7crbeginE,@object
	.size		_ZN57_INTERNAL_33593e65_26_UnaryGeometricTanKernel_cu_2b5614204cuda3std3__45__cpo7crbeginE,(_ZN57_INTERNAL_33593e65_26_UnaryGeometricTanKernel_cu_2b5614204cuda3std6ranges3__45__cpo4dataE - _ZN57_INTERNAL_33593e65_26_UnaryGeometricTanKernel_cu_2b5614204cuda3std3__45__cpo7crbeginE)
_ZN57_INTERNAL_33593e65_26_UnaryGeometricTanKernel_cu_2b5614204cuda3std3__45__cpo7crbeginE:
	.zero		1
	.type		_ZN57_INTERNAL_33593e65_26_UnaryGeometricTanKernel_cu_2b5614204cuda3std6ranges3__45__cpo4dataE,@object
	.size		_ZN57_INTERNAL_33593e65_26_UnaryGeometricTanKernel_cu_2b5614204cuda3std6ranges3__45__cpo4dataE,(_ZN57_INTERNAL_33593e65_26_UnaryGeometricTanKernel_cu_2b5614204cuda3std6ranges3__45__cpo5beginE - _ZN57_INTERNAL_33593e65_26_UnaryGeometricTanKernel_cu_2b5614204cuda3std6ranges3__45__cpo4dataE)
_ZN57_INTERNAL_33593e65_26_UnaryGeometricTanKernel_cu_2b5614204cuda3std6ranges3__45__cpo4dataE:
	.zero		1
	.type		_ZN57_INTERNAL_33593e65_26_UnaryGeometricTanKernel_cu_2b5614204cuda3std6ranges3__45__cpo5beginE,@object
	.size		_ZN57_INTERNAL_33593e65_26_UnaryGeometricTanKernel_cu_2b5614204cuda3std6ranges3__45__cpo5beginE,(_ZN57_INTERNAL_33593e65_26_UnaryGeometricTanKernel_cu_2b5614204cuda3std3__459_GLOBAL__N__33593e65_26_UnaryGeometricTanKernel_cu_2b5614206ignoreE - _ZN57_INTERNAL_33593e65_26_UnaryGeometricTanKernel_cu_2b5614204cuda3std6ranges3__45__cpo5beginE)
_ZN57_INTERNAL_33593e65_26_UnaryGeometricTanKernel_cu_2b5614204cuda3std6ranges3__45__cpo5beginE:
	.zero		1
	.type		_ZN57_INTERNAL_33593e65_26_UnaryGeometricTanKernel_cu_2b5614204cuda3std3__459_GLOBAL__N__33593e65_26_UnaryGeometricTanKernel_cu_2b5614206ignoreE,@object
	.size		_ZN57_INTERNAL_33593e65_26_UnaryGeometricTanKernel_cu_2b5614204cuda3std3__459_GLOBAL__N__33593e65_26_UnaryGeometricTanKernel_cu_2b5614206ignoreE,(_ZN57_INTERNAL_33593e65_26_UnaryGeometricTanKernel_cu_2b5614204cuda3std6ranges3__45__cpo4sizeE - _ZN57_INTERNAL_33593e65_26_UnaryGeometricTanKernel_cu_2b5614204cuda3std3__459_GLOBAL__N__33593e65_26_UnaryGeometricTanKernel_cu_2b5614206ignoreE)
_ZN57_INTERNAL_33593e65_26_UnaryGeometricTanKernel_cu_2b5614204cuda3std3__459_GLOBAL__N__33593e65_26_UnaryGeometricTanKernel_cu_2b5614206ignoreE:
	.zero		1
	.type		_ZN57_INTERNAL_33593e65_26_UnaryGeometricTanKernel_cu_2b5614204cuda3std6ranges3__45__cpo4sizeE,@object
	.size		_ZN57_INTERNAL_33593e65_26_UnaryGeometricTanKernel_cu_2b5614204cuda3std6ranges3__45__cpo4sizeE,(_ZN57_INTERNAL_33593e65_26_UnaryGeometricTanKernel_cu_2b5614204cuda3std3__45__cpo5beginE - _ZN57_INTERNAL_33593e65_26_UnaryGeometricTanKernel_cu_2b5614204cuda3std6ranges3__45__cpo4sizeE)
_ZN57_INTERNAL_33593e65_26_UnaryGeometricTanKernel_cu_2b5614204cuda3std6ranges3__45__cpo4sizeE:
	.zero		1
	.type		_ZN57_INTERNAL_33593e65_26_UnaryGeometricTanKernel_cu_2b5614204cuda3std3__45__cpo5beginE,@object
	.size		_ZN57_INTERNAL_33593e65_26_UnaryGeometricTanKernel_cu_2b5614204cuda3std3__45__cpo5beginE,(_ZN57_INTERNAL_33593e65_26_UnaryGeometricTanKernel_cu_2b5614204cuda3std6ranges3__45__cpo6cbeginE - _ZN57_INTERNAL_33593e65_26_UnaryGeometricTanKernel_cu_2b5614204cuda3std3__45__cpo5beginE)
_ZN57_INTERNAL_33593e65_26_UnaryGeometricTanKernel_cu_2b5614204cuda3std3__45__cpo5beginE:
	.zero		1
	.type		_ZN57_INTERNAL_33593e65_26_UnaryGeometricTanKernel_cu_2b5614204cuda3std6ranges3__45__cpo6cbeginE,@object
	.size		_ZN57_INTERNAL_33593e65_26_UnaryGeometricTanKernel_cu_2b5614204cuda3std6ranges3__45__cpo6cbeginE,(_ZN57_INTERNAL_33593e65_26_UnaryGeometricTanKernel_cu_2b5614204cuda3std3__45__cpo6rbeginE - _ZN57_INTERNAL_33593e65_26_UnaryGeometricTanKernel_cu_2b5614204cuda3std6ranges3__45__cpo6cbeginE)
_ZN57_INTERNAL_33593e65_26_UnaryGeometricTanKernel_cu_2b5614204cuda3std6ranges3__45__cpo6cbeginE:
	.zero		1
	.type		_ZN57_INTERNAL_33593e65_26_UnaryGeometricTanKernel_cu_2b5614204cuda3std3__45__cpo6rbeginE,@object
	.size		_ZN57_INTERNAL_33593e65_26_UnaryGeometricTanKernel_cu_2b5614204cuda3std3__45__cpo6rbeginE,(_ZN57_INTERNAL_33593e65_26_UnaryGeometricTanKernel_cu_2b5614204cuda3std6ranges3__45__cpo4nextE - _ZN57_INTERNAL_33593e65_26_UnaryGeometricTanKernel_cu_2b5614204cuda3std3__45__cpo6rbeginE)
_ZN57_INTERNAL_33593e65_26_UnaryGeometricTanKernel_cu_2b5614204cuda3std3__45__cpo6rbeginE:
	.zero		1
	.type		_ZN57_INTERNAL_33593e65_26_UnaryGeometricTanKernel_cu_2b5614204cuda3std6ranges3__45__cpo4nextE,@object
	.size		_ZN57_INTERNAL_33593e65_26_UnaryGeometricTanKernel_cu_2b5614204cuda3std6ranges3__45__cpo4nextE,(_ZN57_INTERNAL_33593e65_26_UnaryGeometricTanKernel_cu_2b5614204cuda3std6ranges3__45__cpo4swapE - _ZN57_INTERNAL_33593e65_26_UnaryGeometricTanKernel_cu_2b5614204cuda3std6ranges3__45__cpo4nextE)
_ZN57_INTERNAL_33593e65_26_UnaryGeometricTanKernel_cu_2b5614204cuda3std6ranges3__45__cpo4nextE:
	.zero		1
	.type		_ZN57_INTERNAL_33593e65_26_UnaryGeometricTanKernel_cu_2b5614204cuda3std6ranges3__45__cpo4swapE,@object
	.size		_ZN57_INTERNAL_33593e65_26_UnaryGeometricTanKernel_cu_2b5614204cuda3std6ranges3__45__cpo4swapE,(_ZN57_INTERNAL_33593e65_26_UnaryGeometricTanKernel_cu_2b5614204cuda3std3__420unreachable_sentinelE - _ZN57_INTERNAL_33593e65_26_UnaryGeometricTanKernel_cu_2b5614204cuda3std6ranges3__45__cpo4swapE)
_ZN57_INTERNAL_33593e65_26_UnaryGeometricTanKernel_cu_2b5614204cuda3std6ranges3__45__cpo4swapE:
	.zero		1
	.type		_ZN57_INTERNAL_33593e65_26_UnaryGeometricTanKernel_cu_2b5614204cuda3std3__420unreachable_sentinelE,@object
	.size		_ZN57_INTERNAL_33593e65_26_UnaryGeometricTanKernel_cu_2b5614204cuda3std3__420unreachable_sentinelE,(_ZN57_INTERNAL_33593e65_26_UnaryGeometricTanKernel_cu_2b5614206thrust24THRUST_300001_SM_1000_NS6system6detail10sequential3seqE - _ZN57_INTERNAL_33593e65_26_UnaryGeometricTanKernel_cu_2b5614204cuda3std3__420unreachable_sentinelE)
_ZN57_INTERNAL_33593e65_26_UnaryGeometricTanKernel_cu_2b5614204cuda3std3__420unreachable_sentinelE:
	.zero		1
	.type		_ZN57_INTERNAL_33593e65_26_UnaryGeometricTanKernel_cu_2b5614206thrust24THRUST_300001_SM_1000_NS6system6detail10sequential3seqE,@object
	.size		_ZN57_INTERNAL_33593e65_26_UnaryGeometricTanKernel_cu_2b5614206thrust24THRUST_300001_SM_1000_NS6system6detail10sequential3seqE,(_ZN57_INTERNAL_33593e65_26_UnaryGeometricTanKernel_cu_2b5614204cuda3std3__45__cpo4cendE - _ZN57_INTERNAL_33593e65_26_UnaryGeometricTanKernel_cu_2b5614206thrust24THRUST_300001_SM_1000_NS6system6detail10sequential3seqE)
_ZN57_INTERNAL_33593e65_26_UnaryGeometricTanKernel_cu_2b5614206thrust24THRUST_300001_SM_1000_NS6system6detail10sequential3seqE:
	.zero		1
	.type		_ZN57_INTERNAL_33593e65_26_UnaryGeometricTanKernel_cu_2b5614204cuda3std3__45__cpo4cendE,@object
	.size		_ZN57_INTERNAL_33593e65_26_UnaryGeometricTanKernel_cu_2b5614204cuda3std3__45__cpo4cendE,(_ZN57_INTERNAL_33593e65_26_UnaryGeometricTanKernel_cu_2b5614204cuda3std6ranges3__45__cpo9iter_swapE - _ZN57_INTERNAL_33593e65_26_UnaryGeometricTanKernel_cu_2b5614204cuda3std3__45__cpo4cendE)
_ZN57_INTERNAL_33593e65_26_UnaryGeometricTanKernel_cu_2b5614204cuda3std3__45__cpo4cendE:
	.zero		1
	.type		_ZN57_INTERNAL_33593e65_26_UnaryGeometricTanKernel_cu_2b5614204cuda3std6ranges3__45__cpo9iter_swapE,@object
	.size		_ZN57_INTERNAL_33593e65_26_UnaryGeometricTanKernel_cu_2b5614204cuda3std6ranges3__45__cpo9iter_swapE,(_ZN57_INTERNAL_33593e65_26_UnaryGeometricTanKernel_cu_2b5614204cuda3std3__45__cpo5crendE - _ZN57_INTERNAL_33593e65_26_UnaryGeometricTanKernel_cu_2b5614204cuda3std6ranges3__45__cpo9iter_swapE)
_ZN57_INTERNAL_33593e65_26_UnaryGeometricTanKernel_cu_2b5614204cuda3std6ranges3__45__cpo9iter_swapE:
	.zero		1
	.type		_ZN57_INTERNAL_33593e65_26_UnaryGeometricTanKernel_cu_2b5614204cuda3std3__45__cpo5crendE,@object
	.size		_ZN57_INTERNAL_33593e65_26_UnaryGeometricTanKernel_cu_2b5614204cuda3std3__45__cpo5crendE,(_ZN57_INTERNAL_33593e65_26_UnaryGeometricTanKernel_cu_2b5614204cuda3std6ranges3__45__cpo5cdataE - _ZN57_INTERNAL_33593e65_26_UnaryGeometricTanKernel_cu_2b5614204cuda3std3__45__cpo5crendE)
_ZN57_INTERNAL_33593e65_26_UnaryGeometricTanKernel_cu_2b5614204cuda3std3__45__cpo5crendE:
	.zero		1
	.type		_ZN57_INTERNAL_33593e65_26_UnaryGeometricTanKernel_cu_2b5614204cuda3std6ranges3__45__cpo5cdataE,@object
	.size		_ZN57_INTERNAL_33593e65_26_UnaryGeometricTanKernel_cu_2b5614204cuda3std6ranges3__45__cpo5cdataE,(_ZN57_INTERNAL_33593e65_26_UnaryGeometricTanKernel_cu_2b5614204cuda3std6ranges3__45__cpo3endE - _ZN57_INTERNAL_33593e65_26_UnaryGeometricTanKernel_cu_2b5614204cuda3std6ranges3__45__cpo5cdataE)
_ZN57_INTERNAL_33593e65_26_UnaryGeometricTanKernel_cu_2b5614204cuda3std6ranges3__45__cpo5cdataE:
	.zero		1
	.type		_ZN57_INTERNAL_33593e65_26_UnaryGeometricTanKernel_cu_2b5614204cuda3std6ranges3__45__cpo3endE,@object
	.size		_ZN57_INTERNAL_33593e65_26_UnaryGeometricTanKernel_cu_2b5614204cuda3std6ranges3__45__cpo3endE,(_ZN57_INTERNAL_33593e65_26_UnaryGeometricTanKernel_cu_2b5614204cuda3std3__419piecewise_constructE - _ZN57_INTERNAL_33593e65_26_UnaryGeometricTanKernel_cu_2b5614204cuda3std6ranges3__45__cpo3endE)
_ZN57_INTERNAL_33593e65_26_UnaryGeometricTanKernel_cu_2b5614204cuda3std6ranges3__45__cpo3endE:
	.zero		1
	.type		_ZN57_INTERNAL_33593e65_26_UnaryGeometricTanKernel_cu_2b5614204cuda3std3__419piecewise_constructE,@object
	.size		_ZN57_INTERNAL_33593e65_26_UnaryGeometricTanKernel_cu_2b5614204cuda3std3__419piecewise_constructE,(_ZN57_INTERNAL_33593e65_26_UnaryGeometricTanKernel_cu_2b5614204cuda3std6ranges3__45__cpo5ssizeE - _ZN57_INTERNAL_33593e65_26_UnaryGeometricTanKernel_cu_2b5614204cuda3std3__419piecewise_constructE)
_ZN57_INTERNAL_33593e65_26_UnaryGeometricTanKernel_cu_2b5614204cuda3std3__419piecewise_constructE:
	.zero		1
	.type		_ZN57_INTERNAL_33593e65_26_UnaryGeometricTanKernel_cu_2b5614204cuda3std6ranges3__45__cpo5ssizeE,@object
	.size		_ZN57_INTERNAL_33593e65_26_UnaryGeometricTanKernel_cu_2b5614204cuda3std6ranges3__45__cpo5ssizeE,(_ZN57_INTERNAL_33593e65_26_UnaryGeometricTanKernel_cu_2b5614204cuda3std3__45__cpo3endE - _ZN57_INTERNAL_33593e65_26_UnaryGeometricTanKernel_cu_2b5614204cuda3std6ranges3__45__cpo5ssizeE)
_ZN57_INTERNAL_33593e65_26_UnaryGeometricTanKernel_cu_2b5614204cuda3std6ranges3__45__cpo5ssizeE:
	.zero		1
	.type		_ZN57_INTERNAL_33593e65_26_UnaryGeometricTanKernel_cu_2b5614204cuda3std3__45__cpo3endE,@object
	.size		_ZN57_INTERNAL_33593e65_26_UnaryGeometricTanKernel_cu_2b5614204cuda3std3__45__cpo3endE,(_ZN57_INTERNAL_33593e65_26_UnaryGeometricTanKernel_cu_2b5614204cuda3std6ranges3__45__cpo4cendE - _ZN57_INTERNAL_33593e65_26_UnaryGeometricTanKernel_cu_2b5614204cuda3std3__45__cpo3endE)
_ZN57_INTERNAL_33593e65_26_UnaryGeometricTanKernel_cu_2b5614204cuda3std3__45__cpo3endE:
	.zero		1
	.type		_ZN57_INTERNAL_33593e65_26_UnaryGeometricTanKernel_cu_2b5614204cuda3std6ranges3__45__cpo4cendE,@object
	.size		_ZN57_INTERNAL_33593e65_26_UnaryGeometricTanKernel_cu_2b5614204cuda3std6ranges3__45__cpo4cendE,(_ZN57_INTERNAL_33593e65_26_UnaryGeometricTanKernel_cu_2b5614204cuda3std3__45__cpo4rendE - _ZN57_INTERNAL_33593e65_26_UnaryGeometricTanKernel_cu_2b5614204cuda3std6ranges3__45__cpo4cendE)
_ZN57_INTERNAL_33593e65_26_UnaryGeometricTanKernel_cu_2b5614204cuda3std6ranges3__45__cpo4cendE:
	.zero		1
	.type		_ZN57_INTERNAL_33593e65_26_UnaryGeometricTanKernel_cu_2b5614204cuda3std3__45__cpo4rendE,@object
	.size		_ZN57_INTERNAL_33593e65_26_UnaryGeometricTanKernel_cu_2b5614204cuda3std3__45__cpo4rendE,(_ZN57_INTERNAL_33593e65_26_UnaryGeometricTanKernel_cu_2b5614204cuda3std6ranges3__45__cpo4prevE - _ZN57_INTERNAL_33593e65_26_UnaryGeometricTanKernel_cu_2b5614204cuda3std3__45__cpo4rendE)
_ZN57_INTERNAL_33593e65_26_UnaryGeometricTanKernel_cu_2b5614204cuda3std3__45__cpo4rendE:
	.zero		1
	.type		_ZN57_INTERNAL_33593e65_26_UnaryGeometricTanKernel_cu_2b5614204cuda3std6ranges3__45__cpo4prevE,@object
	.size		_ZN57_INTERNAL_33593e65_26_UnaryGeometricTanKernel_cu_2b5614204cuda3std6ranges3__45__cpo4prevE,(_ZN57_INTERNAL_33593e65_26_UnaryGeometricTanKernel_cu_2b5614204cuda3std6ranges3__45__cpo9iter_moveE - _ZN57_INTERNAL_33593e65_26_UnaryGeometricTanKernel_cu_2b5614204cuda3std6ranges3__45__cpo4prevE)
_ZN57_INTERNAL_33593e65_26_UnaryGeometricTanKernel_cu_2b5614204cuda3std6ranges3__45__cpo4prevE:
	.zero		1
	.type		_ZN57_INTERNAL_33593e65_26_UnaryGeometricTanKernel_cu_2b5614204cuda3std6ranges3__45__cpo9iter_moveE,@object
	.size		_ZN57_INTERNAL_33593e65_26_UnaryGeometricTanKernel_cu_2b5614204cuda3std6ranges3__45__cpo9iter_moveE,(.L_27 - _ZN57_INTERNAL_33593e65_26_UnaryGeometricTanKernel_cu_2b5614204cuda3std6ranges3__45__cpo9iter_moveE)
_ZN57_INTERNAL_33593e65_26_UnaryGeometricTanKernel_cu_2b5614204cuda3std6ranges3__45__cpo9iter_moveE:
	.zero		1
.L_27:


//--------------------- .nv.constant0._ZN2at6native18elementwise_kernelILi128ELi4EZNS0_15gpu_kernel_implIZZZNS0_15tan_kernel_cudaERNS_18TensorIteratorBaseEENKUlvE0_clEvENKUlvE2_clEvEUlN3c108BFloat16EE_EEvS4_RKT_EUliE_EEviT1_ --------------------------
	.section	.nv.constant0._ZN2at6native18elementwise_kernelILi128ELi4EZNS0_15gpu_kernel_implIZZZNS0_15tan_kernel_cudaERNS_18TensorIteratorBaseEENKUlvE0_clEvENKUlvE2_clEvEUlN3c108BFloat16EE_EEvS4_RKT_EUliE_EEviT1_,"a",@progbits
	.sectionflags	@""
	.align	4
.nv.constant0._ZN2at6native18elementwise_kernelILi128ELi4EZNS0_15gpu_kernel_implIZZZNS0_15tan_kernel_cudaERNS_18TensorIteratorBaseEENKUlvE0_clEvENKUlvE2_clEvEUlN3c108BFloat16EE_EEvS4_RKT_EUliE_EEviT1_:
	.zero		1440


//--------------------- .nv.constant0._ZN2at6native27unrolled_elementwise_kernelIZZZNS0_15tan_kernel_cudaERNS_18TensorIteratorBaseEENKUlvE0_clEvENKUlvE2_clEvEUlN3c108BFloat16EE_St5arrayIPcLm2EELi4E23TrivialOffsetCalculatorILi1EjESD_NS0_6memory12LoadWithCastILi1EEENSE_13StoreWithCastILi1EEEEEviT_T0_T2_T3_T4_T5_ --------------------------
	.section	.nv.constant0._ZN2at6native27unrolled_elementwise_kernelIZZZNS0_15tan_kernel_cudaERNS_18TensorIteratorBaseEENKUlvE0_clEvENKUlvE2_clEvEUlN3c108BFloat16EE_St5arrayIPcLm2EELi4E23TrivialOffsetCalculatorILi1EjESD_NS0_6memory12LoadWithCastILi1EEENSE_13StoreWithCastILi1EEEEEviT_T0_T2_T3_T4_T5_,"a",@progbits
	.sectionflags	@""
	.align	4
.nv.constant0._ZN2at6native27unrolled_elementwise_kernelIZZZNS0_15tan_kernel_cudaERNS_18TensorIteratorBaseEENKUlvE0_clEvENKUlvE2_clEvEUlN3c108BFloat16EE_St5arrayIPcLm2EELi4E23TrivialOffsetCalculatorILi1EjESD_NS0_6memory12LoadWithCastILi1EEENSE_13StoreWithCastILi1EEEEEviT_T0_T2_T3_T4_T5_:
	.zero		940


//--------------------- .nv.constant0._ZN2at6native18elementwise_kernelILi128ELi4EZNS0_22gpu_kernel_impl_nocastIZZZNS0_15tan_kernel_cudaERNS_18TensorIteratorBaseEENKUlvE0_clEvENKUlvE2_clEvEUlN3c108BFloat16EE_EEvS4_RKT_EUliE_EEviT1_ --------------------------
	.section	.nv.constant0._ZN2at6native18elementwise_kernelILi128ELi4EZNS0_22gpu_kernel_impl_nocastIZZZNS0_15tan_kernel_cudaERNS_18TensorIteratorBaseEENKUlvE0_clEvENKUlvE2_clEvEUlN3c108BFloat16EE_EEvS4_RKT_EUliE_EEviT1_,"a",@progbits
	.sectionflags	@""
	.align	4
.nv.constant0._ZN2at6native18elementwise_kernelILi128ELi4EZNS0_22gpu_kernel_impl_nocastIZZZNS0_15tan_kernel_cudaERNS_18TensorIteratorBaseEENKUlvE0_clEvENKUlvE2_clEvEUlN3c108BFloat16EE_EEvS4_RKT_EUliE_EEviT1_:
	.zero		1440


//--------------------- .nv.constant0._ZN2at6native27unrolled_elementwise_kernelIZZZNS0_15tan_kernel_cudaERNS_18TensorIteratorBaseEENKUlvE0_clEvENKUlvE2_clEvEUlN3c108BFloat16EE_St5arrayIPcLm2EELi4E23TrivialOffsetCalculatorILi1EjESD_NS0_6memory15LoadWithoutCastENSE_16StoreWithoutCastEEEviT_T0_T2_T3_T4_T5_ --------------------------
	.section	.nv.constant0._ZN2at6native27unrolled_elementwise_kernelIZZZNS0_15tan_kernel_cudaERNS_18TensorIteratorBaseEENKUlvE0_clEvENKUlvE2_clEvEUlN3c108BFloat16EE_St5arrayIPcLm2EELi4E23TrivialOffsetCalculatorILi1EjESD_NS0_6memory15LoadWithoutCastENSE_16StoreWithoutCastEEEviT_T0_T2_T3_T4_T5_,"a",@progbits
	.sectionflags	@""
	.align	4
.nv.constant0._ZN2at6native27unrolled_elementwise_kernelIZZZNS0_15tan_kernel_cudaERNS_18TensorIteratorBaseEENKUlvE0_clEvENKUlvE2_clEvEUlN3c108BFloat16EE_St5arrayIPcLm2EELi4E23TrivialOffsetCalculatorILi1EjESD_NS0_6memory15LoadWithoutCastENSE_16StoreWithoutCastEEEviT_T0_T2_T3_T4_T5_:
	.zero		924


//--------------------- .nv.constant0._ZN2at6native29vectorized_elementwise_kernelILi2EZZZNS0_15tan_kernel_cudaERNS_18TensorIteratorBaseEENKUlvE0_clEvENKUlvE2_clEvEUlN3c108BFloat16EE_St5arrayIPcLm2EEEEviT0_T1_ --------------------------
	.section	.nv.constant0._ZN2at6native29vectorized_elementwise_kernelILi2EZZZNS0_15tan_kernel_cudaERNS_18TensorIteratorBaseEENKUlvE0_clEvENKUlvE2_clEvEUlN3c108BFloat16EE_St5arrayIPcLm2EEEEviT0_T1_,"a",@progbits
	.sectionflags	@""
	.align	4
.nv.constant0._ZN2at6native29vectorized_elementwise_kernelILi2EZZZNS0_15tan_kernel_cudaERNS_18TensorIteratorBaseEENKUlvE0_clEvENKUlvE2_clEvEUlN3c108BFloat16EE_St5arrayIPcLm2EEEEviT0_T1_:
	.zero		920


//--------------------- .nv.constant0._ZN2at6native29vectorized_elementwise_kernelILi4EZZZNS0_15tan_kernel_cudaERNS_18TensorIteratorBaseEENKUlvE0_clEvENKUlvE2_clEvEUlN3c108BFloat16EE_St5arrayIPcLm2EEEEviT0_T1_ --------------------------
	.section	.nv.constant0._ZN2at6native29vectorized_elementwise_kernelILi4EZZZNS0_15tan_kernel_cudaERNS_18TensorIteratorBaseEENKUlvE0_clEvENKUlvE2_clEvEUlN3c108BFloat16EE_St5arrayIPcLm2EEEEviT0_T1_,"a",@progbits
	.sectionflags	@""
	.align	4
.nv.constant0._ZN2at6native29vectorized_elementwise_kernelILi4EZZZNS0_15tan_kernel_cudaERNS_18TensorIteratorBaseEENKUlvE0_clEvENKUlvE2_clEvEUlN3c108BFloat16EE_St5arrayIPcLm2EEEEviT0_T1_:
	.zero		920


//--------------------- .nv.constant0._ZN2at6native29vectorized_elementwise_kernelILi8EZZZNS0_15tan_kernel_cudaERNS_18TensorIteratorBaseEENKUlvE0_clEvENKUlvE2_clEvEUlN3c108BFloat16EE_St5arrayIPcLm2EEEEviT0_T1_ --------------------------
	.section	.nv.constant0._ZN2at6native29vectorized_elementwise_kernelILi8EZZZNS0_15tan_kernel_cudaERNS_18TensorIteratorBaseEENKUlvE0_clEvENKUlvE2_clEvEUlN3c108BFloat16EE_St5arrayIPcLm2EEEEviT0_T1_,"a",@progbits
	.sectionflags	@""
	.align	4
.nv.constant0._ZN2at6native29vectorized_elementwise_kernelILi8EZZZNS0_15tan_kernel_cudaERNS_18TensorIteratorBaseEENKUlvE0_clEvENKUlvE2_clEvEUlN3c108BFloat16EE_St5arrayIPcLm2EEEEviT0_T1_:
	.zero		920


//--------------------- .nv.constant0._ZN2at6native18elementwise_kernelILi128ELi4EZNS0_15gpu_kernel_implIZZZNS0_15tan_kernel_cudaERNS_18TensorIteratorBaseEENKUlvE0_clEvENKUlvE1_clEvEUlN3c104HalfEE_EEvS4_RKT_EUliE_EEviT1_ --------------------------
	.section	.nv.constant0._ZN2at6native18elementwise_kernelILi128ELi4EZNS0_15gpu_kernel_implIZZZNS0_15tan_kernel_cudaERNS_18TensorIteratorBaseEENKUlvE0_clEvENKUlvE1_clEvEUlN3c104HalfEE_EEvS4_RKT_EUliE_EEviT1_,"a",@progbits
	.sectionflags	@""
	.align	4
.nv.constant0._ZN2at6native18elementwise_kernelILi128ELi4EZNS0_15gpu_kernel_implIZZZNS0_15tan_kernel_cudaERNS_18TensorIteratorBaseEENKUlvE0_clEvENKUlvE1_clEvEUlN3c104HalfEE_EEvS4_RKT_EUliE_EEviT1_:
	.zero		1440


//--------------------- .nv.constant0._ZN2at6native27unrolled_elementwise_kernelIZZZNS0_15tan_kernel_cudaERNS_18TensorIteratorBaseEENKUlvE0_clEvENKUlvE1_clEvEUlN3c104HalfEE_St5arrayIPcLm2EELi4E23TrivialOffsetCalculatorILi1EjESD_NS0_6memory12LoadWithCastILi1EEENSE_13StoreWithCastILi1EEEEEviT_T0_T2_T3_T4_T5_ --------------------------
	.section	.nv.constant0._ZN2at6native27unrolled_elementwise_kernelIZZZNS0_15tan_kernel_cudaERNS_18TensorIteratorBaseEENKUlvE0_clEvENKUlvE1_clEvEUlN3c104HalfEE_St5arrayIPcLm2EELi4E23TrivialOffsetCalculatorILi1EjESD_NS0_6memory12LoadWithCastILi1EEENSE_13StoreWithCastILi1EEEEEviT_T0_T2_T3_T4_T5_,"a",@progbits
	.sectionflags	@""
	.align	4
.nv.constant0._ZN2at6native27unrolled_elementwise_kernelIZZZNS0_15tan_kernel_cudaERNS_18TensorIteratorBaseEENKUlvE0_clEvENKUlvE1_clEvEUlN3c104HalfEE_St5arrayIPcLm2EELi4E23TrivialOffsetCalculatorILi1EjESD_NS0_6memory12LoadWithCastILi1EEENSE_13StoreWithCastILi1EEEEEviT_T0_T2_T3_T4_T5_:
	.zero		940


//--------------------- .nv.constant0._ZN2at6native18elementwise_kernelILi128ELi4EZNS0_22gpu_kernel_impl_nocastIZZZNS0_15tan_kernel_cudaERNS_18TensorIteratorBaseEENKUlvE0_clEvENKUlvE1_clEvEUlN3c104HalfEE_EEvS4_RKT_EUliE_EEviT1_ --------------------------
	.section	.nv.constant0._ZN2at6native18elementwise_kernelILi128ELi4EZNS0_22gpu_kernel_impl_nocastIZZZNS0_15tan_kernel_cudaERNS_18TensorIteratorBaseEENKUlvE0_clEvENKUlvE1_clEvEUlN3c104HalfEE_EEvS4_RKT_EUliE_EEviT1_,"a",@progbits
	.sectionflags	@""
	.align	4
.nv.constant0._ZN2at6native18elementwise_kernelILi128ELi4EZNS0_22gpu_kernel_impl_nocastIZZZNS0_15tan_kernel_cudaERNS_18TensorIteratorBaseEENKUlvE0_clEvENKUlvE1_clEvEUlN3c104HalfEE_EEvS4_RKT_EUliE_EEviT1_:
	.zero		1440


//--------------------- .nv.constant0._ZN2at6native27unrolled_elementwise_kernelIZZZNS0_15tan_kernel_cudaERNS_18TensorIteratorBaseEENKUlvE0_clEvENKUlvE1_clEvEUlN3c104HalfEE_St5arrayIPcLm2EELi4E23TrivialOffsetCalculatorILi1EjESD_NS0_6memory15LoadWithoutCastENSE_16StoreWithoutCastEEEviT_T0_T2_T3_T4_T5_ --------------------------
	.section	.nv.constant0._ZN2at6native27unrolled_elementwise_kernelIZZZNS0_15tan_kernel_cudaERNS_18TensorIteratorBaseEENKUlvE0_clEvENKUlvE1_clEvEUlN3c104HalfEE_St5arrayIPcLm2EELi4E23TrivialOffsetCalculatorILi1EjESD_NS0_6memory15LoadWithoutCastENSE_16StoreWithoutCastEEEviT_T0_T2_T3_T4_T5_,"a",@progbits
	.sectionflags	@""
	.align	4
.nv.constant0._ZN2at6native27unrolled_elementwise_kernelIZZZNS0_15tan_kernel_cudaERNS_18TensorIteratorBaseEENKUlvE0_clEvENKUlvE1_clEvEUlN3c104HalfEE_St5arrayIPcLm2EELi4E23TrivialOffsetCalculatorILi1EjESD_NS0_6memory15LoadWithoutCastENSE_16StoreWithoutCastEEEviT_T0_T2_T3_T4_T5_:
	.zero		924


//--------------------- .nv.constant0._ZN2at6native29vectorized_elementwise_kernelILi2EZZZNS0_15tan_kernel_cudaERNS_18TensorIteratorBaseEENKUlvE0_clEvENKUlvE1_clEvEUlN3c104HalfEE_St5arrayIPcLm2EEEEviT0_T1_ --------------------------
	.section	.nv.constant0._ZN2at6native29vectorized_elementwise_kernelILi2EZZZNS0_15tan_kernel_cudaERNS_18TensorIteratorBaseEENKUlvE0_clEvENKUlvE1_clEvEUlN3c104HalfEE_St5arrayIPcLm2EEEEviT0_T1_,"a",@progbits
	.sectionflags	@""
	.align	4
.nv.constant0._ZN2at6native29vectorized_elementwise_kernelILi2EZZZNS0_15tan_kernel_cudaERNS_18TensorIteratorBaseEENKUlvE0_clEvENKUlvE1_clEvEUlN3c104HalfEE_St5arrayIPcLm2EEEEviT0_T1_:
	.zero		920


//--------------------- .nv.constant0._ZN2at6native29vectorized_elementwise_kernelILi4EZZZNS0_15tan_kernel_cudaERNS_18TensorIteratorBaseEENKUlvE0_clEvENKUlvE1_clEvEUlN3c104HalfEE_St5arrayIPcLm2EEEEviT0_T1_ --------------------------
	.section	.nv.constant0._ZN2at6native29vectorized_elementwise_kernelILi4EZZZNS0_15tan_kernel_cudaERNS_18TensorIteratorBaseEENKUlvE0_clEvENKUlvE1_clEvEUlN3c104HalfEE_St5arrayIPcLm2EEEEviT0_T1_,"a",@progbits
	.sectionflags	@""
	.align	4
.nv.constant0._ZN2at6native29vectorized_elementwise_kernelILi4EZZZNS0_15tan_kernel_cudaERNS_18TensorIteratorBaseEENKUlvE0_clEvENKUlvE1_clEvEUlN3c104HalfEE_St5arrayIPcLm2EEEEviT0_T1_:
	.zero		920


//--------------------- .nv.constant0._ZN2at6native29vectorized_elementwise_kernelILi8EZZZNS0_15tan_kernel_cudaERNS_18TensorIteratorBaseEENKUlvE0_clEvENKUlvE1_clEvEUlN3c104HalfEE_St5arrayIPcLm2EEEEviT0_T1_ --------------------------
	.section	.nv.constant0._ZN2at6native29vectorized_elementwise_kernelILi8EZZZNS0_15tan_kernel_cudaERNS_18TensorIteratorBaseEENKUlvE0_clEvENKUlvE1_clEvEUlN3c104HalfEE_St5arrayIPcLm2EEEEviT0_T1_,"a",@progbits
	.sectionflags	@""
	.align	4
.nv.constant0._ZN2at6native29vectorized_elementwise_kernelILi8EZZZNS0_15tan_kernel_cudaERNS_18TensorIteratorBaseEENKUlvE0_clEvENKUlvE1_clEvEUlN3c104HalfEE_St5arrayIPcLm2EEEEviT0_T1_:
	.zero		920


//--------------------- .nv.constant0._ZN2at6native18elementwise_kernelILi128ELi4EZNS0_15gpu_kernel_implIZZZNS0_15tan_kernel_cudaERNS_18TensorIteratorBaseEENKUlvE0_clEvENKUlvE0_clEvEUlfE_EEvS4_RKT_EUliE_EEviT1_ --------------------------
	.section	.nv.constant0._ZN2at6native18elementwise_kernelILi128ELi4EZNS0_15gpu_kernel_implIZZZNS0_15tan_kernel_cudaERNS_18TensorIteratorBaseEENKUlvE0_clEvENKUlvE0_clEvEUlfE_EEvS4_RKT_EUliE_EEviT1_,"a",@progbits
	.sectionflags	@""
	.align	4
.nv.constant0._ZN2at6native18elementwise_kernelILi128ELi4EZNS0_15gpu_kernel_implIZZZNS0_15tan_kernel_cudaERNS_18TensorIteratorBaseEENKUlvE0_clEvENKUlvE0_clEvEUlfE_EEvS4_RKT_EUliE_EEviT1_:
	.zero		1440


//--------------------- .nv.constant0._ZN2at6native27unrolled_elementwise_kernelIZZZNS0_15tan_kernel_cudaERNS_18TensorIteratorBaseEENKUlvE0_clEvENKUlvE0_clEvEUlfE_St5arrayIPcLm2EELi4E23TrivialOffsetCalculatorILi1EjESB_NS0_6memory12LoadWithCastILi1EEENSC_13StoreWithCastILi1EEEEEviT_T0_T2_T3_T4_T5_ --------------------------
	.section	.nv.constant0._ZN2at6native27unrolled_elementwise_kernelIZZZNS0_15tan_kernel_cudaERNS_18TensorIteratorBaseEENKUlvE0_clEvENKUlvE0_clEvEUlfE_St5arrayIPcLm2EELi4E23TrivialOffsetCalculatorILi1EjESB_NS0_6memory12LoadWithCastILi1EEENSC_13StoreWithCastILi1EEEEEviT_T0_T2_T3_T4_T5_,"a",@progbits
	.sectionflags	@""
	.align	4
.nv.constant0._ZN2at6native27unrolled_elementwise_kernelIZZZNS0_15tan_kernel_cudaERNS_18TensorIteratorBaseEENKUlvE0_clEvENKUlvE0_clEvEUlfE_St5arrayIPcLm2EELi4E23TrivialOffsetCalculatorILi1EjESB_NS0_6memory12LoadWithCastILi1EEENSC_13StoreWithCastILi1EEEEEviT_T0_T2_T3_T4_T5_:
	.zero		940


//--------------------- .nv.constant0._ZN2at6native18elementwise_kernelILi128ELi2EZNS0_22gpu_kernel_impl_nocastIZZZNS0_15tan_kernel_cudaERNS_18TensorIteratorBaseEENKUlvE0_clEvENKUlvE0_clEvEUlfE_EEvS4_RKT_EUliE_EEviT1_ --------------------------
	.section	.nv.constant0._ZN2at6native18elementwise_kernelILi128ELi2EZNS0_22gpu_kernel_impl_nocastIZZZNS0_15tan_kernel_cudaERNS_18TensorIteratorBaseEENKUlvE0_clEvENKUlvE0_clEvEUlfE_EEvS4_RKT_EUliE_EEviT1_,"a",@progbits
	.sectionflags	@""
	.align	4
.nv.constant0._ZN2at6native18elementwise_kernelILi128ELi2EZNS0_22gpu_kernel_impl_nocastIZZZNS0_15tan_kernel_cudaERNS_18TensorIteratorBaseEENKUlvE0_clEvENKUlvE0_clEvEUlfE_EEvS4_RKT_EUliE_EEviT1_:
	.zero		1440


//--------------------- .nv.constant0._ZN2at6native27unrolled_elementwise_kernelIZZZNS0_15tan_kernel_cudaERNS_18TensorIteratorBaseEENKUlvE0_clEvENKUlvE0_clEvEUlfE_St5arrayIPcLm2EELi4E23TrivialOffsetCalculatorILi1EjESB_NS0_6memory15LoadWithoutCastENSC_16StoreWithoutCastEEEviT_T0_T2_T3_T4_T5_ --------------------------
	.section	.nv.constant0._ZN2at6native27unrolled_elementwise_kernelIZZZNS0_15tan_kernel_cudaERNS_18TensorIteratorBaseEENKUlvE0_clEvENKUlvE0_clEvEUlfE_St5arrayIPcLm2EELi4E23TrivialOffsetCalculatorILi1EjESB_NS0_6memory15LoadWithoutCastENSC_16StoreWithoutCastEEEviT_T0_T2_T3_T4_T5_,"a",@progbits
	.sectionflags	@""
	.align	4
.nv.constant0._ZN2at6native27unrolled_elementwise_kernelIZZZNS0_15tan_kernel_cudaERNS_18TensorIteratorBaseEENKUlvE0_clEvENKUlvE0_clEvEUlfE_St5arrayIPcLm2EELi4E23TrivialOffsetCalculatorILi1EjESB_NS0_6memory15LoadWithoutCastENSC_16StoreWithoutCastEEEviT_T0_T2_T3_T4_T5_:
	.zero		924


//--------------------- .nv.constant0._ZN2at6native29vectorized_elementwise_kernelILi2EZZZNS0_15tan_kernel_cudaERNS_18TensorIteratorBaseEENKUlvE0_clEvENKUlvE0_clEvEUlfE_St5arrayIPcLm2EEEEviT0_T1_ --------------------------
	.section	.nv.constant0._ZN2at6native29vectorized_elementwise_kernelILi2EZZZNS0_15tan_kernel_cudaERNS_18TensorIteratorBaseEENKUlvE0_clEvENKUlvE0_clEvEUlfE_St5arrayIPcLm2EEEEviT0_T1_,"a",@progbits
	.sectionflags	@""
	.align	4
.nv.constant0._ZN2at6native29vectorized_elementwise_kernelILi2EZZZNS0_15tan_kernel_cudaERNS_18TensorIteratorBaseEENKUlvE0_clEvENKUlvE0_clEvEUlfE_St5arrayIPcLm2EEEEviT0_T1_:
	.zero		920


//--------------------- .nv.constant0._ZN2at6native29vectorized_elementwise_kernelILi4EZZZNS0_15tan_kernel_cudaERNS_18TensorIteratorBaseEENKUlvE0_clEvENKUlvE0_clEvEUlfE_St5arrayIPcLm2EEEEviT0_T1_ --------------------------
	.section	.nv.constant0._ZN2at6native29vectorized_elementwise_kernelILi4EZZZNS0_15tan_kernel_cudaERNS_18TensorIteratorBaseEENKUlvE0_clEvENKUlvE0_clEvEUlfE_St5arrayIPcLm2EEEEviT0_T1_,"a",@progbits
	.sectionflags	@""
	.align	4
.nv.constant0._ZN2at6native29vectorized_elementwise_kernelILi4EZZZNS0_15tan_kernel_cudaERNS_18TensorIteratorBaseEENKUlvE0_clEvENKUlvE0_clEvEUlfE_St5arrayIPcLm2EEEEviT0_T1_:
	.zero		920


//--------------------- .nv.constant0._ZN2at6native29vectorized_elementwise_kernelILi8EZZZNS0_15tan_kernel_cudaERNS_18TensorIteratorBaseEENKUlvE0_clEvENKUlvE0_clEvEUlfE_St5arrayIPcLm2EEEEviT0_T1_ --------------------------
	.section	.nv.constant0._ZN2at6native29vectorized_elementwise_kernelILi8EZZZNS0_15tan_kernel_cudaERNS_18TensorIteratorBaseEENKUlvE0_clEvENKUlvE0_clEvEUlfE_St5arrayIPcLm2EEEEviT0_T1_,"a",@progbits
	.sectionflags	@""
	.align	4
.nv.constant0._ZN2at6native29vectorized_elementwise_kernelILi8EZZZNS0_15tan_kernel_cudaERNS_18TensorIteratorBaseEENKUlvE0_clEvENKUlvE0_clEvEUlfE_St5arrayIPcLm2EEEEviT0_T1_:
	.zero		920


//--------------------- .nv.constant0._ZN2at6native18elementwise_kernelILi128ELi4EZNS0_15gpu_kernel_implIZZZNS0_15tan_kernel_cudaERNS_18TensorIteratorBaseEENKUlvE0_clEvENKUlvE_clEvEUldE_EEvS4_RKT_EUliE_EEviT1_ --------------------------
	.section	.nv.constant0._ZN2at6native18elementwise_kernelILi128ELi4EZNS0_15gpu_kernel_implIZZZNS0_15tan_kernel_cudaERNS_18TensorIteratorBaseEENKUlvE0_clEvENKUlvE_clEvEUldE_EEvS4_RKT_EUliE_EEviT1_,"a",@progbits
	.sectionflags	@""
	.align	4
.nv.constant0._ZN2at6native18elementwise_kernelILi128ELi4EZNS0_15gpu_kernel_implIZZZNS0_15tan_kernel_cudaERNS_18TensorIteratorBaseEENKUlvE0_clEvENKUlvE_clEvEUldE_EEvS4_RKT_EUliE_EEviT1_:
	.zero		1440


//--------------------- .nv.constant0._ZN2at6native27unrolled_elementwise_kernelIZZZNS0_15tan_kernel_cudaERNS_18TensorIteratorBaseEENKUlvE0_clEvENKUlvE_clEvEUldE_St5arrayIPcLm2EELi4E23TrivialOffsetCalculatorILi1EjESB_NS0_6memory12LoadWithCastILi1EEENSC_13StoreWithCastILi1EEEEEviT_T0_T2_T3_T4_T5_ --------------------------
	.section	.nv.constant0._ZN2at6native27unrolled_elementwise_kernelIZZZNS0_15tan_kernel_cudaERNS_18TensorIteratorBaseEENKUlvE0_clEvENKUlvE_clEvEUldE_St5arrayIPcLm2EELi4E23TrivialOffsetCalculatorILi1EjESB_NS0_6memory12LoadWithCastILi1EEENSC_13StoreWithCastILi1EEEEEviT_T0_T2_T3_T4_T5_,"a",@progbits
	.sectionflags	@""
	.align	4
.nv.constant0._ZN2at6native27unrolled_elementwise_kernelIZZZNS0_15tan_kernel_cudaERNS_18TensorIteratorBaseEENKUlvE0_clEvENKUlvE_clEvEUldE_St5arrayIPcLm2EELi4E23TrivialOffsetCalculatorILi1EjESB_NS0_6memory12LoadWithCastILi1EEENSC_13StoreWithCastILi1EEEEEviT_T0_T2_T3_T4_T5_:
	.zero		940


//--------------------- .nv.constant0._ZN2at6native18elementwise_kernelILi128ELi2EZNS0_22gpu_kernel_impl_nocastIZZZNS0_15tan_kernel_cudaERNS_18TensorIteratorBaseEENKUlvE0_clEvENKUlvE_clEvEUldE_EEvS4_RKT_EUliE_EEviT1_ --------------------------
	.section	.nv.constant0._ZN2at6native18elementwise_kernelILi128ELi2EZNS0_22gpu_kernel_impl_nocastIZZZNS0_15tan_kernel_cudaERNS_18TensorIteratorBaseEENKUlvE0_clEvENKUlvE_clEvEUldE_EEvS4_RKT_EUliE_EEviT1_,"a",@progbits
	.sectionflags	@""
	.align	4
.nv.constant0._ZN2at6native18elementwise_kernelILi128ELi2EZNS0_22gpu_kernel_impl_nocastIZZZNS0_15tan_kernel_cudaERNS_18TensorIteratorBaseEENKUlvE0_clEvENKUlvE_clEvEUldE_EEvS4_RKT_EUliE_EEviT1_:
	.zero		1440


//--------------------- .nv.constant0._ZN2at6native27unrolled_elementwise_kernelIZZZNS0_15tan_kernel_cudaERNS_18TensorIteratorBaseEENKUlvE0_clEvENKUlvE_clEvEUldE_St5arrayIPcLm2EELi4E23TrivialOffsetCalculatorILi1EjESB_NS0_6memory15LoadWithoutCastENSC_16StoreWithoutCastEEEviT_T0_T2_T3_T4_T5_ --------------------------
	.section	.nv.constant0._ZN2at6native27unrolled_elementwise_kernelIZZZNS0_15tan_kernel_cudaERNS_18TensorIteratorBaseEENKUlvE0_clEvENKUlvE_clEvEUldE_St5arrayIPcLm2EELi4E23TrivialOffsetCalculatorILi1EjESB_NS0_6memory15LoadWithoutCastENSC_16StoreWithoutCastEEEviT_T0_T2_T3_T4_T5_,"a",@progbits
	.sectionflags	@""
	.align	4
.nv.constant0._ZN2at6native27unrolled_elementwise_kernelIZZZNS0_15tan_kernel_cudaERNS_18TensorIteratorBaseEENKUlvE0_clEvENKUlvE_clEvEUldE_St5arrayIPcLm2EELi4E23TrivialOffsetCalculatorILi1EjESB_NS0_6memory15LoadWithoutCastENSC_16StoreWithoutCastEEEviT_T0_T2_T3_T4_T5_:
	.zero		924


//--------------------- .nv.constant0._ZN2at6native29vectorized_elementwise_kernelILi2EZZZNS0_15tan_kernel_cudaERNS_18TensorIteratorBaseEENKUlvE0_clEvENKUlvE_clEvEUldE_St5arrayIPcLm2EEEEviT0_T1_ --------------------------
	.section	.nv.constant0._ZN2at6native29vectorized_elementwise_kernelILi2EZZZNS0_15tan_kernel_cudaERNS_18TensorIteratorBaseEENKUlvE0_clEvENKUlvE_clEvEUldE_St5arrayIPcLm2EEEEviT0_T1_,"a",@progbits
	.sectionflags	@""
	.align	4
.nv.constant0._ZN2at6native29vectorized_elementwise_kernelILi2EZZZNS0_15tan_kernel_cudaERNS_18TensorIteratorBaseEENKUlvE0_clEvENKUlvE_clEvEUldE_St5arrayIPcLm2EEEEviT0_T1_:
	.zero		920


//--------------------- .nv.constant0._ZN2at6native29vectorized_elementwise_kernelILi4EZZZNS0_15tan_kernel_cudaERNS_18TensorIteratorBaseEENKUlvE0_clEvENKUlvE_clEvEUldE_St5arrayIPcLm2EEEEviT0_T1_ --------------------------
	.section	.nv.constant0._ZN2at6native29vectorized_elementwise_kernelILi4EZZZNS0_15tan_kernel_cudaERNS_18TensorIteratorBaseEENKUlvE0_clEvENKUlvE_clEvEUldE_St5arrayIPcLm2EEEEviT0_T1_,"a",@progbits
	.sectionflags	@""
	.align	4
.nv.constant0._ZN2at6native29vectorized_elementwise_kernelILi4EZZZNS0_15tan_kernel_cudaERNS_18TensorIteratorBaseEENKUlvE0_clEvENKUlvE_clEvEUldE_St5arrayIPcLm2EEEEviT0_T1_:
	.zero		920


//--------------------- .nv.constant0._ZN2at6native29vectorized_elementwise_kernelILi8EZZZNS0_15tan_kernel_cudaERNS_18TensorIteratorBaseEENKUlvE0_clEvENKUlvE_clEvEUldE_St5arrayIPcLm2EEEEviT0_T1_ --------------------------
	.section	.nv.constant0._ZN2at6native29vectorized_elementwise_kernelILi8EZZZNS0_15tan_kernel_cudaERNS_18TensorIteratorBaseEENKUlvE0_clEvENKUlvE_clEvEUldE_St5arrayIPcLm2EEEEviT0_T1_,"a",@progbits
	.sectionflags	@""
	.align	4
.nv.constant0._ZN2at6native29vectorized_elementwise_kernelILi8EZZZNS0_15tan_kernel_cudaERNS_18TensorIteratorBaseEENKUlvE0_clEvENKUlvE_clEvEUldE_St5arrayIPcLm2EEEEviT0_T1_:
	.zero		920


//--------------------- .nv.constant0._ZN2at6native18elementwise_kernelILi128ELi4EZNS0_15gpu_kernel_implIZZZNS0_15tan_kernel_cudaERNS_18TensorIteratorBaseEENKUlvE_clEvENKUlvE1_clEvEUlN3c107complexINS7_4HalfEEEE_EEvS4_RKT_EUliE_EEviT1_ --------------------------
	.section	.nv.constant0._ZN2at6native18elementwise_kernelILi128ELi4EZNS0_15gpu_kernel_implIZZZNS0_15tan_kernel_cudaERNS_18TensorIteratorBaseEENKUlvE_clEvENKUlvE1_clEvEUlN3c107complexINS7_4HalfEEEE_EEvS4_RKT_EUliE_EEviT1_,"a",@progbits
	.sectionflags	@""
	.align	4
.nv.constant0._ZN2at6native18elementwise_kernelILi128ELi4EZNS0_15gpu_kernel_implIZZZNS0_15tan_kernel_cudaERNS_18TensorIteratorBaseEENKUlvE_clEvENKUlvE1_clEvEUlN3c107complexINS7_4HalfEEEE_EEvS4_RKT_EUliE_EEviT1_:
	.zero		1440


//--------------------- .nv.constant0._ZN2at6native27unrolled_elementwise_kernelIZZZNS0_15tan_kernel_cudaERNS_18TensorIteratorBaseEENKUlvE_clEvENKUlvE1_clEvEUlN3c107complexINS6_4HalfEEEE_St5arrayIPcLm2EELi4E23TrivialOffsetCalculatorILi1EjESF_NS0_6memory12LoadWithCastILi1EEENSG_13StoreWithCastILi1EEEEEviT_T0_T2_T3_T4_T5_ --------------------------
	.section	.nv.constant0._ZN2at6native27unrolled_elementwise_kernelIZZZNS0_15tan_kernel_cudaERNS_18TensorIteratorBaseEENKUlvE_clEvENKUlvE1_clEvEUlN3c107complexINS6_4HalfEEEE_St5arrayIPcLm2EELi4E23TrivialOffsetCalculatorILi1EjESF_NS0_6memory12LoadWithCastILi1EEENSG_13StoreWithCastILi1EEEEEviT_T0_T2_T3_T4_T5_,"a",@progbits
	.sectionflags	@""
	.align	4
.nv.constant0._ZN2at6native27unrolled_elementwise_kernelIZZZNS0_15tan_kernel_cudaERNS_18TensorIteratorBaseEENKUlvE_clEvENKUlvE1_clEvEUlN3c107complexINS6_4HalfEEEE_St5arrayIPcLm2EELi4E23TrivialOffsetCalculatorILi1EjESF_NS0_6memory12LoadWithCastILi1EEENSG_13StoreWithCastILi1EEEEEviT_T0_T2_T3_T4_T5_:
	.zero		940


//--------------------- .nv.constant0._ZN2at6native18elementwise_kernelILi128ELi2EZNS0_22gpu_kernel_impl_nocastIZZZNS0_15tan_kernel_cudaERNS_18TensorIteratorBaseEENKUlvE_clEvENKUlvE1_clEvEUlN3c107complexINS7_4HalfEEEE_EEvS4_RKT_EUliE_EEviT1_ --------------------------
	.section	.nv.constant0._ZN2at6native18elementwise_kernelILi128ELi2EZNS0_22gpu_kernel_impl_nocastIZZZNS0_15tan_kernel_cudaERNS_18TensorIteratorBaseEENKUlvE_clEvENKUlvE1_clEvEUlN3c107complexINS7_4HalfEEEE_EEvS4_RKT_EUliE_EEviT1_,"a",@progbits
	.sectionflags	@""
	.align	4
.nv.constant0._ZN2at6native18elementwise_kernelILi128ELi2EZNS0_22gpu_kernel_impl_nocastIZZZNS0_15tan_kernel_cudaERNS_18TensorIteratorBaseEENKUlvE_clEvENKUlvE1_clEvEUlN3c107complexINS7_4HalfEEEE_EEvS4_RKT_EUliE_EEviT1_:
	.zero		1440


//--------------------- .nv.constant0._ZN2at6native27unrolled_elementwise_kernelIZZZNS0_15tan_kernel_cudaERNS_18TensorIteratorBaseEENKUlvE_clEvENKUlvE1_clEvEUlN3c107complexINS6_4HalfEEEE_St5arrayIPcLm2EELi4E23TrivialOffsetCalculatorILi1EjESF_NS0_6memory15LoadWithoutCastENSG_16StoreWithoutCastEEEviT_T0_T2_T3_T4_T5_ --------------------------
	.section	.nv.constant0._ZN2at6native27unrolled_elementwise_kernelIZZZNS0_15tan_kernel_cudaERNS_18TensorIteratorBaseEENKUlvE_clEvENKUlvE1_clEvEUlN3c107complexINS6_4HalfEEEE_St5arrayIPcLm2EELi4E23TrivialOffsetCalculatorILi1EjESF_NS0_6memory15LoadWithoutCastENSG_16StoreWithoutCastEEEviT_T0_T2_T3_T4_T5_,"a",@progbits
	.sectionflags	@""
	.align	4
.nv.constant0._ZN2at6native27unrolled_elementwise_kernelIZZZNS0_15tan_kernel_cudaERNS_18TensorIteratorBaseEENKUlvE_clEvENKUlvE1_clEvEUlN3c107complexINS6_4HalfEEEE_St5arrayIPcLm2EELi4E23TrivialOffsetCalculatorILi1EjESF_NS0_6memory15LoadWithoutCastENSG_16StoreWithoutCastEEEviT_T0_T2_T3_T4_T5_:
	.zero		924


//--------------------- .nv.constant0._ZN2at6native29vectorized_elementwise_kernelILi2EZZZNS0_15tan_kernel_cudaERNS_18TensorIteratorBaseEENKUlvE_clEvENKUlvE1_clEvEUlN3c107complexINS6_4HalfEEEE_St5arrayIPcLm2EEEEviT0_T1_ --------------------------
	.section	.nv.constant0._ZN2at6native29vectorized_elementwise_kernelILi2EZZZNS0_15tan_kernel_cudaERNS_18TensorIteratorBaseEENKUlvE_clEvENKUlvE1_clEvEUlN3c107complexINS6_4HalfEEEE_St5arrayIPcLm2EEEEviT0_T1_,"a",@progbits
	.sectionflags	@""
	.align	4
.nv.constant0._ZN2at6native29vectorized_elementwise_kernelILi2EZZZNS0_15tan_kernel_cudaERNS_18TensorIteratorBaseEENKUlvE_clEvENKUlvE1_clEvEUlN3c107complexINS6_4HalfEEEE_St5arrayIPcLm2EEEEviT0_T1_:
	.zero		920


//--------------------- .nv.constant0._ZN2at6native29vectorized_elementwise_kernelILi4EZZZNS0_15tan_kernel_cudaERNS_18TensorIteratorBaseEENKUlvE_clEvENKUlvE1_clEvEUlN3c107complexINS6_4HalfEEEE_St5arrayIPcLm2EEEEviT0_T1_ --------------------------
	.section	.nv.constant0._ZN2at6native29vectorized_elementwise_kernelILi4EZZZNS0_15tan_kernel_cudaERNS_18TensorIteratorBaseEENKUlvE_clEvENKUlvE1_clEvEUlN3c107complexINS6_4HalfEEEE_St5arrayIPcLm2EEEEviT0_T1_,"a",@progbits
	.sectionflags	@""
	.align	4
.nv.constant0._ZN2at6native29vectorized_elementwise_kernelILi4EZZZNS0_15tan_kernel_cudaERNS_18TensorIteratorBaseEENKUlvE_clEvENKUlvE1_clEvEUlN3c107complexINS6_4HalfEEEE_St5arrayIPcLm2EEEEviT0_T1_:
	.zero		920


//--------------------- .nv.constant0._ZN2at6native29vectorized_elementwise_kernelILi8EZZZNS0_15tan_kernel_cudaERNS_18TensorIteratorBaseEENKUlvE_clEvENKUlvE1_clEvEUlN3c107complexINS6_4HalfEEEE_St5arrayIPcLm2EEEEviT0_T1_ --------------------------
	.section	.nv.constant0._ZN2at6native29vectorized_elementwise_kernelILi8EZZZNS0_15tan_kernel_cudaERNS_18TensorIteratorBaseEENKUlvE_clEvENKUlvE1_clEvEUlN3c107complexINS6_4HalfEEEE_St5arrayIPcLm2EEEEviT0_T1_,"a",@progbits
	.sectionflags	@""
	.align	4
.nv.constant0._ZN2at6native29vectorized_elementwise_kernelILi8EZZZNS0_15tan_kernel_cudaERNS_18TensorIteratorBaseEENKUlvE_clEvENKUlvE1_clEvEUlN3c107complexINS6_4HalfEEEE_St5arrayIPcLm2EEEEviT0_T1_:
	.zero		920


//--------------------- .nv.constant0._ZN2at6native18elementwise_kernelILi128ELi4EZNS0_15gpu_kernel_implIZZZNS0_15tan_kernel_cudaERNS_18TensorIteratorBaseEENKUlvE_clEvENKUlvE0_clEvEUlN3c107complexIfEEE_EEvS4_RKT_EUliE_EEviT1_ --------------------------
	.section	.nv.constant0._ZN2at6native18elementwise_kernelILi128ELi4EZNS0_15gpu_kernel_implIZZZNS0_15tan_kernel_cudaERNS_18TensorIteratorBaseEENKUlvE_clEvENKUlvE0_clEvEUlN3c107complexIfEEE_EEvS4_RKT_EUliE_EEviT1_,"a",@progbits
	.sectionflags	@""
	.align	4
.nv.constant0._ZN2at6native18elementwise_kernelILi128ELi4EZNS0_15gpu_kernel_implIZZZNS0_15tan_kernel_cudaERNS_18TensorIteratorBaseEENKUlvE_clEvENKUlvE0_clEvEUlN3c107complexIfEEE_EEvS4_RKT_EUliE_EEviT1_:
	.zero		1440


//--------------------- .nv.constant0._ZN2at6native27unrolled_elementwise_kernelIZZZNS0_15tan_kernel_cudaERNS_18TensorIteratorBaseEENKUlvE_clEvENKUlvE0_clEvEUlN3c107complexIfEEE_St5arrayIPcLm2EELi4E23TrivialOffsetCalculatorILi1EjESE_NS0_6memory12LoadWithCastILi1EEENSF_13StoreWithCastILi1EEEEEviT_T0_T2_T3_T4_T5_ --------------------------
	.section	.nv.constant0._ZN2at6native27unrolled_elementwise_kernelIZZZNS0_15tan_kernel_cudaERNS_18TensorIteratorBaseEENKUlvE_clEvENKUlvE0_clEvEUlN3c107complexIfEEE_St5arrayIPcLm2EELi4E23TrivialOffsetCalculatorILi1EjESE_NS0_6memory12LoadWithCastILi1EEENSF_13StoreWithCastILi1EEEEEviT_T0_T2_T3_T4_T5_,"a",@progbits
	.sectionflags	@""
	.align	4
.nv.constant0._ZN2at6native27unrolled_elementwise_kernelIZZZNS0_15tan_kernel_cudaERNS_18TensorIteratorBaseEENKUlvE_clEvENKUlvE0_clEvEUlN3c107complexIfEEE_St5arrayIPcLm2EELi4E23TrivialOffsetCalculatorILi1EjESE_NS0_6memory12LoadWithCastILi1EEENSF_13StoreWithCastILi1EEEEEviT_T0_T2_T3_T4_T5_:
	.zero		940


//--------------------- .nv.constant0._ZN2at6native18elementwise_kernelILi128ELi2EZNS0_22gpu_kernel_impl_nocastIZZZNS0_15tan_kernel_cudaERNS_18TensorIteratorBaseEENKUlvE_clEvENKUlvE0_clEvEUlN3c107complexIfEEE_EEvS4_RKT_EUliE_EEviT1_ --------------------------
	.section	.nv.constant0._ZN2at6native18elementwise_kernelILi128ELi2EZNS0_22gpu_kernel_impl_nocastIZZZNS0_15tan_kernel_cudaERNS_18TensorIteratorBaseEENKUlvE_clEvENKUlvE0_clEvEUlN3c107complexIfEEE_EEvS4_RKT_EUliE_EEviT1_,"a",@progbits
	.sectionflags	@""
	.align	4
.nv.constant0._ZN2at6native18elementwise_kernelILi128ELi2EZNS0_22gpu_kernel_impl_nocastIZZZNS0_15tan_kernel_cudaERNS_18TensorIteratorBaseEENKUlvE_clEvENKUlvE0_clEvEUlN3c107complexIfEEE_EEvS4_RKT_EUliE_EEviT1_:
	.zero		1440


//--------------------- .nv.constant0._ZN2at6native27unrolled_elementwise_kernelIZZZNS0_15tan_kernel_cudaERNS_18TensorIteratorBaseEENKUlvE_clEvENKUlvE0_clEvEUlN3c107complexIfEEE_St5arrayIPcLm2EELi4E23TrivialOffsetCalculatorILi1EjESE_NS0_6memory15LoadWithoutCastENSF_16StoreWithoutCastEEEviT_T0_T2_T3_T4_T5_ --------------------------
	.section	.nv.constant0._ZN2at6native27unrolled_elementwise_kernelIZZZNS0_15tan_kernel_cudaERNS_18TensorIteratorBaseEENKUlvE_clEvENKUlvE0_clEvEUlN3c107complexIfEEE_St5arrayIPcLm2EELi4E23TrivialOffsetCalculatorILi1EjESE_NS0_6memory15LoadWithoutCastENSF_16StoreWithoutCastEEEviT_T0_T2_T3_T4_T5_,"a",@progbits
	.sectionflags	@""
	.align	4
.nv.constant0._ZN2at6native27unrolled_elementwise_kernelIZZZNS0_15tan_kernel_cudaERNS_18TensorIteratorBaseEENKUlvE_clEvENKUlvE0_clEvEUlN3c107complexIfEEE_St5arrayIPcLm2EELi4E23TrivialOffsetCalculatorILi1EjESE_NS0_6memory15LoadWithoutCastENSF_16StoreWithoutCastEEEviT_T0_T2_T3_T4_T5_:
	.zero		924


//--------------------- .nv.constant0._ZN2at6native29vectorized_elementwise_kernelILi2EZZZNS0_15tan_kernel_cudaERNS_18TensorIteratorBaseEENKUlvE_clEvENKUlvE0_clEvEUlN3c107complexIfEEE_St5arrayIPcLm2EEEEviT0_T1_ --------------------------
	.section	.nv.constant0._ZN2at6native29vectorized_elementwise_kernelILi2EZZZNS0_15tan_kernel_cudaERNS_18TensorIteratorBaseEENKUlvE_clEvENKUlvE0_clEvEUlN3c107complexIfEEE_St5arrayIPcLm2EEEEviT0_T1_,"a",@progbits
	.sectionflags	@""
	.align	4
.nv.constant0._ZN2at6native29vectorized_elementwise_kernelILi2EZZZNS0_15tan_kernel_cudaERNS_18TensorIteratorBaseEENKUlvE_clEvENKUlvE0_clEvEUlN3c107complexIfEEE_St5arrayIPcLm2EEEEviT0_T1_:
	.zero		920


//--------------------- .nv.constant0._ZN2at6native29vectorized_elementwise_kernelILi4EZZZNS0_15tan_kernel_cudaERNS_18TensorIteratorBaseEENKUlvE_clEvENKUlvE0_clEvEUlN3c107complexIfEEE_St5arrayIPcLm2EEEEviT0_T1_ --------------------------
	.section	.nv.constant0._ZN2at6native29vectorized_elementwise_kernelILi4EZZZNS0_15tan_kernel_cudaERNS_18TensorIteratorBaseEENKUlvE_clEvENKUlvE0_clEvEUlN3c107complexIfEEE_St5arrayIPcLm2EEEEviT0_T1_,"a",@progbits
	.sectionflags	@""
	.align	4
.nv.constant0._ZN2at6native29vectorized_elementwise_kernelILi4EZZZNS0_15tan_kernel_cudaERNS_18TensorIteratorBaseEENKUlvE_clEvENKUlvE0_clEvEUlN3c107complexIfEEE_St5arrayIPcLm2EEEEviT0_T1_:
	.zero		920


//--------------------- .nv.constant0._ZN2at6native29vectorized_elementwise_kernelILi8EZZZNS0_15tan_kernel_cudaERNS_18TensorIteratorBaseEENKUlvE_clEvENKUlvE0_clEvEUlN3c107complexIfEEE_St5arrayIPcLm2EEEEviT0_T1_ --------------------------
	.section	.nv.constant0._ZN2at6native29vectorized_elementwise_kernelILi8EZZZNS0_15tan_kernel_cudaERNS_18TensorIteratorBaseEENKUlvE_clEvENKUlvE0_clEvEUlN3c107complexIfEEE_St5arrayIPcLm2EEEEviT0_T1_,"a",@progbits
	.sectionflags	@""
	.align	4
.nv.constant0._ZN2at6native29vectorized_elementwise_kernelILi8EZZZNS0_15tan_kernel_cudaERNS_18TensorIteratorBaseEENKUlvE_clEvENKUlvE0_clEvEUlN3c107complexIfEEE_St5arrayIPcLm2EEEEviT0_T1_:
	.zero		920


//--------------------- .nv.constant0._ZN2at6native18elementwise_kernelILi128ELi4EZNS0_15gpu_kernel_implIZZZNS0_15tan_kernel_cudaERNS_18TensorIteratorBaseEENKUlvE_clEvENKUlvE_clEvEUlN3c107complexIdEEE_EEvS4_RKT_EUliE_EEviT1_ --------------------------
	.section	.nv.constant0._ZN2at6native18elementwise_kernelILi128ELi4EZNS0_15gpu_kernel_implIZZZNS0_15tan_kernel_cudaERNS_18TensorIteratorBaseEENKUlvE_clEvENKUlvE_clEvEUlN3c107complexIdEEE_EEvS4_RKT_EUliE_EEviT1_,"a",@progbits
	.sectionflags	@""
	.align	4
.nv.constant0._ZN2at6native18elementwise_kernelILi128ELi4EZNS0_15gpu_kernel_implIZZZNS0_15tan_kernel_cudaERNS_18TensorIteratorBaseEENKUlvE_clEvENKUlvE_clEvEUlN3c107complexIdEEE_EEvS4_RKT_EUliE_EEviT1_:
	.zero		1440


//--------------------- .nv.constant0._ZN2at6native27unrolled_elementwise_kernelIZZZNS0_15tan_kernel_cudaERNS_18TensorIteratorBaseEENKUlvE_clEvENKUlvE_clEvEUlN3c107complexIdEEE_St5arrayIPcLm2EELi4E23TrivialOffsetCalculatorILi1EjESE_NS0_6memory12LoadWithCastILi1EEENSF_13StoreWithCastILi1EEEEEviT_T0_T2_T3_T4_T5_ --------------------------
	.section	.nv.constant0._ZN2at6native27unrolled_elementwise_kernelIZZZNS0_15tan_kernel_cudaERNS_18TensorIteratorBaseEENKUlvE_clEvENKUlvE_clEvEUlN3c107complexIdEEE_St5arrayIPcLm2EELi4E23TrivialOffsetCalculatorILi1EjESE_NS0_6memory12LoadWithCastILi1EEENSF_13StoreWithCastILi1EEEEEviT_T0_T2_T3_T4_T5_,"a",@progbits
	.sectionflags	@""
	.align	4
.nv.constant0._ZN2at6native27unrolled_elementwise_kernelIZZZNS0_15tan_kernel_cudaERNS_18TensorIteratorBaseEENKUlvE_clEvENKUlvE_clEvEUlN3c107complexIdEEE_St5arrayIPcLm2EELi4E23TrivialOffsetCalculatorILi1EjESE_NS0_6memory12LoadWithCastILi1EEENSF_13StoreWithCastILi1EEEEEviT_T0_T2_T3_T4_T5_:
	.zero		940


//--------------------- .nv.constant0._ZN2at6native18elementwise_kernelILi128ELi2EZNS0_22gpu_kernel_impl_nocastIZZZNS0_15tan_kernel_cudaERNS_18TensorIteratorBaseEENKUlvE_clEvENKUlvE_clEvEUlN3c107complexIdEEE_EEvS4_RKT_EUliE_EEviT1_ --------------------------
	.section	.nv.constant0._ZN2at6native18elementwise_kernelILi128ELi2EZNS0_22gpu_kernel_impl_nocastIZZZNS0_15tan_kernel_cudaERNS_18TensorIteratorBaseEENKUlvE_clEvENKUlvE_clEvEUlN3c107complexIdEEE_EEvS4_RKT_EUliE_EEviT1_,"a",@progbits
	.sectionflags	@""
	.align	4
.nv.constant0._ZN2at6native18elementwise_kernelILi128ELi2EZNS0_22gpu_kernel_impl_nocastIZZZNS0_15tan_kernel_cudaERNS_18TensorIteratorBaseEENKUlvE_clEvENKUlvE_clEvEUlN3c107complexIdEEE_EEvS4_RKT_EUliE_EEviT1_:
	.zero		1440


//--------------------- .nv.constant0._ZN2at6native27unrolled_elementwise_kernelIZZZNS0_15tan_kernel_cudaERNS_18TensorIteratorBaseEENKUlvE_clEvENKUlvE_clEvEUlN3c107complexIdEEE_St5arrayIPcLm2EELi4E23TrivialOffsetCalculatorILi1EjESE_NS0_6memory15LoadWithoutCastENSF_16StoreWithoutCastEEEviT_T0_T2_T3_T4_T5_ --------------------------
	.section	.nv.constant0._ZN2at6native27unrolled_elementwise_kernelIZZZNS0_15tan_kernel_cudaERNS_18TensorIteratorBaseEENKUlvE_clEvENKUlvE_clEvEUlN3c107complexIdEEE_St5arrayIPcLm2EELi4E23TrivialOffsetCalculatorILi1EjESE_NS0_6memory15LoadWithoutCastENSF_16StoreWithoutCastEEEviT_T0_T2_T3_T4_T5_,"a",@progbits
	.sectionflags	@""
	.align	4
.nv.constant0._ZN2at6native27unrolled_elementwise_kernelIZZZNS0_15tan_kernel_cudaERNS_18TensorIteratorBaseEENKUlvE_clEvENKUlvE_clEvEUlN3c107complexIdEEE_St5arrayIPcLm2EELi4E23TrivialOffsetCalculatorILi1EjESE_NS0_6memory15LoadWithoutCastENSF_16StoreWithoutCastEEEviT_T0_T2_T3_T4_T5_:
	.zero		924


//--------------------- .nv.constant0._ZN2at6native29vectorized_elementwise_kernelILi2EZZZNS0_15tan_kernel_cudaERNS_18TensorIteratorBaseEENKUlvE_clEvENKUlvE_clEvEUlN3c107complexIdEEE_St5arrayIPcLm2EEEEviT0_T1_ --------------------------
	.section	.nv.constant0._ZN2at6native29vectorized_elementwise_kernelILi2EZZZNS0_15tan_kernel_cudaERNS_18TensorIteratorBaseEENKUlvE_clEvENKUlvE_clEvEUlN3c107complexIdEEE_St5arrayIPcLm2EEEEviT0_T1_,"a",@progbits
	.sectionflags	@""
	.align	4
.nv.constant0._ZN2at6native29vectorized_elementwise_kernelILi2EZZZNS0_15tan_kernel_cudaERNS_18TensorIteratorBaseEENKUlvE_clEvENKUlvE_clEvEUlN3c107complexIdEEE_St5arrayIPcLm2EEEEviT0_T1_:
	.zero		920


//--------------------- .nv.constant0._ZN2at6native29vectorized_elementwise_kernelILi4EZZZNS0_15tan_kernel_cudaERNS_18TensorIteratorBaseEENKUlvE_clEvENKUlvE_clEvEUlN3c107complexIdEEE_St5arrayIPcLm2EEEEviT0_T1_ --------------------------
	.section	.nv.constant0._ZN2at6native29vectorized_elementwise_kernelILi4EZZZNS0_15tan_kernel_cudaERNS_18TensorIteratorBaseEENKUlvE_clEvENKUlvE_clEvEUlN3c107complexIdEEE_St5arrayIPcLm2EEEEviT0_T1_,"a",@progbits
	.sectionflags	@""
	.align	4
.nv.constant0._ZN2at6native29vectorized_elementwise_kernelILi4EZZZNS0_15tan_kernel_cudaERNS_18TensorIteratorBaseEENKUlvE_clEvENKUlvE_clEvEUlN3c107complexIdEEE_St5arrayIPcLm2EEEEviT0_T1_:
	.zero		920


//--------------------- .nv.constant0._ZN2at6native29vectorized_elementwise_kernelILi8EZZZNS0_15tan_kernel_cudaERNS_18TensorIteratorBaseEENKUlvE_clEvENKUlvE_clEvEUlN3c107complexIdEEE_St5arrayIPcLm2EEEEviT0_T1_ --------------------------
	.section	.nv.constant0._ZN2at6native29vectorized_elementwise_kernelILi8EZZZNS0_15tan_kernel_cudaERNS_18TensorIteratorBaseEENKUlvE_clEvENKUlvE_clEvEUlN3c107complexIdEEE_St5arrayIPcLm2EEEEviT0_T1_,"a",@progbits
	.sectionflags	@""
	.align	4
.nv.constant0._ZN2at6native29vectorized_elementwise_kernelILi8EZZZNS0_15tan_kernel_cudaERNS_18TensorIteratorBaseEENKUlvE_clEvENKUlvE_clEvEUlN3c107complexIdEEE_St5arrayIPcLm2EEEEviT0_T1_:
	.zero		920


//--------------------- SYMBOLS --------------------------

	.type		.nv.reservedSmem.offset0,@object
	.size		.nv.reservedSmem.offset0,0x4
	.type		__assertfail,@function
